//
// Generated by NVIDIA NVVM Compiler
//
// Compiler Build ID: CL-36424714
// Cuda compilation tools, release 13.0, V13.0.88
// Based on NVVM 20.0.0
//

.version 9.0
.target sm_100
.address_size 64

	// .globl	_Z6BPC_XXPfS_PPP4Nodeffff

.visible .entry _Z6BPC_XXPfS_PPP4Nodeffff(
	.param .u64 .ptr .align 1 _Z6BPC_XXPfS_PPP4Nodeffff_param_0,
	.param .u64 .ptr .align 1 _Z6BPC_XXPfS_PPP4Nodeffff_param_1,
	.param .u64 .ptr .align 1 _Z6BPC_XXPfS_PPP4Nodeffff_param_2,
	.param .f32 _Z6BPC_XXPfS_PPP4Nodeffff_param_3,
	.param .f32 _Z6BPC_XXPfS_PPP4Nodeffff_param_4,
	.param .f32 _Z6BPC_XXPfS_PPP4Nodeffff_param_5,
	.param .f32 _Z6BPC_XXPfS_PPP4Nodeffff_param_6
)
{
	.reg .pred 	%p<160>;
	.reg .b32 	%r<387>;
	.reg .b32 	%f<170>;
	.reg .b64 	%rd<597>;
	.reg .b64 	%fd<5>;

	ld.param.u64 	%rd224, [_Z6BPC_XXPfS_PPP4Nodeffff_param_0];
	ld.param.u64 	%rd225, [_Z6BPC_XXPfS_PPP4Nodeffff_param_1];
	ld.param.u64 	%rd223, [_Z6BPC_XXPfS_PPP4Nodeffff_param_2];
	ld.param.f32 	%f43, [_Z6BPC_XXPfS_PPP4Nodeffff_param_3];
	ld.param.f32 	%f44, [_Z6BPC_XXPfS_PPP4Nodeffff_param_4];
	ld.param.f32 	%f45, [_Z6BPC_XXPfS_PPP4Nodeffff_param_5];
	ld.param.f32 	%f46, [_Z6BPC_XXPfS_PPP4Nodeffff_param_6];
	cvta.to.global.u64 	%rd1, %rd225;
	cvta.to.global.u64 	%rd2, %rd224;
	mov.u32 	%r115, %ctaid.x;
	mov.u32 	%r116, %ntid.x;
	mov.u32 	%r117, %tid.x;
	mad.lo.s32 	%r1, %r115, %r116, %r117;
	div.rn.f32 	%f47, %f46, %f45;
	cvt.rpi.f32.f32 	%f48, %f47;
	cvt.rzi.s32.f32 	%r2, %f48;
	mul.lo.s32 	%r3, %r2, %r2;
	mul.lo.s32 	%r118, %r3, %r2;
	setp.ge.s32 	%p14, %r1, %r118;
	@%p14 bra 	$L__BB0_141;
	cvta.to.global.u64 	%rd226, %rd223;
	div.s32 	%r4, %r1, %r3;
	mul.lo.s32 	%r119, %r4, %r3;
	sub.s32 	%r120, %r1, %r119;
	div.s32 	%r5, %r120, %r2;
	rem.s32 	%r6, %r1, %r2;
	mul.f32 	%f1, %f44, %f44;
	cvt.f64.f32 	%fd1, %f44;
	cvt.f64.f32 	%fd2, %f45;
	fma.rn.f64 	%fd3, %fd2, 0d3FFBB67AE8584CAA, %fd1;
	div.rn.f64 	%fd4, %fd3, %fd2;
	cvt.rn.f32.f64 	%f49, %fd4;
	cvt.rpi.f32.f32 	%f50, %f49;
	cvt.rzi.s32.f32 	%r7, %f50;
	mul.wide.s32 	%rd227, %r6, 8;
	add.s64 	%rd3, %rd226, %rd227;
	ld.global.u64 	%rd495, [%rd3];
	mul.wide.s32 	%rd228, %r5, 8;
	add.s64 	%rd229, %rd495, %rd228;
	ld.u64 	%rd230, [%rd229];
	mul.wide.s32 	%rd231, %r4, 16;
	add.s64 	%rd232, %rd230, %rd231;
	ld.u32 	%r121, [%rd232];
	setp.lt.s32 	%p15, %r121, 1;
	@%p15 bra 	$L__BB0_141;
	add.s32 	%r8, %r7, -1;
	setp.lt.s32 	%p16, %r6, %r8;
	sub.s32 	%r9, %r2, %r6;
	setp.lt.s32 	%p17, %r9, %r7;
	or.pred  	%p1, %p16, %p17;
	not.pred 	%p18, %p1;
	setp.ge.s32 	%p19, %r5, %r8;
	and.pred  	%p20, %p19, %p18;
	sub.s32 	%r10, %r2, %r5;
	setp.ge.s32 	%p21, %r10, %r7;
	and.pred  	%p22, %p20, %p21;
	setp.ge.s32 	%p23, %r4, %r8;
	and.pred  	%p24, %p23, %p22;
	sub.s32 	%r122, %r2, %r4;
	setp.ge.s32 	%p25, %r122, %r7;
	and.pred  	%p26, %p24, %p25;
	@%p26 bra 	$L__BB0_141;
	mov.pred 	%p156, 0;
	mov.pred 	%p157, %p156;
	@%p18 bra 	$L__BB0_22;
	setp.lt.s32 	%p156, %r9, %r7;
	setp.lt.s32 	%p157, %r6, %r8;
	sub.s32 	%r123, %r2, %r7;
	add.s32 	%r124, %r123, %r6;
	selp.b32 	%r125, 0, %r124, %p156;
	selp.b32 	%r352, %r125, 0, %p157;
	add.s32 	%r126, %r2, -1;
	add.s32 	%r127, %r6, %r7;
	setp.ge.s32 	%p29, %r127, %r2;
	selp.b32 	%r128, 0, %r126, %p156;
	selp.b32 	%r129, %r128, 0, %p29;
	selp.b32 	%r130, %r126, %r129, %p157;
	sub.s32 	%r131, %r7, %r2;
	add.s32 	%r132, %r6, %r131;
	add.s32 	%r133, %r132, %r352;
	add.s32 	%r134, %r133, 1;
	selp.b32 	%r135, %r134, 0, %p156;
	selp.b32 	%r136, 0, %r135, %p157;
	add.s32 	%r12, %r136, %r130;
	add.s32 	%r137, %r4, %r7;
	setp.lt.s32 	%p30, %r137, %r2;
	selp.b32 	%r13, %r137, %r126, %p30;
	setp.gt.s32 	%p31, %r352, %r12;
	@%p31 bra 	$L__BB0_22;
	mul.f32 	%f2, %f46, 0f00000000;
	add.f32 	%f3, %f1, 0f3F800000;
$L__BB0_6:
	setp.gt.s32 	%p32, %r5, %r7;
	sub.s32 	%r138, %r5, %r7;
	selp.b32 	%r353, %r138, 0, %p32;
	add.s32 	%r139, %r5, %r7;
	setp.lt.s32 	%p33, %r139, %r2;
	add.s32 	%r140, %r2, -1;
	selp.b32 	%r141, %r139, %r140, %p33;
	setp.gt.s32 	%p34, %r353, %r141;
	@%p34 bra 	$L__BB0_21;
	sub.s32 	%r142, %r352, %r6;
	mul.wide.s32 	%rd233, %r142, 8;
	add.s64 	%rd7, %rd3, %rd233;
$L__BB0_8:
	setp.gt.s32 	%p35, %r4, %r7;
	sub.s32 	%r143, %r4, %r7;
	selp.b32 	%r354, %r143, 0, %p35;
	setp.gt.s32 	%p36, %r354, %r13;
	@%p36 bra 	$L__BB0_20;
$L__BB0_9:
	mov.u32 	%r18, %r354;
	sub.s32 	%r144, %r18, %r4;
	sub.s32 	%r145, %r353, %r5;
	sub.s32 	%r146, %r352, %r6;
	mul.lo.s32 	%r147, %r146, %r146;
	mad.lo.s32 	%r148, %r145, %r145, %r147;
	mad.lo.s32 	%r149, %r144, %r144, %r148;
	mul.lo.s32 	%r150, %r7, %r7;
	setp.gt.u32 	%p37, %r149, %r150;
	@%p37 bra 	$L__BB0_19;
	mul.wide.s32 	%rd234, %r5, 8;
	add.s64 	%rd235, %rd495, %rd234;
	ld.u64 	%rd445, [%rd235];
	mul.wide.s32 	%rd236, %r4, 16;
	add.s64 	%rd237, %rd445, %rd236;
	ld.u32 	%r151, [%rd237];
	setp.lt.s32 	%p38, %r151, 1;
	@%p38 bra 	$L__BB0_19;
	ld.global.u64 	%rd448, [%rd7];
	mov.b32 	%r355, 0;
$L__BB0_12:
	mul.wide.s32 	%rd238, %r4, 16;
	add.s64 	%rd239, %rd445, %rd238;
	ld.u64 	%rd240, [%rd239+8];
	mul.wide.u32 	%rd241, %r355, 16;
	add.s64 	%rd242, %rd240, %rd241;
	ld.f32 	%f4, [%rd242];
	ld.f32 	%f5, [%rd242+4];
	ld.f32 	%f6, [%rd242+8];
	mul.wide.s32 	%rd243, %r353, 8;
	add.s64 	%rd244, %rd448, %rd243;
	ld.u64 	%rd447, [%rd244];
	mul.wide.s32 	%rd245, %r18, 16;
	add.s64 	%rd246, %rd447, %rd245;
	ld.u32 	%r153, [%rd246];
	setp.lt.s32 	%p39, %r153, 1;
	@%p39 bra 	$L__BB0_18;
	mov.b32 	%r356, 0;
$L__BB0_14:
	mul.wide.s32 	%rd247, %r18, 16;
	add.s64 	%rd248, %rd447, %rd247;
	ld.u64 	%rd249, [%rd248+8];
	mul.wide.u32 	%rd250, %r356, 16;
	add.s64 	%rd251, %rd249, %rd250;
	ld.f32 	%f51, [%rd251];
	sub.f32 	%f52, %f4, %f51;
	abs.f32 	%f53, %f52;
	sub.f32 	%f54, %f53, %f46;
	ld.f32 	%f55, [%rd251+4];
	sub.f32 	%f56, %f5, %f55;
	abs.f32 	%f57, %f56;
	sub.f32 	%f58, %f57, %f2;
	ld.f32 	%f59, [%rd251+8];
	sub.f32 	%f60, %f6, %f59;
	abs.f32 	%f61, %f60;
	sub.f32 	%f62, %f61, %f2;
	mul.f32 	%f63, %f58, %f58;
	fma.rn.f32 	%f64, %f54, %f54, %f63;
	fma.rn.f32 	%f7, %f62, %f62, %f64;
	setp.gtu.f32 	%p40, %f7, %f3;
	@%p40 bra 	$L__BB0_16;
	sqrt.rn.f32 	%f65, %f7;
	mul.f32 	%f66, %f43, %f65;
	cvt.rzi.s32.f32 	%r155, %f66;
	mul.wide.s32 	%rd252, %r155, 4;
	add.s64 	%rd253, %rd2, %rd252;
	atom.global.add.f32 	%f67, [%rd253], 0f40000000;
	ld.global.u64 	%rd448, [%rd7];
$L__BB0_16:
	add.s32 	%r356, %r356, 1;
	mul.wide.s32 	%rd254, %r353, 8;
	add.s64 	%rd255, %rd448, %rd254;
	ld.u64 	%rd447, [%rd255];
	mul.wide.s32 	%rd256, %r18, 16;
	add.s64 	%rd257, %rd447, %rd256;
	ld.u32 	%r156, [%rd257];
	setp.lt.s32 	%p41, %r356, %r156;
	@%p41 bra 	$L__BB0_14;
	ld.global.u64 	%rd495, [%rd3];
$L__BB0_18:
	add.s32 	%r355, %r355, 1;
	mul.wide.s32 	%rd258, %r5, 8;
	add.s64 	%rd259, %rd495, %rd258;
	ld.u64 	%rd445, [%rd259];
	add.s64 	%rd261, %rd445, %rd238;
	ld.u32 	%r157, [%rd261];
	setp.lt.s32 	%p42, %r355, %r157;
	@%p42 bra 	$L__BB0_12;
$L__BB0_19:
	add.s32 	%r354, %r18, 1;
	setp.lt.s32 	%p43, %r18, %r13;
	@%p43 bra 	$L__BB0_9;
$L__BB0_20:
	add.s32 	%r24, %r353, 1;
	add.s32 	%r158, %r5, %r7;
	setp.lt.s32 	%p44, %r158, %r2;
	add.s32 	%r159, %r2, -1;
	selp.b32 	%r160, %r158, %r159, %p44;
	setp.lt.s32 	%p45, %r353, %r160;
	mov.u32 	%r353, %r24;
	@%p45 bra 	$L__BB0_8;
$L__BB0_21:
	add.s32 	%r25, %r352, 1;
	setp.ne.s32 	%p46, %r352, %r12;
	mov.u32 	%r352, %r25;
	@%p46 bra 	$L__BB0_6;
$L__BB0_22:
	setp.lt.s32 	%p48, %r10, %r7;
	setp.lt.s32 	%p49, %r5, %r8;
	or.pred  	%p6, %p49, %p48;
	mov.pred 	%p158, 0;
	not.pred 	%p50, %p6;
	mov.pred 	%p159, %p158;
	@%p50 bra 	$L__BB0_61;
	setp.lt.s32 	%p51, %r10, %r7;
	setp.lt.s32 	%p52, %r5, %r8;
	sub.s32 	%r161, %r6, %r7;
	setp.gt.s32 	%p53, %r6, %r7;
	selp.b32 	%r357, %r161, 0, %p53;
	add.s32 	%r162, %r2, -1;
	add.s32 	%r163, %r6, %r7;
	setp.lt.s32 	%p54, %r163, %r2;
	selp.b32 	%r27, %r163, %r162, %p54;
	sub.s32 	%r164, %r2, %r7;
	add.s32 	%r165, %r164, %r5;
	selp.b32 	%r166, 0, %r165, %p51;
	selp.b32 	%r28, %r166, 0, %p52;
	add.s32 	%r167, %r5, %r7;
	setp.ge.s32 	%p55, %r167, %r2;
	selp.b32 	%r168, 0, %r162, %p51;
	selp.b32 	%r169, %r168, 0, %p55;
	selp.b32 	%r170, %r162, %r169, %p52;
	sub.s32 	%r171, %r7, %r2;
	add.s32 	%r172, %r5, %r171;
	add.s32 	%r173, %r172, %r28;
	add.s32 	%r174, %r173, 1;
	selp.b32 	%r175, %r174, 0, %p51;
	selp.b32 	%r176, 0, %r175, %p52;
	add.s32 	%r29, %r176, %r170;
	setp.gt.s32 	%p56, %r357, %r27;
	@%p56 bra 	$L__BB0_41;
	mul.f32 	%f8, %f46, 0f00000000;
	add.f32 	%f9, %f1, 0f3F800000;
$L__BB0_25:
	setp.gt.s32 	%p57, %r28, %r29;
	@%p57 bra 	$L__BB0_40;
	sub.s32 	%r177, %r357, %r6;
	mul.wide.s32 	%rd262, %r177, 8;
	add.s64 	%rd38, %rd3, %rd262;
	mov.u32 	%r358, %r28;
$L__BB0_27:
	setp.gt.s32 	%p58, %r4, %r7;
	sub.s32 	%r178, %r4, %r7;
	selp.b32 	%r359, %r178, 0, %p58;
	add.s32 	%r179, %r4, %r7;
	setp.lt.s32 	%p59, %r179, %r2;
	add.s32 	%r180, %r2, -1;
	selp.b32 	%r181, %r179, %r180, %p59;
	setp.gt.s32 	%p60, %r359, %r181;
	@%p60 bra 	$L__BB0_39;
$L__BB0_28:
	mov.u32 	%r33, %r359;
	sub.s32 	%r182, %r33, %r4;
	sub.s32 	%r183, %r358, %r5;
	sub.s32 	%r184, %r357, %r6;
	mul.lo.s32 	%r185, %r184, %r184;
	mad.lo.s32 	%r186, %r183, %r183, %r185;
	mad.lo.s32 	%r187, %r182, %r182, %r186;
	mul.lo.s32 	%r188, %r7, %r7;
	setp.gt.u32 	%p61, %r187, %r188;
	@%p61 bra 	$L__BB0_38;
	mul.wide.s32 	%rd263, %r5, 8;
	add.s64 	%rd264, %rd495, %rd263;
	ld.u64 	%rd468, [%rd264];
	mul.wide.s32 	%rd265, %r4, 16;
	add.s64 	%rd266, %rd468, %rd265;
	ld.u32 	%r189, [%rd266];
	setp.lt.s32 	%p62, %r189, 1;
	@%p62 bra 	$L__BB0_38;
	ld.global.u64 	%rd471, [%rd38];
	mov.b32 	%r360, 0;
$L__BB0_31:
	mul.wide.s32 	%rd267, %r4, 16;
	add.s64 	%rd268, %rd468, %rd267;
	ld.u64 	%rd269, [%rd268+8];
	mul.wide.u32 	%rd270, %r360, 16;
	add.s64 	%rd271, %rd269, %rd270;
	ld.f32 	%f10, [%rd271];
	ld.f32 	%f11, [%rd271+4];
	ld.f32 	%f12, [%rd271+8];
	mul.wide.s32 	%rd272, %r358, 8;
	add.s64 	%rd273, %rd471, %rd272;
	ld.u64 	%rd470, [%rd273];
	mul.wide.s32 	%rd274, %r33, 16;
	add.s64 	%rd275, %rd470, %rd274;
	ld.u32 	%r191, [%rd275];
	setp.lt.s32 	%p63, %r191, 1;
	@%p63 bra 	$L__BB0_37;
	mov.b32 	%r361, 0;
$L__BB0_33:
	mul.wide.s32 	%rd276, %r33, 16;
	add.s64 	%rd277, %rd470, %rd276;
	ld.u64 	%rd278, [%rd277+8];
	mul.wide.u32 	%rd279, %r361, 16;
	add.s64 	%rd280, %rd278, %rd279;
	ld.f32 	%f68, [%rd280];
	sub.f32 	%f69, %f10, %f68;
	abs.f32 	%f70, %f69;
	sub.f32 	%f71, %f70, %f8;
	ld.f32 	%f72, [%rd280+4];
	sub.f32 	%f73, %f11, %f72;
	abs.f32 	%f74, %f73;
	sub.f32 	%f75, %f74, %f46;
	ld.f32 	%f76, [%rd280+8];
	sub.f32 	%f77, %f12, %f76;
	abs.f32 	%f78, %f77;
	sub.f32 	%f79, %f78, %f8;
	mul.f32 	%f80, %f75, %f75;
	fma.rn.f32 	%f81, %f71, %f71, %f80;
	fma.rn.f32 	%f13, %f79, %f79, %f81;
	setp.gtu.f32 	%p64, %f13, %f9;
	@%p64 bra 	$L__BB0_35;
	sqrt.rn.f32 	%f82, %f13;
	mul.f32 	%f83, %f43, %f82;
	cvt.rzi.s32.f32 	%r193, %f83;
	mul.wide.s32 	%rd281, %r193, 4;
	add.s64 	%rd282, %rd1, %rd281;
	atom.global.add.f32 	%f84, [%rd282], 0f40000000;
	ld.global.u64 	%rd471, [%rd38];
$L__BB0_35:
	add.s32 	%r361, %r361, 1;
	mul.wide.s32 	%rd283, %r358, 8;
	add.s64 	%rd284, %rd471, %rd283;
	ld.u64 	%rd470, [%rd284];
	mul.wide.s32 	%rd285, %r33, 16;
	add.s64 	%rd286, %rd470, %rd285;
	ld.u32 	%r194, [%rd286];
	setp.lt.s32 	%p65, %r361, %r194;
	@%p65 bra 	$L__BB0_33;
	ld.global.u64 	%rd495, [%rd3];
$L__BB0_37:
	add.s32 	%r360, %r360, 1;
	mul.wide.s32 	%rd287, %r5, 8;
	add.s64 	%rd288, %rd495, %rd287;
	ld.u64 	%rd468, [%rd288];
	add.s64 	%rd290, %rd468, %rd267;
	ld.u32 	%r195, [%rd290];
	setp.lt.s32 	%p66, %r360, %r195;
	@%p66 bra 	$L__BB0_31;
$L__BB0_38:
	add.s32 	%r359, %r33, 1;
	add.s32 	%r196, %r4, %r7;
	setp.lt.s32 	%p67, %r196, %r2;
	add.s32 	%r197, %r2, -1;
	selp.b32 	%r198, %r196, %r197, %p67;
	setp.lt.s32 	%p68, %r33, %r198;
	@%p68 bra 	$L__BB0_28;
$L__BB0_39:
	add.s32 	%r39, %r358, 1;
	setp.ne.s32 	%p69, %r358, %r29;
	mov.u32 	%r358, %r39;
	@%p69 bra 	$L__BB0_27;
$L__BB0_40:
	add.s32 	%r40, %r357, 1;
	setp.lt.s32 	%p70, %r357, %r27;
	mov.u32 	%r357, %r40;
	@%p70 bra 	$L__BB0_25;
$L__BB0_41:
	sub.s32 	%r199, %r2, %r5;
	setp.lt.s32 	%p158, %r199, %r7;
	setp.lt.s32 	%p159, %r5, %r8;
	@%p18 bra 	$L__BB0_61;
	sub.s32 	%r201, %r6, %r7;
	add.s32 	%r202, %r201, %r2;
	selp.b32 	%r203, 0, %r202, %p156;
	selp.b32 	%r362, %r203, 0, %p157;
	add.s32 	%r204, %r6, %r7;
	setp.ge.s32 	%p72, %r204, %r2;
	add.s32 	%r205, %r2, -1;
	selp.b32 	%r206, %r205, 0, %p157;
	selp.b32 	%r207, %r206, %r205, %p156;
	selp.b32 	%r208, %r207, %r206, %p72;
	sub.s32 	%r209, %r7, %r2;
	add.s32 	%r210, %r6, %r209;
	add.s32 	%r211, %r210, %r362;
	add.s32 	%r212, %r211, 1;
	selp.b32 	%r213, %r212, 0, %p156;
	selp.b32 	%r214, 0, %r213, %p157;
	add.s32 	%r42, %r214, %r208;
	setp.gt.s32 	%p73, %r362, %r42;
	@%p73 bra 	$L__BB0_61;
	mul.f32 	%f14, %f46, 0f00000000;
	add.f32 	%f15, %f1, 0f3F800000;
$L__BB0_44:
	setp.gt.s32 	%p74, %r28, %r29;
	@%p74 bra 	$L__BB0_60;
	sub.s32 	%r215, %r362, %r6;
	mul.lo.s32 	%r44, %r215, %r215;
	mul.wide.s32 	%rd291, %r215, 8;
	add.s64 	%rd69, %rd3, %rd291;
	mov.u32 	%r363, %r28;
$L__BB0_46:
	setp.gt.s32 	%p75, %r4, %r7;
	sub.s32 	%r216, %r4, %r7;
	selp.b32 	%r364, %r216, 0, %p75;
	add.s32 	%r217, %r4, %r7;
	setp.lt.s32 	%p76, %r217, %r2;
	add.s32 	%r218, %r2, -1;
	selp.b32 	%r219, %r217, %r218, %p76;
	setp.gt.s32 	%p77, %r364, %r219;
	@%p77 bra 	$L__BB0_59;
	sub.s32 	%r220, %r363, %r5;
	mad.lo.s32 	%r47, %r220, %r220, %r44;
$L__BB0_48:
	mov.u32 	%r48, %r364;
	sub.s32 	%r221, %r48, %r4;
	mad.lo.s32 	%r222, %r221, %r221, %r47;
	mul.lo.s32 	%r223, %r7, %r7;
	setp.gt.u32 	%p78, %r222, %r223;
	@%p78 bra 	$L__BB0_58;
	mul.wide.s32 	%rd292, %r5, 8;
	add.s64 	%rd293, %rd495, %rd292;
	ld.u64 	%rd491, [%rd293];
	mul.wide.s32 	%rd294, %r4, 16;
	add.s64 	%rd295, %rd491, %rd294;
	ld.u32 	%r224, [%rd295];
	setp.lt.s32 	%p79, %r224, 1;
	@%p79 bra 	$L__BB0_58;
	ld.global.u64 	%rd494, [%rd69];
	mov.b32 	%r365, 0;
$L__BB0_51:
	mul.wide.s32 	%rd296, %r4, 16;
	add.s64 	%rd297, %rd491, %rd296;
	ld.u64 	%rd298, [%rd297+8];
	mul.wide.u32 	%rd299, %r365, 16;
	add.s64 	%rd300, %rd298, %rd299;
	ld.f32 	%f16, [%rd300];
	ld.f32 	%f17, [%rd300+4];
	ld.f32 	%f18, [%rd300+8];
	mul.wide.s32 	%rd301, %r363, 8;
	add.s64 	%rd302, %rd494, %rd301;
	ld.u64 	%rd493, [%rd302];
	mul.wide.s32 	%rd303, %r48, 16;
	add.s64 	%rd304, %rd493, %rd303;
	ld.u32 	%r226, [%rd304];
	setp.lt.s32 	%p80, %r226, 1;
	@%p80 bra 	$L__BB0_57;
	mov.b32 	%r366, 0;
$L__BB0_53:
	mul.wide.s32 	%rd305, %r48, 16;
	add.s64 	%rd306, %rd493, %rd305;
	ld.u64 	%rd307, [%rd306+8];
	mul.wide.u32 	%rd308, %r366, 16;
	add.s64 	%rd309, %rd307, %rd308;
	ld.f32 	%f85, [%rd309];
	sub.f32 	%f86, %f16, %f85;
	abs.f32 	%f87, %f86;
	sub.f32 	%f88, %f87, %f46;
	ld.f32 	%f89, [%rd309+4];
	sub.f32 	%f90, %f17, %f89;
	abs.f32 	%f91, %f90;
	sub.f32 	%f92, %f91, %f46;
	ld.f32 	%f93, [%rd309+8];
	sub.f32 	%f94, %f18, %f93;
	abs.f32 	%f95, %f94;
	sub.f32 	%f96, %f95, %f14;
	mul.f32 	%f97, %f92, %f92;
	fma.rn.f32 	%f98, %f88, %f88, %f97;
	fma.rn.f32 	%f19, %f96, %f96, %f98;
	setp.gtu.f32 	%p81, %f19, %f15;
	@%p81 bra 	$L__BB0_55;
	sqrt.rn.f32 	%f99, %f19;
	mul.f32 	%f100, %f43, %f99;
	cvt.rzi.s32.f32 	%r228, %f100;
	mul.wide.s32 	%rd310, %r228, 4;
	add.s64 	%rd311, %rd2, %rd310;
	atom.global.add.f32 	%f101, [%rd311], 0f40000000;
	ld.global.u64 	%rd494, [%rd69];
$L__BB0_55:
	add.s32 	%r366, %r366, 1;
	mul.wide.s32 	%rd312, %r363, 8;
	add.s64 	%rd313, %rd494, %rd312;
	ld.u64 	%rd493, [%rd313];
	mul.wide.s32 	%rd314, %r48, 16;
	add.s64 	%rd315, %rd493, %rd314;
	ld.u32 	%r229, [%rd315];
	setp.lt.s32 	%p82, %r366, %r229;
	@%p82 bra 	$L__BB0_53;
	ld.global.u64 	%rd495, [%rd3];
$L__BB0_57:
	add.s32 	%r365, %r365, 1;
	mul.wide.s32 	%rd316, %r5, 8;
	add.s64 	%rd317, %rd495, %rd316;
	ld.u64 	%rd491, [%rd317];
	mul.wide.s32 	%rd318, %r4, 16;
	add.s64 	%rd319, %rd491, %rd318;
	ld.u32 	%r230, [%rd319];
	setp.lt.s32 	%p83, %r365, %r230;
	@%p83 bra 	$L__BB0_51;
$L__BB0_58:
	add.s32 	%r364, %r48, 1;
	add.s32 	%r231, %r4, %r7;
	setp.lt.s32 	%p84, %r231, %r2;
	add.s32 	%r232, %r2, -1;
	selp.b32 	%r233, %r231, %r232, %p84;
	setp.lt.s32 	%p85, %r48, %r233;
	@%p85 bra 	$L__BB0_48;
$L__BB0_59:
	add.s32 	%r54, %r363, 1;
	setp.ne.s32 	%p86, %r363, %r29;
	mov.u32 	%r363, %r54;
	@%p86 bra 	$L__BB0_46;
$L__BB0_60:
	add.s32 	%r55, %r362, 1;
	setp.ne.s32 	%p87, %r362, %r42;
	mov.u32 	%r362, %r55;
	@%p87 bra 	$L__BB0_44;
$L__BB0_61:
	sub.s32 	%r56, %r2, %r4;
	setp.ge.s32 	%p88, %r56, %r7;
	setp.ge.s32 	%p89, %r4, %r8;
	and.pred  	%p90, %p89, %p88;
	@%p90 bra 	$L__BB0_141;
	setp.lt.s32 	%p91, %r56, %r7;
	setp.lt.s32 	%p92, %r4, %r8;
	mul.lo.s32 	%r57, %r7, %r7;
	sub.s32 	%r58, %r6, %r7;
	setp.gt.s32 	%p93, %r6, %r7;
	selp.b32 	%r382, %r58, 0, %p93;
	add.s32 	%r234, %r2, -1;
	add.s32 	%r60, %r6, %r7;
	setp.lt.s32 	%p94, %r60, %r2;
	selp.b32 	%r61, %r60, %r234, %p94;
	sub.s32 	%r62, %r5, %r7;
	setp.gt.s32 	%p95, %r5, %r7;
	selp.b32 	%r63, %r62, 0, %p95;
	add.s32 	%r64, %r5, %r7;
	sub.s32 	%r235, %r2, %r7;
	add.s32 	%r236, %r235, %r4;
	selp.b32 	%r237, 0, %r236, %p91;
	selp.b32 	%r65, %r237, 0, %p92;
	add.s32 	%r238, %r4, %r7;
	setp.ge.s32 	%p96, %r238, %r2;
	selp.b32 	%r239, 0, %r234, %p91;
	selp.b32 	%r240, %r239, 0, %p96;
	selp.b32 	%r241, %r234, %r240, %p92;
	sub.s32 	%r66, %r7, %r2;
	add.s32 	%r242, %r4, %r66;
	add.s32 	%r243, %r242, %r65;
	add.s32 	%r244, %r243, 1;
	selp.b32 	%r245, %r244, 0, %p91;
	selp.b32 	%r246, 0, %r245, %p92;
	add.s32 	%r67, %r246, %r241;
	setp.gt.s32 	%p97, %r382, %r61;
	@%p97 bra 	$L__BB0_81;
	mul.f32 	%f20, %f46, 0f00000000;
	add.f32 	%f21, %f1, 0f3F800000;
	mov.u32 	%r367, %r382;
$L__BB0_64:
	setp.lt.s32 	%p98, %r64, %r2;
	add.s32 	%r247, %r2, -1;
	selp.b32 	%r248, %r64, %r247, %p98;
	setp.gt.s32 	%p99, %r63, %r248;
	@%p99 bra 	$L__BB0_80;
	sub.s32 	%r249, %r367, %r6;
	mul.wide.s32 	%rd320, %r249, 8;
	add.s64 	%rd100, %rd3, %rd320;
	mov.u32 	%r368, %r63;
$L__BB0_66:
	setp.gt.s32 	%p100, %r65, %r67;
	@%p100 bra 	$L__BB0_79;
	mov.u32 	%r369, %r65;
$L__BB0_68:
	mov.u32 	%r70, %r369;
	sub.s32 	%r250, %r70, %r4;
	sub.s32 	%r251, %r368, %r5;
	sub.s32 	%r252, %r367, %r6;
	mul.lo.s32 	%r253, %r252, %r252;
	mad.lo.s32 	%r254, %r251, %r251, %r253;
	mad.lo.s32 	%r255, %r250, %r250, %r254;
	setp.gt.u32 	%p101, %r255, %r57;
	@%p101 bra 	$L__BB0_78;
	mul.wide.s32 	%rd321, %r5, 8;
	add.s64 	%rd322, %rd495, %rd321;
	ld.u64 	%rd514, [%rd322];
	mul.wide.s32 	%rd323, %r4, 16;
	add.s64 	%rd324, %rd514, %rd323;
	ld.u32 	%r256, [%rd324];
	setp.lt.s32 	%p102, %r256, 1;
	@%p102 bra 	$L__BB0_78;
	ld.global.u64 	%rd517, [%rd100];
	mov.b32 	%r370, 0;
$L__BB0_71:
	mul.wide.s32 	%rd325, %r4, 16;
	add.s64 	%rd326, %rd514, %rd325;
	ld.u64 	%rd327, [%rd326+8];
	mul.wide.u32 	%rd328, %r370, 16;
	add.s64 	%rd329, %rd327, %rd328;
	ld.f32 	%f22, [%rd329];
	ld.f32 	%f23, [%rd329+4];
	ld.f32 	%f24, [%rd329+8];
	mul.wide.s32 	%rd330, %r368, 8;
	add.s64 	%rd331, %rd517, %rd330;
	ld.u64 	%rd516, [%rd331];
	mul.wide.s32 	%rd332, %r70, 16;
	add.s64 	%rd333, %rd516, %rd332;
	ld.u32 	%r258, [%rd333];
	setp.lt.s32 	%p103, %r258, 1;
	@%p103 bra 	$L__BB0_77;
	mov.b32 	%r371, 0;
$L__BB0_73:
	mul.wide.s32 	%rd334, %r70, 16;
	add.s64 	%rd335, %rd516, %rd334;
	ld.u64 	%rd336, [%rd335+8];
	mul.wide.u32 	%rd337, %r371, 16;
	add.s64 	%rd338, %rd336, %rd337;
	ld.f32 	%f102, [%rd338];
	sub.f32 	%f103, %f22, %f102;
	abs.f32 	%f104, %f103;
	sub.f32 	%f105, %f104, %f20;
	ld.f32 	%f106, [%rd338+4];
	sub.f32 	%f107, %f23, %f106;
	abs.f32 	%f108, %f107;
	sub.f32 	%f109, %f108, %f20;
	ld.f32 	%f110, [%rd338+8];
	sub.f32 	%f111, %f24, %f110;
	abs.f32 	%f112, %f111;
	sub.f32 	%f113, %f112, %f46;
	mul.f32 	%f114, %f109, %f109;
	fma.rn.f32 	%f115, %f105, %f105, %f114;
	fma.rn.f32 	%f25, %f113, %f113, %f115;
	setp.gtu.f32 	%p104, %f25, %f21;
	@%p104 bra 	$L__BB0_75;
	sqrt.rn.f32 	%f116, %f25;
	mul.f32 	%f117, %f43, %f116;
	cvt.rzi.s32.f32 	%r260, %f117;
	mul.wide.s32 	%rd339, %r260, 4;
	add.s64 	%rd340, %rd1, %rd339;
	atom.global.add.f32 	%f118, [%rd340], 0f40000000;
	ld.global.u64 	%rd517, [%rd100];
$L__BB0_75:
	add.s32 	%r371, %r371, 1;
	mul.wide.s32 	%rd341, %r368, 8;
	add.s64 	%rd342, %rd517, %rd341;
	ld.u64 	%rd516, [%rd342];
	mul.wide.s32 	%rd343, %r70, 16;
	add.s64 	%rd344, %rd516, %rd343;
	ld.u32 	%r261, [%rd344];
	setp.lt.s32 	%p105, %r371, %r261;
	@%p105 bra 	$L__BB0_73;
	ld.global.u64 	%rd495, [%rd3];
$L__BB0_77:
	add.s32 	%r370, %r370, 1;
	mul.wide.s32 	%rd345, %r5, 8;
	add.s64 	%rd346, %rd495, %rd345;
	ld.u64 	%rd514, [%rd346];
	mul.wide.s32 	%rd347, %r4, 16;
	add.s64 	%rd348, %rd514, %rd347;
	ld.u32 	%r262, [%rd348];
	setp.lt.s32 	%p106, %r370, %r262;
	@%p106 bra 	$L__BB0_71;
$L__BB0_78:
	add.s32 	%r369, %r70, 1;
	setp.ne.s32 	%p107, %r70, %r67;
	@%p107 bra 	$L__BB0_68;
$L__BB0_79:
	add.s32 	%r76, %r368, 1;
	setp.lt.s32 	%p108, %r64, %r2;
	add.s32 	%r263, %r2, -1;
	selp.b32 	%r264, %r64, %r263, %p108;
	setp.lt.s32 	%p109, %r368, %r264;
	mov.u32 	%r368, %r76;
	@%p109 bra 	$L__BB0_66;
$L__BB0_80:
	add.s32 	%r77, %r367, 1;
	setp.lt.s32 	%p110, %r367, %r61;
	mov.u32 	%r367, %r77;
	@%p110 bra 	$L__BB0_64;
$L__BB0_81:
	@%p18 bra 	$L__BB0_121;
	add.s32 	%r265, %r58, %r2;
	selp.b32 	%r266, 0, %r265, %p156;
	selp.b32 	%r377, %r266, 0, %p157;
	setp.ge.s32 	%p112, %r60, %r2;
	add.s32 	%r267, %r2, -1;
	selp.b32 	%r268, %r267, 0, %p157;
	selp.b32 	%r269, %r268, %r267, %p156;
	selp.b32 	%r270, %r269, %r268, %p112;
	add.s32 	%r271, %r6, %r66;
	add.s32 	%r272, %r271, %r377;
	add.s32 	%r273, %r272, 1;
	selp.b32 	%r274, %r273, 0, %p156;
	selp.b32 	%r275, 0, %r274, %p157;
	add.s32 	%r79, %r275, %r270;
	setp.gt.s32 	%p113, %r377, %r79;
	@%p113 bra 	$L__BB0_101;
	mul.f32 	%f26, %f46, 0f00000000;
	add.f32 	%f27, %f1, 0f3F800000;
	mov.u32 	%r372, %r377;
$L__BB0_84:
	setp.lt.s32 	%p114, %r64, %r2;
	add.s32 	%r276, %r2, -1;
	selp.b32 	%r277, %r64, %r276, %p114;
	setp.gt.s32 	%p115, %r63, %r277;
	@%p115 bra 	$L__BB0_100;
	sub.s32 	%r278, %r372, %r6;
	mul.wide.s32 	%rd349, %r278, 8;
	add.s64 	%rd131, %rd3, %rd349;
	mov.u32 	%r373, %r63;
$L__BB0_86:
	setp.gt.s32 	%p116, %r65, %r67;
	@%p116 bra 	$L__BB0_99;
	mov.u32 	%r374, %r65;
$L__BB0_88:
	mov.u32 	%r82, %r374;
	sub.s32 	%r279, %r82, %r4;
	sub.s32 	%r280, %r373, %r5;
	sub.s32 	%r281, %r372, %r6;
	mul.lo.s32 	%r282, %r281, %r281;
	mad.lo.s32 	%r283, %r280, %r280, %r282;
	mad.lo.s32 	%r284, %r279, %r279, %r283;
	setp.gt.u32 	%p117, %r284, %r57;
	@%p117 bra 	$L__BB0_98;
	mul.wide.s32 	%rd350, %r5, 8;
	add.s64 	%rd351, %rd495, %rd350;
	ld.u64 	%rd537, [%rd351];
	mul.wide.s32 	%rd352, %r4, 16;
	add.s64 	%rd353, %rd537, %rd352;
	ld.u32 	%r285, [%rd353];
	setp.lt.s32 	%p118, %r285, 1;
	@%p118 bra 	$L__BB0_98;
	ld.global.u64 	%rd540, [%rd131];
	mov.b32 	%r375, 0;
$L__BB0_91:
	mul.wide.s32 	%rd354, %r4, 16;
	add.s64 	%rd355, %rd537, %rd354;
	ld.u64 	%rd356, [%rd355+8];
	mul.wide.u32 	%rd357, %r375, 16;
	add.s64 	%rd358, %rd356, %rd357;
	ld.f32 	%f28, [%rd358];
	ld.f32 	%f29, [%rd358+4];
	ld.f32 	%f30, [%rd358+8];
	mul.wide.s32 	%rd359, %r373, 8;
	add.s64 	%rd360, %rd540, %rd359;
	ld.u64 	%rd539, [%rd360];
	mul.wide.s32 	%rd361, %r82, 16;
	add.s64 	%rd362, %rd539, %rd361;
	ld.u32 	%r287, [%rd362];
	setp.lt.s32 	%p119, %r287, 1;
	@%p119 bra 	$L__BB0_97;
	mov.b32 	%r376, 0;
$L__BB0_93:
	mul.wide.s32 	%rd363, %r82, 16;
	add.s64 	%rd364, %rd539, %rd363;
	ld.u64 	%rd365, [%rd364+8];
	mul.wide.u32 	%rd366, %r376, 16;
	add.s64 	%rd367, %rd365, %rd366;
	ld.f32 	%f119, [%rd367];
	sub.f32 	%f120, %f28, %f119;
	abs.f32 	%f121, %f120;
	sub.f32 	%f122, %f121, %f46;
	ld.f32 	%f123, [%rd367+4];
	sub.f32 	%f124, %f29, %f123;
	abs.f32 	%f125, %f124;
	sub.f32 	%f126, %f125, %f26;
	ld.f32 	%f127, [%rd367+8];
	sub.f32 	%f128, %f30, %f127;
	abs.f32 	%f129, %f128;
	sub.f32 	%f130, %f129, %f46;
	mul.f32 	%f131, %f126, %f126;
	fma.rn.f32 	%f132, %f122, %f122, %f131;
	fma.rn.f32 	%f31, %f130, %f130, %f132;
	setp.gtu.f32 	%p120, %f31, %f27;
	@%p120 bra 	$L__BB0_95;
	sqrt.rn.f32 	%f133, %f31;
	mul.f32 	%f134, %f43, %f133;
	cvt.rzi.s32.f32 	%r289, %f134;
	mul.wide.s32 	%rd368, %r289, 4;
	add.s64 	%rd369, %rd2, %rd368;
	atom.global.add.f32 	%f135, [%rd369], 0f40000000;
	ld.global.u64 	%rd540, [%rd131];
$L__BB0_95:
	add.s32 	%r376, %r376, 1;
	mul.wide.s32 	%rd370, %r373, 8;
	add.s64 	%rd371, %rd540, %rd370;
	ld.u64 	%rd539, [%rd371];
	mul.wide.s32 	%rd372, %r82, 16;
	add.s64 	%rd373, %rd539, %rd372;
	ld.u32 	%r290, [%rd373];
	setp.lt.s32 	%p121, %r376, %r290;
	@%p121 bra 	$L__BB0_93;
	ld.global.u64 	%rd495, [%rd3];
$L__BB0_97:
	add.s32 	%r375, %r375, 1;
	mul.wide.s32 	%rd374, %r5, 8;
	add.s64 	%rd375, %rd495, %rd374;
	ld.u64 	%rd537, [%rd375];
	mul.wide.s32 	%rd376, %r4, 16;
	add.s64 	%rd377, %rd537, %rd376;
	ld.u32 	%r291, [%rd377];
	setp.lt.s32 	%p122, %r375, %r291;
	@%p122 bra 	$L__BB0_91;
$L__BB0_98:
	add.s32 	%r374, %r82, 1;
	setp.ne.s32 	%p123, %r82, %r67;
	@%p123 bra 	$L__BB0_88;
$L__BB0_99:
	add.s32 	%r88, %r373, 1;
	add.s32 	%r292, %r2, -1;
	selp.b32 	%r293, %r64, %r292, %p114;
	setp.lt.s32 	%p125, %r373, %r293;
	mov.u32 	%r373, %r88;
	@%p125 bra 	$L__BB0_86;
$L__BB0_100:
	add.s32 	%r89, %r372, 1;
	setp.ne.s32 	%p126, %r372, %r79;
	mov.u32 	%r372, %r89;
	@%p126 bra 	$L__BB0_84;
$L__BB0_101:
	@%p50 bra 	$L__BB0_141;
	setp.gt.s32 	%p128, %r377, %r79;
	add.s32 	%r294, %r62, %r2;
	selp.b32 	%r295, 0, %r294, %p158;
	selp.b32 	%r90, %r295, 0, %p159;
	@%p128 bra 	$L__BB0_121;
	add.f32 	%f32, %f1, 0f3F800000;
	add.s32 	%r296, %r5, %r66;
	add.s32 	%r297, %r296, %r90;
	add.s32 	%r298, %r297, 1;
	selp.b32 	%r299, %r298, 0, %p158;
	selp.b32 	%r300, 0, %r299, %p159;
$L__BB0_104:
	setp.ge.s32 	%p129, %r64, %r2;
	add.s32 	%r301, %r2, -1;
	selp.b32 	%r302, %r301, 0, %p159;
	selp.b32 	%r303, %r302, %r301, %p158;
	selp.b32 	%r304, %r303, %r302, %p129;
	add.s32 	%r305, %r300, %r304;
	setp.gt.s32 	%p130, %r90, %r305;
	@%p130 bra 	$L__BB0_120;
	sub.s32 	%r306, %r377, %r6;
	mul.wide.s32 	%rd378, %r306, 8;
	add.s64 	%rd162, %rd3, %rd378;
	mov.u32 	%r378, %r90;
$L__BB0_106:
	setp.gt.s32 	%p131, %r65, %r67;
	@%p131 bra 	$L__BB0_119;
	mov.u32 	%r379, %r65;
$L__BB0_108:
	mov.u32 	%r93, %r379;
	sub.s32 	%r307, %r93, %r4;
	sub.s32 	%r308, %r378, %r5;
	sub.s32 	%r309, %r377, %r6;
	mul.lo.s32 	%r310, %r309, %r309;
	mad.lo.s32 	%r311, %r308, %r308, %r310;
	mad.lo.s32 	%r312, %r307, %r307, %r311;
	setp.gt.u32 	%p132, %r312, %r57;
	@%p132 bra 	$L__BB0_118;
	mul.wide.s32 	%rd379, %r5, 8;
	add.s64 	%rd380, %rd495, %rd379;
	ld.u64 	%rd560, [%rd380];
	mul.wide.s32 	%rd381, %r4, 16;
	add.s64 	%rd382, %rd560, %rd381;
	ld.u32 	%r313, [%rd382];
	setp.lt.s32 	%p133, %r313, 1;
	@%p133 bra 	$L__BB0_118;
	ld.global.u64 	%rd563, [%rd162];
	mov.b32 	%r380, 0;
$L__BB0_111:
	mul.wide.s32 	%rd383, %r4, 16;
	add.s64 	%rd384, %rd560, %rd383;
	ld.u64 	%rd385, [%rd384+8];
	mul.wide.u32 	%rd386, %r380, 16;
	add.s64 	%rd387, %rd385, %rd386;
	ld.f32 	%f33, [%rd387];
	ld.f32 	%f34, [%rd387+4];
	ld.f32 	%f35, [%rd387+8];
	mul.wide.s32 	%rd388, %r378, 8;
	add.s64 	%rd389, %rd563, %rd388;
	ld.u64 	%rd562, [%rd389];
	mul.wide.s32 	%rd390, %r93, 16;
	add.s64 	%rd391, %rd562, %rd390;
	ld.u32 	%r315, [%rd391];
	setp.lt.s32 	%p134, %r315, 1;
	@%p134 bra 	$L__BB0_117;
	mov.b32 	%r381, 0;
$L__BB0_113:
	mul.wide.s32 	%rd392, %r93, 16;
	add.s64 	%rd393, %rd562, %rd392;
	ld.u64 	%rd394, [%rd393+8];
	mul.wide.u32 	%rd395, %r381, 16;
	add.s64 	%rd396, %rd394, %rd395;
	ld.f32 	%f136, [%rd396];
	sub.f32 	%f137, %f33, %f136;
	abs.f32 	%f138, %f137;
	sub.f32 	%f139, %f138, %f46;
	ld.f32 	%f140, [%rd396+4];
	sub.f32 	%f141, %f34, %f140;
	abs.f32 	%f142, %f141;
	sub.f32 	%f143, %f142, %f46;
	ld.f32 	%f144, [%rd396+8];
	sub.f32 	%f145, %f35, %f144;
	abs.f32 	%f146, %f145;
	sub.f32 	%f147, %f146, %f46;
	mul.f32 	%f148, %f143, %f143;
	fma.rn.f32 	%f149, %f139, %f139, %f148;
	fma.rn.f32 	%f36, %f147, %f147, %f149;
	setp.gtu.f32 	%p135, %f36, %f32;
	@%p135 bra 	$L__BB0_115;
	sqrt.rn.f32 	%f150, %f36;
	mul.f32 	%f151, %f43, %f150;
	cvt.rzi.s32.f32 	%r317, %f151;
	mul.wide.s32 	%rd397, %r317, 4;
	add.s64 	%rd398, %rd1, %rd397;
	atom.global.add.f32 	%f152, [%rd398], 0f40000000;
	ld.global.u64 	%rd563, [%rd162];
$L__BB0_115:
	add.s32 	%r381, %r381, 1;
	mul.wide.s32 	%rd399, %r378, 8;
	add.s64 	%rd400, %rd563, %rd399;
	ld.u64 	%rd562, [%rd400];
	mul.wide.s32 	%rd401, %r93, 16;
	add.s64 	%rd402, %rd562, %rd401;
	ld.u32 	%r318, [%rd402];
	setp.lt.s32 	%p136, %r381, %r318;
	@%p136 bra 	$L__BB0_113;
	ld.global.u64 	%rd495, [%rd3];
$L__BB0_117:
	add.s32 	%r380, %r380, 1;
	mul.wide.s32 	%rd403, %r5, 8;
	add.s64 	%rd404, %rd495, %rd403;
	ld.u64 	%rd560, [%rd404];
	mul.wide.s32 	%rd405, %r4, 16;
	add.s64 	%rd406, %rd560, %rd405;
	ld.u32 	%r319, [%rd406];
	setp.lt.s32 	%p137, %r380, %r319;
	@%p137 bra 	$L__BB0_111;
$L__BB0_118:
	add.s32 	%r379, %r93, 1;
	setp.ne.s32 	%p138, %r93, %r67;
	@%p138 bra 	$L__BB0_108;
$L__BB0_119:
	add.s32 	%r99, %r378, 1;
	add.s32 	%r320, %r5, %r66;
	add.s32 	%r321, %r320, %r90;
	add.s32 	%r322, %r321, 1;
	selp.b32 	%r323, %r322, 0, %p158;
	selp.b32 	%r324, 0, %r323, %p159;
	add.s32 	%r325, %r2, -1;
	selp.b32 	%r326, %r325, 0, %p159;
	selp.b32 	%r327, %r326, %r325, %p158;
	selp.b32 	%r328, %r327, %r326, %p129;
	add.s32 	%r329, %r324, %r328;
	setp.ne.s32 	%p140, %r378, %r329;
	mov.u32 	%r378, %r99;
	@%p140 bra 	$L__BB0_106;
$L__BB0_120:
	add.s32 	%r100, %r377, 1;
	setp.ne.s32 	%p141, %r377, %r79;
	mov.u32 	%r377, %r100;
	@%p141 bra 	$L__BB0_104;
$L__BB0_121:
	@%p50 bra 	$L__BB0_141;
	setp.gt.s32 	%p143, %r382, %r61;
	add.s32 	%r330, %r62, %r2;
	selp.b32 	%r331, 0, %r330, %p158;
	selp.b32 	%r101, %r331, 0, %p159;
	setp.ge.s32 	%p144, %r64, %r2;
	add.s32 	%r332, %r2, -1;
	selp.b32 	%r333, %r332, 0, %p159;
	selp.b32 	%r334, %r333, %r332, %p158;
	selp.b32 	%r335, %r334, %r333, %p144;
	add.s32 	%r336, %r5, %r66;
	add.s32 	%r337, %r336, %r101;
	add.s32 	%r338, %r337, 1;
	selp.b32 	%r339, %r338, 0, %p158;
	selp.b32 	%r340, 0, %r339, %p159;
	add.s32 	%r102, %r340, %r335;
	@%p143 bra 	$L__BB0_141;
	mul.f32 	%f37, %f46, 0f00000000;
	add.f32 	%f38, %f1, 0f3F800000;
$L__BB0_124:
	setp.gt.s32 	%p145, %r101, %r102;
	@%p145 bra 	$L__BB0_140;
	sub.s32 	%r341, %r382, %r6;
	mul.lo.s32 	%r104, %r341, %r341;
	mul.wide.s32 	%rd407, %r341, 8;
	add.s64 	%rd193, %rd3, %rd407;
	mov.u32 	%r383, %r101;
$L__BB0_126:
	setp.gt.s32 	%p146, %r65, %r67;
	@%p146 bra 	$L__BB0_139;
	sub.s32 	%r342, %r383, %r5;
	mad.lo.s32 	%r106, %r342, %r342, %r104;
	mov.u32 	%r384, %r65;
$L__BB0_128:
	mov.u32 	%r107, %r384;
	sub.s32 	%r343, %r107, %r4;
	mad.lo.s32 	%r344, %r343, %r343, %r106;
	setp.gt.u32 	%p147, %r344, %r57;
	@%p147 bra 	$L__BB0_138;
	mul.wide.s32 	%rd408, %r5, 8;
	add.s64 	%rd409, %rd495, %rd408;
	ld.u64 	%rd583, [%rd409];
	mul.wide.s32 	%rd410, %r4, 16;
	add.s64 	%rd411, %rd583, %rd410;
	ld.u32 	%r345, [%rd411];
	setp.lt.s32 	%p148, %r345, 1;
	@%p148 bra 	$L__BB0_138;
	ld.global.u64 	%rd587, [%rd193];
	mov.b32 	%r385, 0;
$L__BB0_131:
	mul.wide.s32 	%rd412, %r4, 16;
	add.s64 	%rd413, %rd583, %rd412;
	ld.u64 	%rd414, [%rd413+8];
	mul.wide.u32 	%rd415, %r385, 16;
	add.s64 	%rd416, %rd414, %rd415;
	ld.f32 	%f39, [%rd416];
	ld.f32 	%f40, [%rd416+4];
	ld.f32 	%f41, [%rd416+8];
	mul.wide.s32 	%rd417, %r383, 8;
	add.s64 	%rd418, %rd587, %rd417;
	ld.u64 	%rd586, [%rd418];
	mul.wide.s32 	%rd419, %r107, 16;
	add.s64 	%rd420, %rd586, %rd419;
	ld.u32 	%r347, [%rd420];
	setp.lt.s32 	%p149, %r347, 1;
	@%p149 bra 	$L__BB0_137;
	mov.b32 	%r386, 0;
	mov.b64 	%rd584, 0;
$L__BB0_133:
	mul.wide.s32 	%rd422, %r107, 16;
	add.s64 	%rd423, %rd586, %rd422;
	ld.u64 	%rd424, [%rd423+8];
	add.s64 	%rd425, %rd424, %rd584;
	ld.f32 	%f153, [%rd425];
	sub.f32 	%f154, %f39, %f153;
	abs.f32 	%f155, %f154;
	sub.f32 	%f156, %f155, %f37;
	ld.f32 	%f157, [%rd425+4];
	sub.f32 	%f158, %f40, %f157;
	abs.f32 	%f159, %f158;
	sub.f32 	%f160, %f159, %f46;
	ld.f32 	%f161, [%rd425+8];
	sub.f32 	%f162, %f41, %f161;
	abs.f32 	%f163, %f162;
	sub.f32 	%f164, %f163, %f46;
	mul.f32 	%f165, %f160, %f160;
	fma.rn.f32 	%f166, %f156, %f156, %f165;
	fma.rn.f32 	%f42, %f164, %f164, %f166;
	setp.gtu.f32 	%p150, %f42, %f38;
	@%p150 bra 	$L__BB0_135;
	sqrt.rn.f32 	%f167, %f42;
	mul.f32 	%f168, %f43, %f167;
	cvt.rzi.s32.f32 	%r349, %f168;
	mul.wide.s32 	%rd426, %r349, 4;
	add.s64 	%rd427, %rd2, %rd426;
	atom.global.add.f32 	%f169, [%rd427], 0f40000000;
	ld.global.u64 	%rd587, [%rd193];
$L__BB0_135:
	add.s32 	%r386, %r386, 1;
	mul.wide.s32 	%rd428, %r383, 8;
	add.s64 	%rd429, %rd587, %rd428;
	ld.u64 	%rd586, [%rd429];
	mul.wide.s32 	%rd430, %r107, 16;
	add.s64 	%rd431, %rd586, %rd430;
	ld.u32 	%r350, [%rd431];
	add.s64 	%rd584, %rd584, 16;
	setp.lt.s32 	%p151, %r386, %r350;
	@%p151 bra 	$L__BB0_133;
	ld.global.u64 	%rd495, [%rd3];
$L__BB0_137:
	add.s32 	%r385, %r385, 1;
	mul.wide.s32 	%rd432, %r5, 8;
	add.s64 	%rd433, %rd495, %rd432;
	ld.u64 	%rd583, [%rd433];
	mul.wide.s32 	%rd434, %r4, 16;
	add.s64 	%rd435, %rd583, %rd434;
	ld.u32 	%r351, [%rd435];
	setp.lt.s32 	%p152, %r385, %r351;
	@%p152 bra 	$L__BB0_131;
$L__BB0_138:
	add.s32 	%r384, %r107, 1;
	setp.ne.s32 	%p153, %r107, %r67;
	@%p153 bra 	$L__BB0_128;
$L__BB0_139:
	add.s32 	%r113, %r383, 1;
	setp.ne.s32 	%p154, %r383, %r102;
	mov.u32 	%r383, %r113;
	@%p154 bra 	$L__BB0_126;
$L__BB0_140:
	add.s32 	%r114, %r382, 1;
	setp.lt.s32 	%p155, %r382, %r61;
	mov.u32 	%r382, %r114;
	@%p155 bra 	$L__BB0_124;
$L__BB0_141:
	ret;

}
	// .globl	_Z12make_histoXXPfS_PPP4Nodeffff
.visible .entry _Z12make_histoXXPfS_PPP4Nodeffff(
	.param .u64 .ptr .align 1 _Z12make_histoXXPfS_PPP4Nodeffff_param_0,
	.param .u64 .ptr .align 1 _Z12make_histoXXPfS_PPP4Nodeffff_param_1,
	.param .u64 .ptr .align 1 _Z12make_histoXXPfS_PPP4Nodeffff_param_2,
	.param .f32 _Z12make_histoXXPfS_PPP4Nodeffff_param_3,
	.param .f32 _Z12make_histoXXPfS_PPP4Nodeffff_param_4,
	.param .f32 _Z12make_histoXXPfS_PPP4Nodeffff_param_5,
	.param .f32 _Z12make_histoXXPfS_PPP4Nodeffff_param_6
)
{
	.reg .pred 	%p<253>;
	.reg .b16 	%rs<33>;
	.reg .b32 	%r<399>;
	.reg .b32 	%f<1479>;
	.reg .b64 	%rd<427>;
	.reg .b64 	%fd<5>;

	ld.param.u64 	%rd59, [_Z12make_histoXXPfS_PPP4Nodeffff_param_0];
	ld.param.u64 	%rd60, [_Z12make_histoXXPfS_PPP4Nodeffff_param_1];
	ld.param.u64 	%rd58, [_Z12make_histoXXPfS_PPP4Nodeffff_param_2];
	ld.param.f32 	%f151, [_Z12make_histoXXPfS_PPP4Nodeffff_param_3];
	ld.param.f32 	%f152, [_Z12make_histoXXPfS_PPP4Nodeffff_param_4];
	ld.param.f32 	%f153, [_Z12make_histoXXPfS_PPP4Nodeffff_param_5];
	ld.param.f32 	%f154, [_Z12make_histoXXPfS_PPP4Nodeffff_param_6];
	cvta.to.global.u64 	%rd1, %rd59;
	cvta.to.global.u64 	%rd2, %rd60;
	mov.u32 	%r166, %ctaid.x;
	mov.u32 	%r167, %ntid.x;
	mov.u32 	%r168, %tid.x;
	mad.lo.s32 	%r1, %r166, %r167, %r168;
	div.rn.f32 	%f155, %f154, %f153;
	cvt.rpi.f32.f32 	%f156, %f155;
	cvt.rzi.s32.f32 	%r2, %f156;
	mul.lo.s32 	%r3, %r2, %r2;
	mul.lo.s32 	%r169, %r3, %r2;
	setp.ge.s32 	%p4, %r1, %r169;
	@%p4 bra 	$L__BB1_376;
	cvta.to.global.u64 	%rd61, %rd58;
	div.s32 	%r4, %r1, %r3;
	mul.lo.s32 	%r170, %r4, %r3;
	sub.s32 	%r171, %r1, %r170;
	div.s32 	%r5, %r171, %r2;
	rem.s32 	%r6, %r1, %r2;
	mul.wide.s32 	%rd62, %r6, 8;
	add.s64 	%rd3, %rd61, %rd62;
	ld.global.u64 	%rd63, [%rd3];
	mul.wide.s32 	%rd64, %r5, 8;
	add.s64 	%rd65, %rd63, %rd64;
	ld.u64 	%rd66, [%rd65];
	mul.wide.s32 	%rd67, %r4, 16;
	add.s64 	%rd4, %rd66, %rd67;
	ld.u32 	%r7, [%rd4];
	setp.lt.s32 	%p5, %r7, 1;
	@%p5 bra 	$L__BB1_376;
	mul.f32 	%f1, %f152, %f152;
	cvt.f64.f32 	%fd1, %f152;
	cvt.f64.f32 	%fd2, %f153;
	fma.rn.f64 	%fd3, %fd2, 0d3FFBB67AE8584CAA, %fd1;
	div.rn.f64 	%fd4, %fd3, %fd2;
	cvt.rn.f32.f64 	%f157, %fd4;
	cvt.rpi.f32.f32 	%f158, %f157;
	cvt.rzi.s32.f32 	%r8, %f158;
	and.b32  	%r9, %r1, 1;
	setp.eq.b32 	%p6, %r9, 1;
	@%p6 bra 	$L__BB1_46;
	ld.u64 	%rd5, [%rd4+8];
	add.s32 	%r10, %r7, -1;
	setp.eq.s32 	%p32, %r7, 1;
	@%p32 bra 	$L__BB1_89;
	add.f32 	%f2, %f1, 0f3F800000;
	add.s32 	%r11, %r7, -2;
	cvt.u16.u32 	%rs1, %r7;
	mov.b32 	%r348, 0;
	mov.b16 	%rs29, 0;
	mov.u16 	%rs30, %rs29;
$L__BB1_5:
	sub.s32 	%r13, %r10, %r348;
	sub.s32 	%r195, %r11, %r348;
	mul.wide.u32 	%rd105, %r348, 16;
	add.s64 	%rd106, %rd5, %rd105;
	ld.f32 	%f3, [%rd106];
	ld.f32 	%f4, [%rd106+4];
	ld.f32 	%f5, [%rd106+8];
	add.s32 	%r348, %r348, 1;
	setp.lt.u32 	%p33, %r195, 7;
	mov.u32 	%r351, %r348;
	@%p33 bra 	$L__BB1_24;
	and.b32  	%r15, %r13, -8;
	mov.b32 	%r350, 0;
	mov.u32 	%r351, %r348;
$L__BB1_7:
	.pragma "nounroll";
	mul.wide.u32 	%rd107, %r351, 16;
	add.s64 	%rd6, %rd5, %rd107;
	ld.f32 	%f324, [%rd6];
	ld.f32 	%f325, [%rd6+4];
	ld.f32 	%f326, [%rd6+8];
	sub.f32 	%f327, %f324, %f3;
	sub.f32 	%f328, %f325, %f4;
	mul.f32 	%f329, %f328, %f328;
	fma.rn.f32 	%f330, %f327, %f327, %f329;
	sub.f32 	%f331, %f326, %f5;
	fma.rn.f32 	%f6, %f331, %f331, %f330;
	setp.gtu.f32 	%p34, %f6, %f2;
	@%p34 bra 	$L__BB1_9;
	sqrt.rn.f32 	%f332, %f6;
	mul.f32 	%f333, %f151, %f332;
	cvt.rzi.s32.f32 	%r197, %f333;
	mul.wide.s32 	%rd108, %r197, 4;
	add.s64 	%rd109, %rd1, %rd108;
	atom.global.add.f32 	%f334, [%rd109], 0f40000000;
$L__BB1_9:
	ld.f32 	%f335, [%rd6+16];
	ld.f32 	%f336, [%rd6+20];
	ld.f32 	%f337, [%rd6+24];
	sub.f32 	%f338, %f335, %f3;
	sub.f32 	%f339, %f336, %f4;
	mul.f32 	%f340, %f339, %f339;
	fma.rn.f32 	%f341, %f338, %f338, %f340;
	sub.f32 	%f342, %f337, %f5;
	fma.rn.f32 	%f7, %f342, %f342, %f341;
	setp.gtu.f32 	%p35, %f7, %f2;
	@%p35 bra 	$L__BB1_11;
	sqrt.rn.f32 	%f343, %f7;
	mul.f32 	%f344, %f151, %f343;
	cvt.rzi.s32.f32 	%r198, %f344;
	mul.wide.s32 	%rd110, %r198, 4;
	add.s64 	%rd111, %rd1, %rd110;
	atom.global.add.f32 	%f345, [%rd111], 0f40000000;
$L__BB1_11:
	ld.f32 	%f346, [%rd6+32];
	ld.f32 	%f347, [%rd6+36];
	ld.f32 	%f348, [%rd6+40];
	sub.f32 	%f349, %f346, %f3;
	sub.f32 	%f350, %f347, %f4;
	mul.f32 	%f351, %f350, %f350;
	fma.rn.f32 	%f352, %f349, %f349, %f351;
	sub.f32 	%f353, %f348, %f5;
	fma.rn.f32 	%f8, %f353, %f353, %f352;
	setp.gtu.f32 	%p36, %f8, %f2;
	@%p36 bra 	$L__BB1_13;
	sqrt.rn.f32 	%f354, %f8;
	mul.f32 	%f355, %f151, %f354;
	cvt.rzi.s32.f32 	%r199, %f355;
	mul.wide.s32 	%rd112, %r199, 4;
	add.s64 	%rd113, %rd1, %rd112;
	atom.global.add.f32 	%f356, [%rd113], 0f40000000;
$L__BB1_13:
	ld.f32 	%f357, [%rd6+48];
	ld.f32 	%f358, [%rd6+52];
	ld.f32 	%f359, [%rd6+56];
	sub.f32 	%f360, %f357, %f3;
	sub.f32 	%f361, %f358, %f4;
	mul.f32 	%f362, %f361, %f361;
	fma.rn.f32 	%f363, %f360, %f360, %f362;
	sub.f32 	%f364, %f359, %f5;
	fma.rn.f32 	%f9, %f364, %f364, %f363;
	setp.gtu.f32 	%p37, %f9, %f2;
	@%p37 bra 	$L__BB1_15;
	sqrt.rn.f32 	%f365, %f9;
	mul.f32 	%f366, %f151, %f365;
	cvt.rzi.s32.f32 	%r200, %f366;
	mul.wide.s32 	%rd114, %r200, 4;
	add.s64 	%rd115, %rd1, %rd114;
	atom.global.add.f32 	%f367, [%rd115], 0f40000000;
$L__BB1_15:
	ld.f32 	%f368, [%rd6+64];
	ld.f32 	%f369, [%rd6+68];
	ld.f32 	%f370, [%rd6+72];
	sub.f32 	%f371, %f368, %f3;
	sub.f32 	%f372, %f369, %f4;
	mul.f32 	%f373, %f372, %f372;
	fma.rn.f32 	%f374, %f371, %f371, %f373;
	sub.f32 	%f375, %f370, %f5;
	fma.rn.f32 	%f10, %f375, %f375, %f374;
	setp.gtu.f32 	%p38, %f10, %f2;
	@%p38 bra 	$L__BB1_17;
	sqrt.rn.f32 	%f376, %f10;
	mul.f32 	%f377, %f151, %f376;
	cvt.rzi.s32.f32 	%r201, %f377;
	mul.wide.s32 	%rd116, %r201, 4;
	add.s64 	%rd117, %rd1, %rd116;
	atom.global.add.f32 	%f378, [%rd117], 0f40000000;
$L__BB1_17:
	ld.f32 	%f379, [%rd6+80];
	ld.f32 	%f380, [%rd6+84];
	ld.f32 	%f381, [%rd6+88];
	sub.f32 	%f382, %f379, %f3;
	sub.f32 	%f383, %f380, %f4;
	mul.f32 	%f384, %f383, %f383;
	fma.rn.f32 	%f385, %f382, %f382, %f384;
	sub.f32 	%f386, %f381, %f5;
	fma.rn.f32 	%f11, %f386, %f386, %f385;
	setp.gtu.f32 	%p39, %f11, %f2;
	@%p39 bra 	$L__BB1_19;
	sqrt.rn.f32 	%f387, %f11;
	mul.f32 	%f388, %f151, %f387;
	cvt.rzi.s32.f32 	%r202, %f388;
	mul.wide.s32 	%rd118, %r202, 4;
	add.s64 	%rd119, %rd1, %rd118;
	atom.global.add.f32 	%f389, [%rd119], 0f40000000;
$L__BB1_19:
	ld.f32 	%f390, [%rd6+96];
	ld.f32 	%f391, [%rd6+100];
	ld.f32 	%f392, [%rd6+104];
	sub.f32 	%f393, %f390, %f3;
	sub.f32 	%f394, %f391, %f4;
	mul.f32 	%f395, %f394, %f394;
	fma.rn.f32 	%f396, %f393, %f393, %f395;
	sub.f32 	%f397, %f392, %f5;
	fma.rn.f32 	%f12, %f397, %f397, %f396;
	setp.gtu.f32 	%p40, %f12, %f2;
	@%p40 bra 	$L__BB1_21;
	sqrt.rn.f32 	%f398, %f12;
	mul.f32 	%f399, %f151, %f398;
	cvt.rzi.s32.f32 	%r203, %f399;
	mul.wide.s32 	%rd120, %r203, 4;
	add.s64 	%rd121, %rd1, %rd120;
	atom.global.add.f32 	%f400, [%rd121], 0f40000000;
$L__BB1_21:
	ld.f32 	%f401, [%rd6+112];
	ld.f32 	%f402, [%rd6+116];
	ld.f32 	%f403, [%rd6+120];
	sub.f32 	%f404, %f401, %f3;
	sub.f32 	%f405, %f402, %f4;
	mul.f32 	%f406, %f405, %f405;
	fma.rn.f32 	%f407, %f404, %f404, %f406;
	sub.f32 	%f408, %f403, %f5;
	fma.rn.f32 	%f13, %f408, %f408, %f407;
	setp.gtu.f32 	%p41, %f13, %f2;
	@%p41 bra 	$L__BB1_23;
	sqrt.rn.f32 	%f409, %f13;
	mul.f32 	%f410, %f151, %f409;
	cvt.rzi.s32.f32 	%r204, %f410;
	mul.wide.s32 	%rd122, %r204, 4;
	add.s64 	%rd123, %rd1, %rd122;
	atom.global.add.f32 	%f411, [%rd123], 0f40000000;
$L__BB1_23:
	add.s32 	%r351, %r351, 8;
	add.s32 	%r350, %r350, 8;
	setp.ne.s32 	%p42, %r350, %r15;
	@%p42 bra 	$L__BB1_7;
$L__BB1_24:
	and.b32  	%r205, %r13, 7;
	setp.eq.s32 	%p43, %r205, 0;
	@%p43 bra 	$L__BB1_45;
	not.b16 	%rs24, %rs30;
	add.s16 	%rs25, %rs24, %rs1;
	cvt.u32.u16 	%r206, %rs25;
	and.b32  	%r21, %r206, 7;
	add.s32 	%r207, %r21, -1;
	setp.lt.u32 	%p44, %r207, 3;
	@%p44 bra 	$L__BB1_35;
	mul.wide.u32 	%rd124, %r351, 16;
	add.s64 	%rd7, %rd5, %rd124;
	ld.f32 	%f412, [%rd7];
	ld.f32 	%f413, [%rd7+4];
	ld.f32 	%f414, [%rd7+8];
	sub.f32 	%f415, %f412, %f3;
	sub.f32 	%f416, %f413, %f4;
	mul.f32 	%f417, %f416, %f416;
	fma.rn.f32 	%f418, %f415, %f415, %f417;
	sub.f32 	%f419, %f414, %f5;
	fma.rn.f32 	%f14, %f419, %f419, %f418;
	setp.gtu.f32 	%p45, %f14, %f2;
	@%p45 bra 	$L__BB1_28;
	sqrt.rn.f32 	%f420, %f14;
	mul.f32 	%f421, %f151, %f420;
	cvt.rzi.s32.f32 	%r208, %f421;
	mul.wide.s32 	%rd125, %r208, 4;
	add.s64 	%rd126, %rd1, %rd125;
	atom.global.add.f32 	%f422, [%rd126], 0f40000000;
$L__BB1_28:
	ld.f32 	%f423, [%rd7+16];
	ld.f32 	%f424, [%rd7+20];
	ld.f32 	%f425, [%rd7+24];
	sub.f32 	%f426, %f423, %f3;
	sub.f32 	%f427, %f424, %f4;
	mul.f32 	%f428, %f427, %f427;
	fma.rn.f32 	%f429, %f426, %f426, %f428;
	sub.f32 	%f430, %f425, %f5;
	fma.rn.f32 	%f15, %f430, %f430, %f429;
	setp.gtu.f32 	%p46, %f15, %f2;
	@%p46 bra 	$L__BB1_30;
	sqrt.rn.f32 	%f431, %f15;
	mul.f32 	%f432, %f151, %f431;
	cvt.rzi.s32.f32 	%r209, %f432;
	mul.wide.s32 	%rd127, %r209, 4;
	add.s64 	%rd128, %rd1, %rd127;
	atom.global.add.f32 	%f433, [%rd128], 0f40000000;
$L__BB1_30:
	ld.f32 	%f434, [%rd7+32];
	ld.f32 	%f435, [%rd7+36];
	ld.f32 	%f436, [%rd7+40];
	sub.f32 	%f437, %f434, %f3;
	sub.f32 	%f438, %f435, %f4;
	mul.f32 	%f439, %f438, %f438;
	fma.rn.f32 	%f440, %f437, %f437, %f439;
	sub.f32 	%f441, %f436, %f5;
	fma.rn.f32 	%f16, %f441, %f441, %f440;
	setp.gtu.f32 	%p47, %f16, %f2;
	@%p47 bra 	$L__BB1_32;
	sqrt.rn.f32 	%f442, %f16;
	mul.f32 	%f443, %f151, %f442;
	cvt.rzi.s32.f32 	%r210, %f443;
	mul.wide.s32 	%rd129, %r210, 4;
	add.s64 	%rd130, %rd1, %rd129;
	atom.global.add.f32 	%f444, [%rd130], 0f40000000;
$L__BB1_32:
	ld.f32 	%f445, [%rd7+48];
	ld.f32 	%f446, [%rd7+52];
	ld.f32 	%f447, [%rd7+56];
	sub.f32 	%f448, %f445, %f3;
	sub.f32 	%f449, %f446, %f4;
	mul.f32 	%f450, %f449, %f449;
	fma.rn.f32 	%f451, %f448, %f448, %f450;
	sub.f32 	%f452, %f447, %f5;
	fma.rn.f32 	%f17, %f452, %f452, %f451;
	setp.gtu.f32 	%p48, %f17, %f2;
	@%p48 bra 	$L__BB1_34;
	sqrt.rn.f32 	%f453, %f17;
	mul.f32 	%f454, %f151, %f453;
	cvt.rzi.s32.f32 	%r211, %f454;
	mul.wide.s32 	%rd131, %r211, 4;
	add.s64 	%rd132, %rd1, %rd131;
	atom.global.add.f32 	%f455, [%rd132], 0f40000000;
$L__BB1_34:
	add.s32 	%r351, %r351, 4;
$L__BB1_35:
	and.b32  	%r212, %r21, 3;
	setp.eq.s32 	%p49, %r212, 0;
	@%p49 bra 	$L__BB1_45;
	xor.b16  	%rs26, %rs29, 3;
	add.s16 	%rs5, %rs26, %rs1;
	and.b16  	%rs27, %rs5, 3;
	setp.eq.s16 	%p50, %rs27, 1;
	@%p50 bra 	$L__BB1_42;
	mul.wide.u32 	%rd133, %r351, 16;
	add.s64 	%rd8, %rd5, %rd133;
	ld.f32 	%f456, [%rd8];
	ld.f32 	%f457, [%rd8+4];
	ld.f32 	%f458, [%rd8+8];
	sub.f32 	%f459, %f456, %f3;
	sub.f32 	%f460, %f457, %f4;
	mul.f32 	%f461, %f460, %f460;
	fma.rn.f32 	%f462, %f459, %f459, %f461;
	sub.f32 	%f463, %f458, %f5;
	fma.rn.f32 	%f18, %f463, %f463, %f462;
	setp.gtu.f32 	%p51, %f18, %f2;
	@%p51 bra 	$L__BB1_39;
	sqrt.rn.f32 	%f464, %f18;
	mul.f32 	%f465, %f151, %f464;
	cvt.rzi.s32.f32 	%r213, %f465;
	mul.wide.s32 	%rd134, %r213, 4;
	add.s64 	%rd135, %rd1, %rd134;
	atom.global.add.f32 	%f466, [%rd135], 0f40000000;
$L__BB1_39:
	ld.f32 	%f467, [%rd8+16];
	ld.f32 	%f468, [%rd8+20];
	ld.f32 	%f469, [%rd8+24];
	sub.f32 	%f470, %f467, %f3;
	sub.f32 	%f471, %f468, %f4;
	mul.f32 	%f472, %f471, %f471;
	fma.rn.f32 	%f473, %f470, %f470, %f472;
	sub.f32 	%f474, %f469, %f5;
	fma.rn.f32 	%f19, %f474, %f474, %f473;
	setp.gtu.f32 	%p52, %f19, %f2;
	@%p52 bra 	$L__BB1_41;
	sqrt.rn.f32 	%f475, %f19;
	mul.f32 	%f476, %f151, %f475;
	cvt.rzi.s32.f32 	%r214, %f476;
	mul.wide.s32 	%rd136, %r214, 4;
	add.s64 	%rd137, %rd1, %rd136;
	atom.global.add.f32 	%f477, [%rd137], 0f40000000;
$L__BB1_41:
	add.s32 	%r351, %r351, 2;
$L__BB1_42:
	and.b16  	%rs28, %rs5, 1;
	setp.eq.b16 	%p53, %rs28, 1;
	not.pred 	%p54, %p53;
	@%p54 bra 	$L__BB1_45;
	mul.wide.u32 	%rd138, %r351, 16;
	add.s64 	%rd139, %rd5, %rd138;
	ld.f32 	%f478, [%rd139];
	ld.f32 	%f479, [%rd139+4];
	ld.f32 	%f480, [%rd139+8];
	sub.f32 	%f481, %f478, %f3;
	sub.f32 	%f482, %f479, %f4;
	mul.f32 	%f483, %f482, %f482;
	fma.rn.f32 	%f484, %f481, %f481, %f483;
	sub.f32 	%f485, %f480, %f5;
	fma.rn.f32 	%f20, %f485, %f485, %f484;
	setp.gtu.f32 	%p55, %f20, %f2;
	@%p55 bra 	$L__BB1_45;
	sqrt.rn.f32 	%f486, %f20;
	mul.f32 	%f487, %f151, %f486;
	cvt.rzi.s32.f32 	%r215, %f487;
	mul.wide.s32 	%rd140, %r215, 4;
	add.s64 	%rd141, %rd1, %rd140;
	atom.global.add.f32 	%f488, [%rd141], 0f40000000;
$L__BB1_45:
	setp.eq.s32 	%p56, %r348, %r10;
	add.s16 	%rs30, %rs30, 1;
	add.s16 	%rs29, %rs29, 1;
	@%p56 bra 	$L__BB1_89;
	bra.uni 	$L__BB1_5;
$L__BB1_46:
	ld.u64 	%rd9, [%rd4+8];
	add.s32 	%r26, %r7, -1;
	setp.eq.s32 	%p7, %r7, 1;
	@%p7 bra 	$L__BB1_89;
	add.f32 	%f21, %f1, 0f3F800000;
	add.s32 	%r27, %r7, -2;
	cvt.u16.u32 	%rs8, %r7;
	mov.b32 	%r354, 0;
	mov.b16 	%rs31, 0;
	mov.u16 	%rs32, %rs31;
$L__BB1_48:
	sub.s32 	%r29, %r26, %r354;
	sub.s32 	%r173, %r27, %r354;
	mul.wide.u32 	%rd68, %r354, 16;
	add.s64 	%rd69, %rd9, %rd68;
	ld.f32 	%f22, [%rd69];
	ld.f32 	%f23, [%rd69+4];
	ld.f32 	%f24, [%rd69+8];
	add.s32 	%r354, %r354, 1;
	setp.lt.u32 	%p8, %r173, 7;
	mov.u32 	%r357, %r354;
	@%p8 bra 	$L__BB1_67;
	and.b32  	%r31, %r29, -8;
	mov.b32 	%r356, 0;
	mov.u32 	%r357, %r354;
$L__BB1_50:
	.pragma "nounroll";
	mul.wide.u32 	%rd70, %r357, 16;
	add.s64 	%rd10, %rd9, %rd70;
	ld.f32 	%f159, [%rd10];
	ld.f32 	%f160, [%rd10+4];
	ld.f32 	%f161, [%rd10+8];
	sub.f32 	%f162, %f159, %f22;
	sub.f32 	%f163, %f160, %f23;
	mul.f32 	%f164, %f163, %f163;
	fma.rn.f32 	%f165, %f162, %f162, %f164;
	sub.f32 	%f166, %f161, %f24;
	fma.rn.f32 	%f25, %f166, %f166, %f165;
	setp.gtu.f32 	%p9, %f25, %f21;
	@%p9 bra 	$L__BB1_52;
	sqrt.rn.f32 	%f167, %f25;
	mul.f32 	%f168, %f151, %f167;
	cvt.rzi.s32.f32 	%r175, %f168;
	mul.wide.s32 	%rd71, %r175, 4;
	add.s64 	%rd72, %rd2, %rd71;
	atom.global.add.f32 	%f169, [%rd72], 0f40000000;
$L__BB1_52:
	ld.f32 	%f170, [%rd10+16];
	ld.f32 	%f171, [%rd10+20];
	ld.f32 	%f172, [%rd10+24];
	sub.f32 	%f173, %f170, %f22;
	sub.f32 	%f174, %f171, %f23;
	mul.f32 	%f175, %f174, %f174;
	fma.rn.f32 	%f176, %f173, %f173, %f175;
	sub.f32 	%f177, %f172, %f24;
	fma.rn.f32 	%f26, %f177, %f177, %f176;
	setp.gtu.f32 	%p10, %f26, %f21;
	@%p10 bra 	$L__BB1_54;
	sqrt.rn.f32 	%f178, %f26;
	mul.f32 	%f179, %f151, %f178;
	cvt.rzi.s32.f32 	%r176, %f179;
	mul.wide.s32 	%rd73, %r176, 4;
	add.s64 	%rd74, %rd2, %rd73;
	atom.global.add.f32 	%f180, [%rd74], 0f40000000;
$L__BB1_54:
	ld.f32 	%f181, [%rd10+32];
	ld.f32 	%f182, [%rd10+36];
	ld.f32 	%f183, [%rd10+40];
	sub.f32 	%f184, %f181, %f22;
	sub.f32 	%f185, %f182, %f23;
	mul.f32 	%f186, %f185, %f185;
	fma.rn.f32 	%f187, %f184, %f184, %f186;
	sub.f32 	%f188, %f183, %f24;
	fma.rn.f32 	%f27, %f188, %f188, %f187;
	setp.gtu.f32 	%p11, %f27, %f21;
	@%p11 bra 	$L__BB1_56;
	sqrt.rn.f32 	%f189, %f27;
	mul.f32 	%f190, %f151, %f189;
	cvt.rzi.s32.f32 	%r177, %f190;
	mul.wide.s32 	%rd75, %r177, 4;
	add.s64 	%rd76, %rd2, %rd75;
	atom.global.add.f32 	%f191, [%rd76], 0f40000000;
$L__BB1_56:
	ld.f32 	%f192, [%rd10+48];
	ld.f32 	%f193, [%rd10+52];
	ld.f32 	%f194, [%rd10+56];
	sub.f32 	%f195, %f192, %f22;
	sub.f32 	%f196, %f193, %f23;
	mul.f32 	%f197, %f196, %f196;
	fma.rn.f32 	%f198, %f195, %f195, %f197;
	sub.f32 	%f199, %f194, %f24;
	fma.rn.f32 	%f28, %f199, %f199, %f198;
	setp.gtu.f32 	%p12, %f28, %f21;
	@%p12 bra 	$L__BB1_58;
	sqrt.rn.f32 	%f200, %f28;
	mul.f32 	%f201, %f151, %f200;
	cvt.rzi.s32.f32 	%r178, %f201;
	mul.wide.s32 	%rd77, %r178, 4;
	add.s64 	%rd78, %rd2, %rd77;
	atom.global.add.f32 	%f202, [%rd78], 0f40000000;
$L__BB1_58:
	ld.f32 	%f203, [%rd10+64];
	ld.f32 	%f204, [%rd10+68];
	ld.f32 	%f205, [%rd10+72];
	sub.f32 	%f206, %f203, %f22;
	sub.f32 	%f207, %f204, %f23;
	mul.f32 	%f208, %f207, %f207;
	fma.rn.f32 	%f209, %f206, %f206, %f208;
	sub.f32 	%f210, %f205, %f24;
	fma.rn.f32 	%f29, %f210, %f210, %f209;
	setp.gtu.f32 	%p13, %f29, %f21;
	@%p13 bra 	$L__BB1_60;
	sqrt.rn.f32 	%f211, %f29;
	mul.f32 	%f212, %f151, %f211;
	cvt.rzi.s32.f32 	%r179, %f212;
	mul.wide.s32 	%rd79, %r179, 4;
	add.s64 	%rd80, %rd2, %rd79;
	atom.global.add.f32 	%f213, [%rd80], 0f40000000;
$L__BB1_60:
	ld.f32 	%f214, [%rd10+80];
	ld.f32 	%f215, [%rd10+84];
	ld.f32 	%f216, [%rd10+88];
	sub.f32 	%f217, %f214, %f22;
	sub.f32 	%f218, %f215, %f23;
	mul.f32 	%f219, %f218, %f218;
	fma.rn.f32 	%f220, %f217, %f217, %f219;
	sub.f32 	%f221, %f216, %f24;
	fma.rn.f32 	%f30, %f221, %f221, %f220;
	setp.gtu.f32 	%p14, %f30, %f21;
	@%p14 bra 	$L__BB1_62;
	sqrt.rn.f32 	%f222, %f30;
	mul.f32 	%f223, %f151, %f222;
	cvt.rzi.s32.f32 	%r180, %f223;
	mul.wide.s32 	%rd81, %r180, 4;
	add.s64 	%rd82, %rd2, %rd81;
	atom.global.add.f32 	%f224, [%rd82], 0f40000000;
$L__BB1_62:
	ld.f32 	%f225, [%rd10+96];
	ld.f32 	%f226, [%rd10+100];
	ld.f32 	%f227, [%rd10+104];
	sub.f32 	%f228, %f225, %f22;
	sub.f32 	%f229, %f226, %f23;
	mul.f32 	%f230, %f229, %f229;
	fma.rn.f32 	%f231, %f228, %f228, %f230;
	sub.f32 	%f232, %f227, %f24;
	fma.rn.f32 	%f31, %f232, %f232, %f231;
	setp.gtu.f32 	%p15, %f31, %f21;
	@%p15 bra 	$L__BB1_64;
	sqrt.rn.f32 	%f233, %f31;
	mul.f32 	%f234, %f151, %f233;
	cvt.rzi.s32.f32 	%r181, %f234;
	mul.wide.s32 	%rd83, %r181, 4;
	add.s64 	%rd84, %rd2, %rd83;
	atom.global.add.f32 	%f235, [%rd84], 0f40000000;
$L__BB1_64:
	ld.f32 	%f236, [%rd10+112];
	ld.f32 	%f237, [%rd10+116];
	ld.f32 	%f238, [%rd10+120];
	sub.f32 	%f239, %f236, %f22;
	sub.f32 	%f240, %f237, %f23;
	mul.f32 	%f241, %f240, %f240;
	fma.rn.f32 	%f242, %f239, %f239, %f241;
	sub.f32 	%f243, %f238, %f24;
	fma.rn.f32 	%f32, %f243, %f243, %f242;
	setp.gtu.f32 	%p16, %f32, %f21;
	@%p16 bra 	$L__BB1_66;
	sqrt.rn.f32 	%f244, %f32;
	mul.f32 	%f245, %f151, %f244;
	cvt.rzi.s32.f32 	%r182, %f245;
	mul.wide.s32 	%rd85, %r182, 4;
	add.s64 	%rd86, %rd2, %rd85;
	atom.global.add.f32 	%f246, [%rd86], 0f40000000;
$L__BB1_66:
	add.s32 	%r357, %r357, 8;
	add.s32 	%r356, %r356, 8;
	setp.ne.s32 	%p17, %r356, %r31;
	@%p17 bra 	$L__BB1_50;
$L__BB1_67:
	and.b32  	%r183, %r29, 7;
	setp.eq.s32 	%p18, %r183, 0;
	@%p18 bra 	$L__BB1_88;
	not.b16 	%rs17, %rs32;
	add.s16 	%rs18, %rs17, %rs8;
	cvt.u32.u16 	%r184, %rs18;
	and.b32  	%r37, %r184, 7;
	add.s32 	%r185, %r37, -1;
	setp.lt.u32 	%p19, %r185, 3;
	@%p19 bra 	$L__BB1_78;
	mul.wide.u32 	%rd87, %r357, 16;
	add.s64 	%rd11, %rd9, %rd87;
	ld.f32 	%f247, [%rd11];
	ld.f32 	%f248, [%rd11+4];
	ld.f32 	%f249, [%rd11+8];
	sub.f32 	%f250, %f247, %f22;
	sub.f32 	%f251, %f248, %f23;
	mul.f32 	%f252, %f251, %f251;
	fma.rn.f32 	%f253, %f250, %f250, %f252;
	sub.f32 	%f254, %f249, %f24;
	fma.rn.f32 	%f33, %f254, %f254, %f253;
	setp.gtu.f32 	%p20, %f33, %f21;
	@%p20 bra 	$L__BB1_71;
	sqrt.rn.f32 	%f255, %f33;
	mul.f32 	%f256, %f151, %f255;
	cvt.rzi.s32.f32 	%r186, %f256;
	mul.wide.s32 	%rd88, %r186, 4;
	add.s64 	%rd89, %rd2, %rd88;
	atom.global.add.f32 	%f257, [%rd89], 0f40000000;
$L__BB1_71:
	ld.f32 	%f258, [%rd11+16];
	ld.f32 	%f259, [%rd11+20];
	ld.f32 	%f260, [%rd11+24];
	sub.f32 	%f261, %f258, %f22;
	sub.f32 	%f262, %f259, %f23;
	mul.f32 	%f263, %f262, %f262;
	fma.rn.f32 	%f264, %f261, %f261, %f263;
	sub.f32 	%f265, %f260, %f24;
	fma.rn.f32 	%f34, %f265, %f265, %f264;
	setp.gtu.f32 	%p21, %f34, %f21;
	@%p21 bra 	$L__BB1_73;
	sqrt.rn.f32 	%f266, %f34;
	mul.f32 	%f267, %f151, %f266;
	cvt.rzi.s32.f32 	%r187, %f267;
	mul.wide.s32 	%rd90, %r187, 4;
	add.s64 	%rd91, %rd2, %rd90;
	atom.global.add.f32 	%f268, [%rd91], 0f40000000;
$L__BB1_73:
	ld.f32 	%f269, [%rd11+32];
	ld.f32 	%f270, [%rd11+36];
	ld.f32 	%f271, [%rd11+40];
	sub.f32 	%f272, %f269, %f22;
	sub.f32 	%f273, %f270, %f23;
	mul.f32 	%f274, %f273, %f273;
	fma.rn.f32 	%f275, %f272, %f272, %f274;
	sub.f32 	%f276, %f271, %f24;
	fma.rn.f32 	%f35, %f276, %f276, %f275;
	setp.gtu.f32 	%p22, %f35, %f21;
	@%p22 bra 	$L__BB1_75;
	sqrt.rn.f32 	%f277, %f35;
	mul.f32 	%f278, %f151, %f277;
	cvt.rzi.s32.f32 	%r188, %f278;
	mul.wide.s32 	%rd92, %r188, 4;
	add.s64 	%rd93, %rd2, %rd92;
	atom.global.add.f32 	%f279, [%rd93], 0f40000000;
$L__BB1_75:
	ld.f32 	%f280, [%rd11+48];
	ld.f32 	%f281, [%rd11+52];
	ld.f32 	%f282, [%rd11+56];
	sub.f32 	%f283, %f280, %f22;
	sub.f32 	%f284, %f281, %f23;
	mul.f32 	%f285, %f284, %f284;
	fma.rn.f32 	%f286, %f283, %f283, %f285;
	sub.f32 	%f287, %f282, %f24;
	fma.rn.f32 	%f36, %f287, %f287, %f286;
	setp.gtu.f32 	%p23, %f36, %f21;
	@%p23 bra 	$L__BB1_77;
	sqrt.rn.f32 	%f288, %f36;
	mul.f32 	%f289, %f151, %f288;
	cvt.rzi.s32.f32 	%r189, %f289;
	mul.wide.s32 	%rd94, %r189, 4;
	add.s64 	%rd95, %rd2, %rd94;
	atom.global.add.f32 	%f290, [%rd95], 0f40000000;
$L__BB1_77:
	add.s32 	%r357, %r357, 4;
$L__BB1_78:
	and.b32  	%r190, %r37, 3;
	setp.eq.s32 	%p24, %r190, 0;
	@%p24 bra 	$L__BB1_88;
	xor.b16  	%rs19, %rs31, 3;
	add.s16 	%rs12, %rs19, %rs8;
	and.b16  	%rs20, %rs12, 3;
	setp.eq.s16 	%p25, %rs20, 1;
	@%p25 bra 	$L__BB1_85;
	mul.wide.u32 	%rd96, %r357, 16;
	add.s64 	%rd12, %rd9, %rd96;
	ld.f32 	%f291, [%rd12];
	ld.f32 	%f292, [%rd12+4];
	ld.f32 	%f293, [%rd12+8];
	sub.f32 	%f294, %f291, %f22;
	sub.f32 	%f295, %f292, %f23;
	mul.f32 	%f296, %f295, %f295;
	fma.rn.f32 	%f297, %f294, %f294, %f296;
	sub.f32 	%f298, %f293, %f24;
	fma.rn.f32 	%f37, %f298, %f298, %f297;
	setp.gtu.f32 	%p26, %f37, %f21;
	@%p26 bra 	$L__BB1_82;
	sqrt.rn.f32 	%f299, %f37;
	mul.f32 	%f300, %f151, %f299;
	cvt.rzi.s32.f32 	%r191, %f300;
	mul.wide.s32 	%rd97, %r191, 4;
	add.s64 	%rd98, %rd2, %rd97;
	atom.global.add.f32 	%f301, [%rd98], 0f40000000;
$L__BB1_82:
	ld.f32 	%f302, [%rd12+16];
	ld.f32 	%f303, [%rd12+20];
	ld.f32 	%f304, [%rd12+24];
	sub.f32 	%f305, %f302, %f22;
	sub.f32 	%f306, %f303, %f23;
	mul.f32 	%f307, %f306, %f306;
	fma.rn.f32 	%f308, %f305, %f305, %f307;
	sub.f32 	%f309, %f304, %f24;
	fma.rn.f32 	%f38, %f309, %f309, %f308;
	setp.gtu.f32 	%p27, %f38, %f21;
	@%p27 bra 	$L__BB1_84;
	sqrt.rn.f32 	%f310, %f38;
	mul.f32 	%f311, %f151, %f310;
	cvt.rzi.s32.f32 	%r192, %f311;
	mul.wide.s32 	%rd99, %r192, 4;
	add.s64 	%rd100, %rd2, %rd99;
	atom.global.add.f32 	%f312, [%rd100], 0f40000000;
$L__BB1_84:
	add.s32 	%r357, %r357, 2;
$L__BB1_85:
	and.b16  	%rs21, %rs12, 1;
	setp.eq.b16 	%p28, %rs21, 1;
	not.pred 	%p29, %p28;
	@%p29 bra 	$L__BB1_88;
	mul.wide.u32 	%rd101, %r357, 16;
	add.s64 	%rd102, %rd9, %rd101;
	ld.f32 	%f313, [%rd102];
	ld.f32 	%f314, [%rd102+4];
	ld.f32 	%f315, [%rd102+8];
	sub.f32 	%f316, %f313, %f22;
	sub.f32 	%f317, %f314, %f23;
	mul.f32 	%f318, %f317, %f317;
	fma.rn.f32 	%f319, %f316, %f316, %f318;
	sub.f32 	%f320, %f315, %f24;
	fma.rn.f32 	%f39, %f320, %f320, %f319;
	setp.gtu.f32 	%p30, %f39, %f21;
	@%p30 bra 	$L__BB1_88;
	sqrt.rn.f32 	%f321, %f39;
	mul.f32 	%f322, %f151, %f321;
	cvt.rzi.s32.f32 	%r193, %f322;
	mul.wide.s32 	%rd103, %r193, 4;
	add.s64 	%rd104, %rd2, %rd103;
	atom.global.add.f32 	%f323, [%rd104], 0f40000000;
$L__BB1_88:
	setp.ne.s32 	%p31, %r354, %r26;
	add.s16 	%rs32, %rs32, 1;
	add.s16 	%rs31, %rs31, 1;
	@%p31 bra 	$L__BB1_48;
$L__BB1_89:
	add.s32 	%r42, %r4, 1;
	setp.ge.s32 	%p57, %r42, %r2;
	sub.s32 	%r216, %r42, %r6;
	setp.gt.s32 	%p58, %r216, %r8;
	or.pred  	%p59, %p57, %p58;
	@%p59 bra 	$L__BB1_136;
	add.f32 	%f40, %f1, 0f3F800000;
	mov.u32 	%r360, %r42;
$L__BB1_91:
	setp.ne.s32 	%p60, %r9, 0;
	@%p60 bra 	$L__BB1_186;
	ld.global.u64 	%rd187, [%rd3];
	add.s64 	%rd189, %rd187, %rd64;
	ld.u64 	%rd190, [%rd189];
	add.s64 	%rd192, %rd190, %rd67;
	add.s64 	%rd13, %rd192, 8;
	ld.u32 	%r46, [%rd192];
	mul.wide.s32 	%rd193, %r360, 16;
	add.s64 	%rd194, %rd190, %rd193;
	add.s64 	%rd14, %rd194, 8;
	ld.u64 	%rd15, [%rd194+8];
	setp.lt.s32 	%p86, %r46, 1;
	@%p86 bra 	$L__BB1_230;
	ld.u64 	%rd16, [%rd13];
	ld.u32 	%r47, [%rd14+-8];
	and.b32  	%r48, %r47, 7;
	add.s32 	%r49, %r48, -1;
	and.b32  	%r50, %r47, 3;
	and.b32  	%r51, %r47, 2147483640;
	and.b32  	%r52, %r47, 1;
	mov.b32 	%r361, 0;
$L__BB1_94:
	setp.lt.s32 	%p87, %r47, 1;
	mul.wide.u32 	%rd195, %r361, 16;
	add.s64 	%rd196, %rd16, %rd195;
	ld.f32 	%f42, [%rd196];
	ld.f32 	%f43, [%rd196+4];
	ld.f32 	%f44, [%rd196+8];
	@%p87 bra 	$L__BB1_135;
	setp.lt.u32 	%p88, %r47, 8;
	mov.b32 	%r364, 0;
	@%p88 bra 	$L__BB1_114;
	mov.b32 	%r362, 0;
$L__BB1_97:
	.pragma "nounroll";
	mul.wide.u32 	%rd197, %r362, 16;
	add.s64 	%rd17, %rd15, %rd197;
	ld.f32 	%f654, [%rd17];
	ld.f32 	%f655, [%rd17+4];
	ld.f32 	%f656, [%rd17+8];
	sub.f32 	%f657, %f654, %f42;
	sub.f32 	%f658, %f655, %f43;
	mul.f32 	%f659, %f658, %f658;
	fma.rn.f32 	%f660, %f657, %f657, %f659;
	sub.f32 	%f661, %f656, %f44;
	fma.rn.f32 	%f45, %f661, %f661, %f660;
	setp.gtu.f32 	%p89, %f45, %f40;
	@%p89 bra 	$L__BB1_99;
	sqrt.rn.f32 	%f662, %f45;
	mul.f32 	%f663, %f151, %f662;
	cvt.rzi.s32.f32 	%r238, %f663;
	mul.wide.s32 	%rd198, %r238, 4;
	add.s64 	%rd199, %rd1, %rd198;
	atom.global.add.f32 	%f664, [%rd199], 0f40000000;
$L__BB1_99:
	ld.f32 	%f665, [%rd17+16];
	ld.f32 	%f666, [%rd17+20];
	ld.f32 	%f667, [%rd17+24];
	sub.f32 	%f668, %f665, %f42;
	sub.f32 	%f669, %f666, %f43;
	mul.f32 	%f670, %f669, %f669;
	fma.rn.f32 	%f671, %f668, %f668, %f670;
	sub.f32 	%f672, %f667, %f44;
	fma.rn.f32 	%f46, %f672, %f672, %f671;
	setp.gtu.f32 	%p90, %f46, %f40;
	@%p90 bra 	$L__BB1_101;
	sqrt.rn.f32 	%f673, %f46;
	mul.f32 	%f674, %f151, %f673;
	cvt.rzi.s32.f32 	%r239, %f674;
	mul.wide.s32 	%rd200, %r239, 4;
	add.s64 	%rd201, %rd1, %rd200;
	atom.global.add.f32 	%f675, [%rd201], 0f40000000;
$L__BB1_101:
	ld.f32 	%f676, [%rd17+32];
	ld.f32 	%f677, [%rd17+36];
	ld.f32 	%f678, [%rd17+40];
	sub.f32 	%f679, %f676, %f42;
	sub.f32 	%f680, %f677, %f43;
	mul.f32 	%f681, %f680, %f680;
	fma.rn.f32 	%f682, %f679, %f679, %f681;
	sub.f32 	%f683, %f678, %f44;
	fma.rn.f32 	%f47, %f683, %f683, %f682;
	setp.gtu.f32 	%p91, %f47, %f40;
	@%p91 bra 	$L__BB1_103;
	sqrt.rn.f32 	%f684, %f47;
	mul.f32 	%f685, %f151, %f684;
	cvt.rzi.s32.f32 	%r240, %f685;
	mul.wide.s32 	%rd202, %r240, 4;
	add.s64 	%rd203, %rd1, %rd202;
	atom.global.add.f32 	%f686, [%rd203], 0f40000000;
$L__BB1_103:
	ld.f32 	%f687, [%rd17+48];
	ld.f32 	%f688, [%rd17+52];
	ld.f32 	%f689, [%rd17+56];
	sub.f32 	%f690, %f687, %f42;
	sub.f32 	%f691, %f688, %f43;
	mul.f32 	%f692, %f691, %f691;
	fma.rn.f32 	%f693, %f690, %f690, %f692;
	sub.f32 	%f694, %f689, %f44;
	fma.rn.f32 	%f48, %f694, %f694, %f693;
	setp.gtu.f32 	%p92, %f48, %f40;
	@%p92 bra 	$L__BB1_105;
	sqrt.rn.f32 	%f695, %f48;
	mul.f32 	%f696, %f151, %f695;
	cvt.rzi.s32.f32 	%r241, %f696;
	mul.wide.s32 	%rd204, %r241, 4;
	add.s64 	%rd205, %rd1, %rd204;
	atom.global.add.f32 	%f697, [%rd205], 0f40000000;
$L__BB1_105:
	ld.f32 	%f698, [%rd17+64];
	ld.f32 	%f699, [%rd17+68];
	ld.f32 	%f700, [%rd17+72];
	sub.f32 	%f701, %f698, %f42;
	sub.f32 	%f702, %f699, %f43;
	mul.f32 	%f703, %f702, %f702;
	fma.rn.f32 	%f704, %f701, %f701, %f703;
	sub.f32 	%f705, %f700, %f44;
	fma.rn.f32 	%f49, %f705, %f705, %f704;
	setp.gtu.f32 	%p93, %f49, %f40;
	@%p93 bra 	$L__BB1_107;
	sqrt.rn.f32 	%f706, %f49;
	mul.f32 	%f707, %f151, %f706;
	cvt.rzi.s32.f32 	%r242, %f707;
	mul.wide.s32 	%rd206, %r242, 4;
	add.s64 	%rd207, %rd1, %rd206;
	atom.global.add.f32 	%f708, [%rd207], 0f40000000;
$L__BB1_107:
	ld.f32 	%f709, [%rd17+80];
	ld.f32 	%f710, [%rd17+84];
	ld.f32 	%f711, [%rd17+88];
	sub.f32 	%f712, %f709, %f42;
	sub.f32 	%f713, %f710, %f43;
	mul.f32 	%f714, %f713, %f713;
	fma.rn.f32 	%f715, %f712, %f712, %f714;
	sub.f32 	%f716, %f711, %f44;
	fma.rn.f32 	%f50, %f716, %f716, %f715;
	setp.gtu.f32 	%p94, %f50, %f40;
	@%p94 bra 	$L__BB1_109;
	sqrt.rn.f32 	%f717, %f50;
	mul.f32 	%f718, %f151, %f717;
	cvt.rzi.s32.f32 	%r243, %f718;
	mul.wide.s32 	%rd208, %r243, 4;
	add.s64 	%rd209, %rd1, %rd208;
	atom.global.add.f32 	%f719, [%rd209], 0f40000000;
$L__BB1_109:
	ld.f32 	%f720, [%rd17+96];
	ld.f32 	%f721, [%rd17+100];
	ld.f32 	%f722, [%rd17+104];
	sub.f32 	%f723, %f720, %f42;
	sub.f32 	%f724, %f721, %f43;
	mul.f32 	%f725, %f724, %f724;
	fma.rn.f32 	%f726, %f723, %f723, %f725;
	sub.f32 	%f727, %f722, %f44;
	fma.rn.f32 	%f51, %f727, %f727, %f726;
	setp.gtu.f32 	%p95, %f51, %f40;
	@%p95 bra 	$L__BB1_111;
	sqrt.rn.f32 	%f728, %f51;
	mul.f32 	%f729, %f151, %f728;
	cvt.rzi.s32.f32 	%r244, %f729;
	mul.wide.s32 	%rd210, %r244, 4;
	add.s64 	%rd211, %rd1, %rd210;
	atom.global.add.f32 	%f730, [%rd211], 0f40000000;
$L__BB1_111:
	ld.f32 	%f731, [%rd17+112];
	ld.f32 	%f732, [%rd17+116];
	ld.f32 	%f733, [%rd17+120];
	sub.f32 	%f734, %f731, %f42;
	sub.f32 	%f735, %f732, %f43;
	mul.f32 	%f736, %f735, %f735;
	fma.rn.f32 	%f737, %f734, %f734, %f736;
	sub.f32 	%f738, %f733, %f44;
	fma.rn.f32 	%f52, %f738, %f738, %f737;
	setp.gtu.f32 	%p96, %f52, %f40;
	@%p96 bra 	$L__BB1_113;
	sqrt.rn.f32 	%f739, %f52;
	mul.f32 	%f740, %f151, %f739;
	cvt.rzi.s32.f32 	%r245, %f740;
	mul.wide.s32 	%rd212, %r245, 4;
	add.s64 	%rd213, %rd1, %rd212;
	atom.global.add.f32 	%f741, [%rd213], 0f40000000;
$L__BB1_113:
	add.s32 	%r362, %r362, 8;
	setp.ne.s32 	%p97, %r362, %r51;
	mov.u32 	%r364, %r51;
	@%p97 bra 	$L__BB1_97;
$L__BB1_114:
	setp.eq.s32 	%p98, %r48, 0;
	@%p98 bra 	$L__BB1_135;
	setp.lt.u32 	%p99, %r49, 3;
	@%p99 bra 	$L__BB1_125;
	mul.wide.u32 	%rd214, %r364, 16;
	add.s64 	%rd18, %rd15, %rd214;
	ld.f32 	%f742, [%rd18];
	ld.f32 	%f743, [%rd18+4];
	ld.f32 	%f744, [%rd18+8];
	sub.f32 	%f745, %f742, %f42;
	sub.f32 	%f746, %f743, %f43;
	mul.f32 	%f747, %f746, %f746;
	fma.rn.f32 	%f748, %f745, %f745, %f747;
	sub.f32 	%f749, %f744, %f44;
	fma.rn.f32 	%f53, %f749, %f749, %f748;
	setp.gtu.f32 	%p100, %f53, %f40;
	@%p100 bra 	$L__BB1_118;
	sqrt.rn.f32 	%f750, %f53;
	mul.f32 	%f751, %f151, %f750;
	cvt.rzi.s32.f32 	%r246, %f751;
	mul.wide.s32 	%rd215, %r246, 4;
	add.s64 	%rd216, %rd1, %rd215;
	atom.global.add.f32 	%f752, [%rd216], 0f40000000;
$L__BB1_118:
	ld.f32 	%f753, [%rd18+16];
	ld.f32 	%f754, [%rd18+20];
	ld.f32 	%f755, [%rd18+24];
	sub.f32 	%f756, %f753, %f42;
	sub.f32 	%f757, %f754, %f43;
	mul.f32 	%f758, %f757, %f757;
	fma.rn.f32 	%f759, %f756, %f756, %f758;
	sub.f32 	%f760, %f755, %f44;
	fma.rn.f32 	%f54, %f760, %f760, %f759;
	setp.gtu.f32 	%p101, %f54, %f40;
	@%p101 bra 	$L__BB1_120;
	sqrt.rn.f32 	%f761, %f54;
	mul.f32 	%f762, %f151, %f761;
	cvt.rzi.s32.f32 	%r247, %f762;
	mul.wide.s32 	%rd217, %r247, 4;
	add.s64 	%rd218, %rd1, %rd217;
	atom.global.add.f32 	%f763, [%rd218], 0f40000000;
$L__BB1_120:
	ld.f32 	%f764, [%rd18+32];
	ld.f32 	%f765, [%rd18+36];
	ld.f32 	%f766, [%rd18+40];
	sub.f32 	%f767, %f764, %f42;
	sub.f32 	%f768, %f765, %f43;
	mul.f32 	%f769, %f768, %f768;
	fma.rn.f32 	%f770, %f767, %f767, %f769;
	sub.f32 	%f771, %f766, %f44;
	fma.rn.f32 	%f55, %f771, %f771, %f770;
	setp.gtu.f32 	%p102, %f55, %f40;
	@%p102 bra 	$L__BB1_122;
	sqrt.rn.f32 	%f772, %f55;
	mul.f32 	%f773, %f151, %f772;
	cvt.rzi.s32.f32 	%r248, %f773;
	mul.wide.s32 	%rd219, %r248, 4;
	add.s64 	%rd220, %rd1, %rd219;
	atom.global.add.f32 	%f774, [%rd220], 0f40000000;
$L__BB1_122:
	ld.f32 	%f775, [%rd18+48];
	ld.f32 	%f776, [%rd18+52];
	ld.f32 	%f777, [%rd18+56];
	sub.f32 	%f778, %f775, %f42;
	sub.f32 	%f779, %f776, %f43;
	mul.f32 	%f780, %f779, %f779;
	fma.rn.f32 	%f781, %f778, %f778, %f780;
	sub.f32 	%f782, %f777, %f44;
	fma.rn.f32 	%f56, %f782, %f782, %f781;
	setp.gtu.f32 	%p103, %f56, %f40;
	@%p103 bra 	$L__BB1_124;
	sqrt.rn.f32 	%f783, %f56;
	mul.f32 	%f784, %f151, %f783;
	cvt.rzi.s32.f32 	%r249, %f784;
	mul.wide.s32 	%rd221, %r249, 4;
	add.s64 	%rd222, %rd1, %rd221;
	atom.global.add.f32 	%f785, [%rd222], 0f40000000;
$L__BB1_124:
	add.s32 	%r364, %r364, 4;
$L__BB1_125:
	setp.eq.s32 	%p104, %r50, 0;
	@%p104 bra 	$L__BB1_135;
	setp.eq.s32 	%p105, %r50, 1;
	@%p105 bra 	$L__BB1_132;
	mul.wide.u32 	%rd223, %r364, 16;
	add.s64 	%rd19, %rd15, %rd223;
	ld.f32 	%f786, [%rd19];
	ld.f32 	%f787, [%rd19+4];
	ld.f32 	%f788, [%rd19+8];
	sub.f32 	%f789, %f786, %f42;
	sub.f32 	%f790, %f787, %f43;
	mul.f32 	%f791, %f790, %f790;
	fma.rn.f32 	%f792, %f789, %f789, %f791;
	sub.f32 	%f793, %f788, %f44;
	fma.rn.f32 	%f57, %f793, %f793, %f792;
	setp.gtu.f32 	%p106, %f57, %f40;
	@%p106 bra 	$L__BB1_129;
	sqrt.rn.f32 	%f794, %f57;
	mul.f32 	%f795, %f151, %f794;
	cvt.rzi.s32.f32 	%r250, %f795;
	mul.wide.s32 	%rd224, %r250, 4;
	add.s64 	%rd225, %rd1, %rd224;
	atom.global.add.f32 	%f796, [%rd225], 0f40000000;
$L__BB1_129:
	ld.f32 	%f797, [%rd19+16];
	ld.f32 	%f798, [%rd19+20];
	ld.f32 	%f799, [%rd19+24];
	sub.f32 	%f800, %f797, %f42;
	sub.f32 	%f801, %f798, %f43;
	mul.f32 	%f802, %f801, %f801;
	fma.rn.f32 	%f803, %f800, %f800, %f802;
	sub.f32 	%f804, %f799, %f44;
	fma.rn.f32 	%f58, %f804, %f804, %f803;
	setp.gtu.f32 	%p107, %f58, %f40;
	@%p107 bra 	$L__BB1_131;
	sqrt.rn.f32 	%f805, %f58;
	mul.f32 	%f806, %f151, %f805;
	cvt.rzi.s32.f32 	%r251, %f806;
	mul.wide.s32 	%rd226, %r251, 4;
	add.s64 	%rd227, %rd1, %rd226;
	atom.global.add.f32 	%f807, [%rd227], 0f40000000;
$L__BB1_131:
	add.s32 	%r364, %r364, 2;
$L__BB1_132:
	setp.eq.s32 	%p108, %r52, 0;
	@%p108 bra 	$L__BB1_135;
	mul.wide.u32 	%rd228, %r364, 16;
	add.s64 	%rd229, %rd15, %rd228;
	ld.f32 	%f808, [%rd229];
	ld.f32 	%f809, [%rd229+4];
	ld.f32 	%f810, [%rd229+8];
	sub.f32 	%f811, %f808, %f42;
	sub.f32 	%f812, %f809, %f43;
	mul.f32 	%f813, %f812, %f812;
	fma.rn.f32 	%f814, %f811, %f811, %f813;
	sub.f32 	%f815, %f810, %f44;
	fma.rn.f32 	%f59, %f815, %f815, %f814;
	setp.gtu.f32 	%p109, %f59, %f40;
	@%p109 bra 	$L__BB1_135;
	sqrt.rn.f32 	%f816, %f59;
	mul.f32 	%f817, %f151, %f816;
	cvt.rzi.s32.f32 	%r252, %f817;
	mul.wide.s32 	%rd230, %r252, 4;
	add.s64 	%rd231, %rd1, %rd230;
	atom.global.add.f32 	%f818, [%rd231], 0f40000000;
$L__BB1_135:
	add.s32 	%r361, %r361, 1;
	setp.eq.s32 	%p110, %r361, %r46;
	@%p110 bra 	$L__BB1_230;
	bra.uni 	$L__BB1_94;
$L__BB1_136:
	add.s32 	%r254, %r5, 1;
	setp.ge.s32 	%p114, %r254, %r2;
	setp.lt.s32 	%p115, %r8, 1;
	or.pred  	%p116, %p114, %p115;
	@%p116 bra 	$L__BB1_232;
	sub.s32 	%r256, %r4, %r8;
	setp.gt.s32 	%p117, %r4, %r8;
	selp.b32 	%r257, %r256, 0, %p117;
	setp.lt.s32 	%p118, %r257, %r2;
	sub.s32 	%r44, %r257, %r4;
	setp.le.s32 	%p119, %r44, %r8;
	and.pred  	%p1, %p118, %p119;
	add.f32 	%f41, %f1, 0f3F800000;
	mov.b32 	%r371, 1;
	not.pred 	%p120, %p1;
$L__BB1_138:
	@%p120 bra 	$L__BB1_231;
	mul.lo.s32 	%r81, %r371, %r371;
	mul.wide.s32 	%rd286, %r371, 8;
	mov.u32 	%r372, %r44;
	mov.u32 	%r373, %r257;
$L__BB1_140:
	mad.lo.s32 	%r258, %r372, %r372, %r81;
	mul.lo.s32 	%r259, %r8, %r8;
	setp.gt.u32 	%p121, %r258, %r259;
	@%p121 bra 	$L__BB1_278;
	setp.ne.s32 	%p122, %r9, 0;
	@%p122 bra 	$L__BB1_234;
	ld.global.u64 	%rd280, [%rd3];
	add.s64 	%rd282, %rd280, %rd64;
	ld.u64 	%rd283, [%rd282];
	add.s64 	%rd285, %rd283, %rd67;
	add.s64 	%rd27, %rd285, 8;
	ld.u32 	%r84, [%rd285];
	add.s64 	%rd287, %rd282, %rd286;
	ld.u64 	%rd288, [%rd287];
	mul.wide.s32 	%rd289, %r373, 16;
	add.s64 	%rd290, %rd288, %rd289;
	add.s64 	%rd28, %rd290, 8;
	ld.u64 	%rd29, [%rd290+8];
	setp.lt.s32 	%p148, %r84, 1;
	@%p148 bra 	$L__BB1_278;
	ld.u64 	%rd30, [%rd27];
	ld.u32 	%r85, [%rd28+-8];
	and.b32  	%r86, %r85, 7;
	add.s32 	%r87, %r86, -1;
	and.b32  	%r88, %r85, 3;
	and.b32  	%r89, %r85, 2147483640;
	and.b32  	%r90, %r85, 1;
	mov.b32 	%r374, 0;
$L__BB1_144:
	setp.lt.s32 	%p149, %r85, 1;
	mul.wide.u32 	%rd291, %r374, 16;
	add.s64 	%rd292, %rd30, %rd291;
	ld.f32 	%f79, [%rd292];
	ld.f32 	%f80, [%rd292+4];
	ld.f32 	%f81, [%rd292+8];
	@%p149 bra 	$L__BB1_185;
	setp.lt.u32 	%p150, %r85, 8;
	mov.b32 	%r377, 0;
	@%p150 bra 	$L__BB1_164;
	mov.b32 	%r375, 0;
$L__BB1_147:
	.pragma "nounroll";
	mul.wide.u32 	%rd293, %r375, 16;
	add.s64 	%rd31, %rd29, %rd293;
	ld.f32 	%f984, [%rd31];
	ld.f32 	%f985, [%rd31+4];
	ld.f32 	%f986, [%rd31+8];
	sub.f32 	%f987, %f984, %f79;
	sub.f32 	%f988, %f985, %f80;
	mul.f32 	%f989, %f988, %f988;
	fma.rn.f32 	%f990, %f987, %f987, %f989;
	sub.f32 	%f991, %f986, %f81;
	fma.rn.f32 	%f82, %f991, %f991, %f990;
	setp.gtu.f32 	%p151, %f82, %f41;
	@%p151 bra 	$L__BB1_149;
	sqrt.rn.f32 	%f992, %f82;
	mul.f32 	%f993, %f151, %f992;
	cvt.rzi.s32.f32 	%r281, %f993;
	mul.wide.s32 	%rd294, %r281, 4;
	add.s64 	%rd295, %rd1, %rd294;
	atom.global.add.f32 	%f994, [%rd295], 0f40000000;
$L__BB1_149:
	ld.f32 	%f995, [%rd31+16];
	ld.f32 	%f996, [%rd31+20];
	ld.f32 	%f997, [%rd31+24];
	sub.f32 	%f998, %f995, %f79;
	sub.f32 	%f999, %f996, %f80;
	mul.f32 	%f1000, %f999, %f999;
	fma.rn.f32 	%f1001, %f998, %f998, %f1000;
	sub.f32 	%f1002, %f997, %f81;
	fma.rn.f32 	%f83, %f1002, %f1002, %f1001;
	setp.gtu.f32 	%p152, %f83, %f41;
	@%p152 bra 	$L__BB1_151;
	sqrt.rn.f32 	%f1003, %f83;
	mul.f32 	%f1004, %f151, %f1003;
	cvt.rzi.s32.f32 	%r282, %f1004;
	mul.wide.s32 	%rd296, %r282, 4;
	add.s64 	%rd297, %rd1, %rd296;
	atom.global.add.f32 	%f1005, [%rd297], 0f40000000;
$L__BB1_151:
	ld.f32 	%f1006, [%rd31+32];
	ld.f32 	%f1007, [%rd31+36];
	ld.f32 	%f1008, [%rd31+40];
	sub.f32 	%f1009, %f1006, %f79;
	sub.f32 	%f1010, %f1007, %f80;
	mul.f32 	%f1011, %f1010, %f1010;
	fma.rn.f32 	%f1012, %f1009, %f1009, %f1011;
	sub.f32 	%f1013, %f1008, %f81;
	fma.rn.f32 	%f84, %f1013, %f1013, %f1012;
	setp.gtu.f32 	%p153, %f84, %f41;
	@%p153 bra 	$L__BB1_153;
	sqrt.rn.f32 	%f1014, %f84;
	mul.f32 	%f1015, %f151, %f1014;
	cvt.rzi.s32.f32 	%r283, %f1015;
	mul.wide.s32 	%rd298, %r283, 4;
	add.s64 	%rd299, %rd1, %rd298;
	atom.global.add.f32 	%f1016, [%rd299], 0f40000000;
$L__BB1_153:
	ld.f32 	%f1017, [%rd31+48];
	ld.f32 	%f1018, [%rd31+52];
	ld.f32 	%f1019, [%rd31+56];
	sub.f32 	%f1020, %f1017, %f79;
	sub.f32 	%f1021, %f1018, %f80;
	mul.f32 	%f1022, %f1021, %f1021;
	fma.rn.f32 	%f1023, %f1020, %f1020, %f1022;
	sub.f32 	%f1024, %f1019, %f81;
	fma.rn.f32 	%f85, %f1024, %f1024, %f1023;
	setp.gtu.f32 	%p154, %f85, %f41;
	@%p154 bra 	$L__BB1_155;
	sqrt.rn.f32 	%f1025, %f85;
	mul.f32 	%f1026, %f151, %f1025;
	cvt.rzi.s32.f32 	%r284, %f1026;
	mul.wide.s32 	%rd300, %r284, 4;
	add.s64 	%rd301, %rd1, %rd300;
	atom.global.add.f32 	%f1027, [%rd301], 0f40000000;
$L__BB1_155:
	ld.f32 	%f1028, [%rd31+64];
	ld.f32 	%f1029, [%rd31+68];
	ld.f32 	%f1030, [%rd31+72];
	sub.f32 	%f1031, %f1028, %f79;
	sub.f32 	%f1032, %f1029, %f80;
	mul.f32 	%f1033, %f1032, %f1032;
	fma.rn.f32 	%f1034, %f1031, %f1031, %f1033;
	sub.f32 	%f1035, %f1030, %f81;
	fma.rn.f32 	%f86, %f1035, %f1035, %f1034;
	setp.gtu.f32 	%p155, %f86, %f41;
	@%p155 bra 	$L__BB1_157;
	sqrt.rn.f32 	%f1036, %f86;
	mul.f32 	%f1037, %f151, %f1036;
	cvt.rzi.s32.f32 	%r285, %f1037;
	mul.wide.s32 	%rd302, %r285, 4;
	add.s64 	%rd303, %rd1, %rd302;
	atom.global.add.f32 	%f1038, [%rd303], 0f40000000;
$L__BB1_157:
	ld.f32 	%f1039, [%rd31+80];
	ld.f32 	%f1040, [%rd31+84];
	ld.f32 	%f1041, [%rd31+88];
	sub.f32 	%f1042, %f1039, %f79;
	sub.f32 	%f1043, %f1040, %f80;
	mul.f32 	%f1044, %f1043, %f1043;
	fma.rn.f32 	%f1045, %f1042, %f1042, %f1044;
	sub.f32 	%f1046, %f1041, %f81;
	fma.rn.f32 	%f87, %f1046, %f1046, %f1045;
	setp.gtu.f32 	%p156, %f87, %f41;
	@%p156 bra 	$L__BB1_159;
	sqrt.rn.f32 	%f1047, %f87;
	mul.f32 	%f1048, %f151, %f1047;
	cvt.rzi.s32.f32 	%r286, %f1048;
	mul.wide.s32 	%rd304, %r286, 4;
	add.s64 	%rd305, %rd1, %rd304;
	atom.global.add.f32 	%f1049, [%rd305], 0f40000000;
$L__BB1_159:
	ld.f32 	%f1050, [%rd31+96];
	ld.f32 	%f1051, [%rd31+100];
	ld.f32 	%f1052, [%rd31+104];
	sub.f32 	%f1053, %f1050, %f79;
	sub.f32 	%f1054, %f1051, %f80;
	mul.f32 	%f1055, %f1054, %f1054;
	fma.rn.f32 	%f1056, %f1053, %f1053, %f1055;
	sub.f32 	%f1057, %f1052, %f81;
	fma.rn.f32 	%f88, %f1057, %f1057, %f1056;
	setp.gtu.f32 	%p157, %f88, %f41;
	@%p157 bra 	$L__BB1_161;
	sqrt.rn.f32 	%f1058, %f88;
	mul.f32 	%f1059, %f151, %f1058;
	cvt.rzi.s32.f32 	%r287, %f1059;
	mul.wide.s32 	%rd306, %r287, 4;
	add.s64 	%rd307, %rd1, %rd306;
	atom.global.add.f32 	%f1060, [%rd307], 0f40000000;
$L__BB1_161:
	ld.f32 	%f1061, [%rd31+112];
	ld.f32 	%f1062, [%rd31+116];
	ld.f32 	%f1063, [%rd31+120];
	sub.f32 	%f1064, %f1061, %f79;
	sub.f32 	%f1065, %f1062, %f80;
	mul.f32 	%f1066, %f1065, %f1065;
	fma.rn.f32 	%f1067, %f1064, %f1064, %f1066;
	sub.f32 	%f1068, %f1063, %f81;
	fma.rn.f32 	%f89, %f1068, %f1068, %f1067;
	setp.gtu.f32 	%p158, %f89, %f41;
	@%p158 bra 	$L__BB1_163;
	sqrt.rn.f32 	%f1069, %f89;
	mul.f32 	%f1070, %f151, %f1069;
	cvt.rzi.s32.f32 	%r288, %f1070;
	mul.wide.s32 	%rd308, %r288, 4;
	add.s64 	%rd309, %rd1, %rd308;
	atom.global.add.f32 	%f1071, [%rd309], 0f40000000;
$L__BB1_163:
	add.s32 	%r375, %r375, 8;
	setp.ne.s32 	%p159, %r375, %r89;
	mov.u32 	%r377, %r89;
	@%p159 bra 	$L__BB1_147;
$L__BB1_164:
	setp.eq.s32 	%p160, %r86, 0;
	@%p160 bra 	$L__BB1_185;
	setp.lt.u32 	%p161, %r87, 3;
	@%p161 bra 	$L__BB1_175;
	mul.wide.u32 	%rd310, %r377, 16;
	add.s64 	%rd32, %rd29, %rd310;
	ld.f32 	%f1072, [%rd32];
	ld.f32 	%f1073, [%rd32+4];
	ld.f32 	%f1074, [%rd32+8];
	sub.f32 	%f1075, %f1072, %f79;
	sub.f32 	%f1076, %f1073, %f80;
	mul.f32 	%f1077, %f1076, %f1076;
	fma.rn.f32 	%f1078, %f1075, %f1075, %f1077;
	sub.f32 	%f1079, %f1074, %f81;
	fma.rn.f32 	%f90, %f1079, %f1079, %f1078;
	setp.gtu.f32 	%p162, %f90, %f41;
	@%p162 bra 	$L__BB1_168;
	sqrt.rn.f32 	%f1080, %f90;
	mul.f32 	%f1081, %f151, %f1080;
	cvt.rzi.s32.f32 	%r289, %f1081;
	mul.wide.s32 	%rd311, %r289, 4;
	add.s64 	%rd312, %rd1, %rd311;
	atom.global.add.f32 	%f1082, [%rd312], 0f40000000;
$L__BB1_168:
	ld.f32 	%f1083, [%rd32+16];
	ld.f32 	%f1084, [%rd32+20];
	ld.f32 	%f1085, [%rd32+24];
	sub.f32 	%f1086, %f1083, %f79;
	sub.f32 	%f1087, %f1084, %f80;
	mul.f32 	%f1088, %f1087, %f1087;
	fma.rn.f32 	%f1089, %f1086, %f1086, %f1088;
	sub.f32 	%f1090, %f1085, %f81;
	fma.rn.f32 	%f91, %f1090, %f1090, %f1089;
	setp.gtu.f32 	%p163, %f91, %f41;
	@%p163 bra 	$L__BB1_170;
	sqrt.rn.f32 	%f1091, %f91;
	mul.f32 	%f1092, %f151, %f1091;
	cvt.rzi.s32.f32 	%r290, %f1092;
	mul.wide.s32 	%rd313, %r290, 4;
	add.s64 	%rd314, %rd1, %rd313;
	atom.global.add.f32 	%f1093, [%rd314], 0f40000000;
$L__BB1_170:
	ld.f32 	%f1094, [%rd32+32];
	ld.f32 	%f1095, [%rd32+36];
	ld.f32 	%f1096, [%rd32+40];
	sub.f32 	%f1097, %f1094, %f79;
	sub.f32 	%f1098, %f1095, %f80;
	mul.f32 	%f1099, %f1098, %f1098;
	fma.rn.f32 	%f1100, %f1097, %f1097, %f1099;
	sub.f32 	%f1101, %f1096, %f81;
	fma.rn.f32 	%f92, %f1101, %f1101, %f1100;
	setp.gtu.f32 	%p164, %f92, %f41;
	@%p164 bra 	$L__BB1_172;
	sqrt.rn.f32 	%f1102, %f92;
	mul.f32 	%f1103, %f151, %f1102;
	cvt.rzi.s32.f32 	%r291, %f1103;
	mul.wide.s32 	%rd315, %r291, 4;
	add.s64 	%rd316, %rd1, %rd315;
	atom.global.add.f32 	%f1104, [%rd316], 0f40000000;
$L__BB1_172:
	ld.f32 	%f1105, [%rd32+48];
	ld.f32 	%f1106, [%rd32+52];
	ld.f32 	%f1107, [%rd32+56];
	sub.f32 	%f1108, %f1105, %f79;
	sub.f32 	%f1109, %f1106, %f80;
	mul.f32 	%f1110, %f1109, %f1109;
	fma.rn.f32 	%f1111, %f1108, %f1108, %f1110;
	sub.f32 	%f1112, %f1107, %f81;
	fma.rn.f32 	%f93, %f1112, %f1112, %f1111;
	setp.gtu.f32 	%p165, %f93, %f41;
	@%p165 bra 	$L__BB1_174;
	sqrt.rn.f32 	%f1113, %f93;
	mul.f32 	%f1114, %f151, %f1113;
	cvt.rzi.s32.f32 	%r292, %f1114;
	mul.wide.s32 	%rd317, %r292, 4;
	add.s64 	%rd318, %rd1, %rd317;
	atom.global.add.f32 	%f1115, [%rd318], 0f40000000;
$L__BB1_174:
	add.s32 	%r377, %r377, 4;
$L__BB1_175:
	setp.eq.s32 	%p166, %r88, 0;
	@%p166 bra 	$L__BB1_185;
	setp.eq.s32 	%p167, %r88, 1;
	@%p167 bra 	$L__BB1_182;
	mul.wide.u32 	%rd319, %r377, 16;
	add.s64 	%rd33, %rd29, %rd319;
	ld.f32 	%f1116, [%rd33];
	ld.f32 	%f1117, [%rd33+4];
	ld.f32 	%f1118, [%rd33+8];
	sub.f32 	%f1119, %f1116, %f79;
	sub.f32 	%f1120, %f1117, %f80;
	mul.f32 	%f1121, %f1120, %f1120;
	fma.rn.f32 	%f1122, %f1119, %f1119, %f1121;
	sub.f32 	%f1123, %f1118, %f81;
	fma.rn.f32 	%f94, %f1123, %f1123, %f1122;
	setp.gtu.f32 	%p168, %f94, %f41;
	@%p168 bra 	$L__BB1_179;
	sqrt.rn.f32 	%f1124, %f94;
	mul.f32 	%f1125, %f151, %f1124;
	cvt.rzi.s32.f32 	%r293, %f1125;
	mul.wide.s32 	%rd320, %r293, 4;
	add.s64 	%rd321, %rd1, %rd320;
	atom.global.add.f32 	%f1126, [%rd321], 0f40000000;
$L__BB1_179:
	ld.f32 	%f1127, [%rd33+16];
	ld.f32 	%f1128, [%rd33+20];
	ld.f32 	%f1129, [%rd33+24];
	sub.f32 	%f1130, %f1127, %f79;
	sub.f32 	%f1131, %f1128, %f80;
	mul.f32 	%f1132, %f1131, %f1131;
	fma.rn.f32 	%f1133, %f1130, %f1130, %f1132;
	sub.f32 	%f1134, %f1129, %f81;
	fma.rn.f32 	%f95, %f1134, %f1134, %f1133;
	setp.gtu.f32 	%p169, %f95, %f41;
	@%p169 bra 	$L__BB1_181;
	sqrt.rn.f32 	%f1135, %f95;
	mul.f32 	%f1136, %f151, %f1135;
	cvt.rzi.s32.f32 	%r294, %f1136;
	mul.wide.s32 	%rd322, %r294, 4;
	add.s64 	%rd323, %rd1, %rd322;
	atom.global.add.f32 	%f1137, [%rd323], 0f40000000;
$L__BB1_181:
	add.s32 	%r377, %r377, 2;
$L__BB1_182:
	setp.eq.s32 	%p170, %r90, 0;
	@%p170 bra 	$L__BB1_185;
	mul.wide.u32 	%rd324, %r377, 16;
	add.s64 	%rd325, %rd29, %rd324;
	ld.f32 	%f1138, [%rd325];
	ld.f32 	%f1139, [%rd325+4];
	ld.f32 	%f1140, [%rd325+8];
	sub.f32 	%f1141, %f1138, %f79;
	sub.f32 	%f1142, %f1139, %f80;
	mul.f32 	%f1143, %f1142, %f1142;
	fma.rn.f32 	%f1144, %f1141, %f1141, %f1143;
	sub.f32 	%f1145, %f1140, %f81;
	fma.rn.f32 	%f96, %f1145, %f1145, %f1144;
	setp.gtu.f32 	%p171, %f96, %f41;
	@%p171 bra 	$L__BB1_185;
	sqrt.rn.f32 	%f1146, %f96;
	mul.f32 	%f1147, %f151, %f1146;
	cvt.rzi.s32.f32 	%r295, %f1147;
	mul.wide.s32 	%rd326, %r295, 4;
	add.s64 	%rd327, %rd1, %rd326;
	atom.global.add.f32 	%f1148, [%rd327], 0f40000000;
$L__BB1_185:
	add.s32 	%r374, %r374, 1;
	setp.eq.s32 	%p172, %r374, %r84;
	@%p172 bra 	$L__BB1_278;
	bra.uni 	$L__BB1_144;
$L__BB1_186:
	ld.global.u64 	%rd142, [%rd3];
	add.s64 	%rd144, %rd142, %rd64;
	ld.u64 	%rd145, [%rd144];
	add.s64 	%rd147, %rd145, %rd67;
	add.s64 	%rd20, %rd147, 8;
	ld.u32 	%r62, [%rd147];
	mul.wide.s32 	%rd148, %r360, 16;
	add.s64 	%rd149, %rd145, %rd148;
	add.s64 	%rd21, %rd149, 8;
	ld.u64 	%rd22, [%rd149+8];
	setp.lt.s32 	%p61, %r62, 1;
	@%p61 bra 	$L__BB1_230;
	ld.u64 	%rd23, [%rd20];
	ld.u32 	%r63, [%rd21+-8];
	and.b32  	%r64, %r63, 7;
	add.s32 	%r65, %r64, -1;
	and.b32  	%r66, %r63, 3;
	and.b32  	%r67, %r63, 2147483640;
	and.b32  	%r68, %r63, 1;
	mov.b32 	%r366, 0;
$L__BB1_188:
	setp.lt.s32 	%p62, %r63, 1;
	mul.wide.u32 	%rd150, %r366, 16;
	add.s64 	%rd151, %rd23, %rd150;
	ld.f32 	%f60, [%rd151];
	ld.f32 	%f61, [%rd151+4];
	ld.f32 	%f62, [%rd151+8];
	@%p62 bra 	$L__BB1_229;
	setp.lt.u32 	%p63, %r63, 8;
	mov.b32 	%r369, 0;
	@%p63 bra 	$L__BB1_208;
	mov.b32 	%r367, 0;
$L__BB1_191:
	.pragma "nounroll";
	mul.wide.u32 	%rd152, %r367, 16;
	add.s64 	%rd24, %rd22, %rd152;
	ld.f32 	%f489, [%rd24];
	ld.f32 	%f490, [%rd24+4];
	ld.f32 	%f491, [%rd24+8];
	sub.f32 	%f492, %f489, %f60;
	sub.f32 	%f493, %f490, %f61;
	mul.f32 	%f494, %f493, %f493;
	fma.rn.f32 	%f495, %f492, %f492, %f494;
	sub.f32 	%f496, %f491, %f62;
	fma.rn.f32 	%f63, %f496, %f496, %f495;
	setp.gtu.f32 	%p64, %f63, %f40;
	@%p64 bra 	$L__BB1_193;
	sqrt.rn.f32 	%f497, %f63;
	mul.f32 	%f498, %f151, %f497;
	cvt.rzi.s32.f32 	%r220, %f498;
	mul.wide.s32 	%rd153, %r220, 4;
	add.s64 	%rd154, %rd2, %rd153;
	atom.global.add.f32 	%f499, [%rd154], 0f40000000;
$L__BB1_193:
	ld.f32 	%f500, [%rd24+16];
	ld.f32 	%f501, [%rd24+20];
	ld.f32 	%f502, [%rd24+24];
	sub.f32 	%f503, %f500, %f60;
	sub.f32 	%f504, %f501, %f61;
	mul.f32 	%f505, %f504, %f504;
	fma.rn.f32 	%f506, %f503, %f503, %f505;
	sub.f32 	%f507, %f502, %f62;
	fma.rn.f32 	%f64, %f507, %f507, %f506;
	setp.gtu.f32 	%p65, %f64, %f40;
	@%p65 bra 	$L__BB1_195;
	sqrt.rn.f32 	%f508, %f64;
	mul.f32 	%f509, %f151, %f508;
	cvt.rzi.s32.f32 	%r221, %f509;
	mul.wide.s32 	%rd155, %r221, 4;
	add.s64 	%rd156, %rd2, %rd155;
	atom.global.add.f32 	%f510, [%rd156], 0f40000000;
$L__BB1_195:
	ld.f32 	%f511, [%rd24+32];
	ld.f32 	%f512, [%rd24+36];
	ld.f32 	%f513, [%rd24+40];
	sub.f32 	%f514, %f511, %f60;
	sub.f32 	%f515, %f512, %f61;
	mul.f32 	%f516, %f515, %f515;
	fma.rn.f32 	%f517, %f514, %f514, %f516;
	sub.f32 	%f518, %f513, %f62;
	fma.rn.f32 	%f65, %f518, %f518, %f517;
	setp.gtu.f32 	%p66, %f65, %f40;
	@%p66 bra 	$L__BB1_197;
	sqrt.rn.f32 	%f519, %f65;
	mul.f32 	%f520, %f151, %f519;
	cvt.rzi.s32.f32 	%r222, %f520;
	mul.wide.s32 	%rd157, %r222, 4;
	add.s64 	%rd158, %rd2, %rd157;
	atom.global.add.f32 	%f521, [%rd158], 0f40000000;
$L__BB1_197:
	ld.f32 	%f522, [%rd24+48];
	ld.f32 	%f523, [%rd24+52];
	ld.f32 	%f524, [%rd24+56];
	sub.f32 	%f525, %f522, %f60;
	sub.f32 	%f526, %f523, %f61;
	mul.f32 	%f527, %f526, %f526;
	fma.rn.f32 	%f528, %f525, %f525, %f527;
	sub.f32 	%f529, %f524, %f62;
	fma.rn.f32 	%f66, %f529, %f529, %f528;
	setp.gtu.f32 	%p67, %f66, %f40;
	@%p67 bra 	$L__BB1_199;
	sqrt.rn.f32 	%f530, %f66;
	mul.f32 	%f531, %f151, %f530;
	cvt.rzi.s32.f32 	%r223, %f531;
	mul.wide.s32 	%rd159, %r223, 4;
	add.s64 	%rd160, %rd2, %rd159;
	atom.global.add.f32 	%f532, [%rd160], 0f40000000;
$L__BB1_199:
	ld.f32 	%f533, [%rd24+64];
	ld.f32 	%f534, [%rd24+68];
	ld.f32 	%f535, [%rd24+72];
	sub.f32 	%f536, %f533, %f60;
	sub.f32 	%f537, %f534, %f61;
	mul.f32 	%f538, %f537, %f537;
	fma.rn.f32 	%f539, %f536, %f536, %f538;
	sub.f32 	%f540, %f535, %f62;
	fma.rn.f32 	%f67, %f540, %f540, %f539;
	setp.gtu.f32 	%p68, %f67, %f40;
	@%p68 bra 	$L__BB1_201;
	sqrt.rn.f32 	%f541, %f67;
	mul.f32 	%f542, %f151, %f541;
	cvt.rzi.s32.f32 	%r224, %f542;
	mul.wide.s32 	%rd161, %r224, 4;
	add.s64 	%rd162, %rd2, %rd161;
	atom.global.add.f32 	%f543, [%rd162], 0f40000000;
$L__BB1_201:
	ld.f32 	%f544, [%rd24+80];
	ld.f32 	%f545, [%rd24+84];
	ld.f32 	%f546, [%rd24+88];
	sub.f32 	%f547, %f544, %f60;
	sub.f32 	%f548, %f545, %f61;
	mul.f32 	%f549, %f548, %f548;
	fma.rn.f32 	%f550, %f547, %f547, %f549;
	sub.f32 	%f551, %f546, %f62;
	fma.rn.f32 	%f68, %f551, %f551, %f550;
	setp.gtu.f32 	%p69, %f68, %f40;
	@%p69 bra 	$L__BB1_203;
	sqrt.rn.f32 	%f552, %f68;
	mul.f32 	%f553, %f151, %f552;
	cvt.rzi.s32.f32 	%r225, %f553;
	mul.wide.s32 	%rd163, %r225, 4;
	add.s64 	%rd164, %rd2, %rd163;
	atom.global.add.f32 	%f554, [%rd164], 0f40000000;
$L__BB1_203:
	ld.f32 	%f555, [%rd24+96];
	ld.f32 	%f556, [%rd24+100];
	ld.f32 	%f557, [%rd24+104];
	sub.f32 	%f558, %f555, %f60;
	sub.f32 	%f559, %f556, %f61;
	mul.f32 	%f560, %f559, %f559;
	fma.rn.f32 	%f561, %f558, %f558, %f560;
	sub.f32 	%f562, %f557, %f62;
	fma.rn.f32 	%f69, %f562, %f562, %f561;
	setp.gtu.f32 	%p70, %f69, %f40;
	@%p70 bra 	$L__BB1_205;
	sqrt.rn.f32 	%f563, %f69;
	mul.f32 	%f564, %f151, %f563;
	cvt.rzi.s32.f32 	%r226, %f564;
	mul.wide.s32 	%rd165, %r226, 4;
	add.s64 	%rd166, %rd2, %rd165;
	atom.global.add.f32 	%f565, [%rd166], 0f40000000;
$L__BB1_205:
	ld.f32 	%f566, [%rd24+112];
	ld.f32 	%f567, [%rd24+116];
	ld.f32 	%f568, [%rd24+120];
	sub.f32 	%f569, %f566, %f60;
	sub.f32 	%f570, %f567, %f61;
	mul.f32 	%f571, %f570, %f570;
	fma.rn.f32 	%f572, %f569, %f569, %f571;
	sub.f32 	%f573, %f568, %f62;
	fma.rn.f32 	%f70, %f573, %f573, %f572;
	setp.gtu.f32 	%p71, %f70, %f40;
	@%p71 bra 	$L__BB1_207;
	sqrt.rn.f32 	%f574, %f70;
	mul.f32 	%f575, %f151, %f574;
	cvt.rzi.s32.f32 	%r227, %f575;
	mul.wide.s32 	%rd167, %r227, 4;
	add.s64 	%rd168, %rd2, %rd167;
	atom.global.add.f32 	%f576, [%rd168], 0f40000000;
$L__BB1_207:
	add.s32 	%r367, %r367, 8;
	setp.ne.s32 	%p72, %r367, %r67;
	mov.u32 	%r369, %r67;
	@%p72 bra 	$L__BB1_191;
$L__BB1_208:
	setp.eq.s32 	%p73, %r64, 0;
	@%p73 bra 	$L__BB1_229;
	setp.lt.u32 	%p74, %r65, 3;
	@%p74 bra 	$L__BB1_219;
	mul.wide.u32 	%rd169, %r369, 16;
	add.s64 	%rd25, %rd22, %rd169;
	ld.f32 	%f577, [%rd25];
	ld.f32 	%f578, [%rd25+4];
	ld.f32 	%f579, [%rd25+8];
	sub.f32 	%f580, %f577, %f60;
	sub.f32 	%f581, %f578, %f61;
	mul.f32 	%f582, %f581, %f581;
	fma.rn.f32 	%f583, %f580, %f580, %f582;
	sub.f32 	%f584, %f579, %f62;
	fma.rn.f32 	%f71, %f584, %f584, %f583;
	setp.gtu.f32 	%p75, %f71, %f40;
	@%p75 bra 	$L__BB1_212;
	sqrt.rn.f32 	%f585, %f71;
	mul.f32 	%f586, %f151, %f585;
	cvt.rzi.s32.f32 	%r228, %f586;
	mul.wide.s32 	%rd170, %r228, 4;
	add.s64 	%rd171, %rd2, %rd170;
	atom.global.add.f32 	%f587, [%rd171], 0f40000000;
$L__BB1_212:
	ld.f32 	%f588, [%rd25+16];
	ld.f32 	%f589, [%rd25+20];
	ld.f32 	%f590, [%rd25+24];
	sub.f32 	%f591, %f588, %f60;
	sub.f32 	%f592, %f589, %f61;
	mul.f32 	%f593, %f592, %f592;
	fma.rn.f32 	%f594, %f591, %f591, %f593;
	sub.f32 	%f595, %f590, %f62;
	fma.rn.f32 	%f72, %f595, %f595, %f594;
	setp.gtu.f32 	%p76, %f72, %f40;
	@%p76 bra 	$L__BB1_214;
	sqrt.rn.f32 	%f596, %f72;
	mul.f32 	%f597, %f151, %f596;
	cvt.rzi.s32.f32 	%r229, %f597;
	mul.wide.s32 	%rd172, %r229, 4;
	add.s64 	%rd173, %rd2, %rd172;
	atom.global.add.f32 	%f598, [%rd173], 0f40000000;
$L__BB1_214:
	ld.f32 	%f599, [%rd25+32];
	ld.f32 	%f600, [%rd25+36];
	ld.f32 	%f601, [%rd25+40];
	sub.f32 	%f602, %f599, %f60;
	sub.f32 	%f603, %f600, %f61;
	mul.f32 	%f604, %f603, %f603;
	fma.rn.f32 	%f605, %f602, %f602, %f604;
	sub.f32 	%f606, %f601, %f62;
	fma.rn.f32 	%f73, %f606, %f606, %f605;
	setp.gtu.f32 	%p77, %f73, %f40;
	@%p77 bra 	$L__BB1_216;
	sqrt.rn.f32 	%f607, %f73;
	mul.f32 	%f608, %f151, %f607;
	cvt.rzi.s32.f32 	%r230, %f608;
	mul.wide.s32 	%rd174, %r230, 4;
	add.s64 	%rd175, %rd2, %rd174;
	atom.global.add.f32 	%f609, [%rd175], 0f40000000;
$L__BB1_216:
	ld.f32 	%f610, [%rd25+48];
	ld.f32 	%f611, [%rd25+52];
	ld.f32 	%f612, [%rd25+56];
	sub.f32 	%f613, %f610, %f60;
	sub.f32 	%f614, %f611, %f61;
	mul.f32 	%f615, %f614, %f614;
	fma.rn.f32 	%f616, %f613, %f613, %f615;
	sub.f32 	%f617, %f612, %f62;
	fma.rn.f32 	%f74, %f617, %f617, %f616;
	setp.gtu.f32 	%p78, %f74, %f40;
	@%p78 bra 	$L__BB1_218;
	sqrt.rn.f32 	%f618, %f74;
	mul.f32 	%f619, %f151, %f618;
	cvt.rzi.s32.f32 	%r231, %f619;
	mul.wide.s32 	%rd176, %r231, 4;
	add.s64 	%rd177, %rd2, %rd176;
	atom.global.add.f32 	%f620, [%rd177], 0f40000000;
$L__BB1_218:
	add.s32 	%r369, %r369, 4;
$L__BB1_219:
	setp.eq.s32 	%p79, %r66, 0;
	@%p79 bra 	$L__BB1_229;
	setp.eq.s32 	%p80, %r66, 1;
	@%p80 bra 	$L__BB1_226;
	mul.wide.u32 	%rd178, %r369, 16;
	add.s64 	%rd26, %rd22, %rd178;
	ld.f32 	%f621, [%rd26];
	ld.f32 	%f622, [%rd26+4];
	ld.f32 	%f623, [%rd26+8];
	sub.f32 	%f624, %f621, %f60;
	sub.f32 	%f625, %f622, %f61;
	mul.f32 	%f626, %f625, %f625;
	fma.rn.f32 	%f627, %f624, %f624, %f626;
	sub.f32 	%f628, %f623, %f62;
	fma.rn.f32 	%f75, %f628, %f628, %f627;
	setp.gtu.f32 	%p81, %f75, %f40;
	@%p81 bra 	$L__BB1_223;
	sqrt.rn.f32 	%f629, %f75;
	mul.f32 	%f630, %f151, %f629;
	cvt.rzi.s32.f32 	%r232, %f630;
	mul.wide.s32 	%rd179, %r232, 4;
	add.s64 	%rd180, %rd2, %rd179;
	atom.global.add.f32 	%f631, [%rd180], 0f40000000;
$L__BB1_223:
	ld.f32 	%f632, [%rd26+16];
	ld.f32 	%f633, [%rd26+20];
	ld.f32 	%f634, [%rd26+24];
	sub.f32 	%f635, %f632, %f60;
	sub.f32 	%f636, %f633, %f61;
	mul.f32 	%f637, %f636, %f636;
	fma.rn.f32 	%f638, %f635, %f635, %f637;
	sub.f32 	%f639, %f634, %f62;
	fma.rn.f32 	%f76, %f639, %f639, %f638;
	setp.gtu.f32 	%p82, %f76, %f40;
	@%p82 bra 	$L__BB1_225;
	sqrt.rn.f32 	%f640, %f76;
	mul.f32 	%f641, %f151, %f640;
	cvt.rzi.s32.f32 	%r233, %f641;
	mul.wide.s32 	%rd181, %r233, 4;
	add.s64 	%rd182, %rd2, %rd181;
	atom.global.add.f32 	%f642, [%rd182], 0f40000000;
$L__BB1_225:
	add.s32 	%r369, %r369, 2;
$L__BB1_226:
	setp.eq.s32 	%p83, %r68, 0;
	@%p83 bra 	$L__BB1_229;
	mul.wide.u32 	%rd183, %r369, 16;
	add.s64 	%rd184, %rd22, %rd183;
	ld.f32 	%f643, [%rd184];
	ld.f32 	%f644, [%rd184+4];
	ld.f32 	%f645, [%rd184+8];
	sub.f32 	%f646, %f643, %f60;
	sub.f32 	%f647, %f644, %f61;
	mul.f32 	%f648, %f647, %f647;
	fma.rn.f32 	%f649, %f646, %f646, %f648;
	sub.f32 	%f650, %f645, %f62;
	fma.rn.f32 	%f77, %f650, %f650, %f649;
	setp.gtu.f32 	%p84, %f77, %f40;
	@%p84 bra 	$L__BB1_229;
	sqrt.rn.f32 	%f651, %f77;
	mul.f32 	%f652, %f151, %f651;
	cvt.rzi.s32.f32 	%r234, %f652;
	mul.wide.s32 	%rd185, %r234, 4;
	add.s64 	%rd186, %rd2, %rd185;
	atom.global.add.f32 	%f653, [%rd186], 0f40000000;
$L__BB1_229:
	add.s32 	%r366, %r366, 1;
	setp.ne.s32 	%p85, %r366, %r62;
	@%p85 bra 	$L__BB1_188;
$L__BB1_230:
	add.s32 	%r360, %r360, 1;
	setp.lt.s32 	%p111, %r360, %r2;
	sub.s32 	%r253, %r360, %r6;
	setp.le.s32 	%p112, %r253, %r8;
	and.pred  	%p113, %p111, %p112;
	@%p113 bra 	$L__BB1_91;
	bra.uni 	$L__BB1_136;
$L__BB1_231:
	add.s32 	%r371, %r371, 1;
	add.s32 	%r296, %r371, %r5;
	setp.lt.s32 	%p176, %r296, %r2;
	setp.le.s32 	%p177, %r371, %r8;
	and.pred  	%p178, %p176, %p177;
	@%p178 bra 	$L__BB1_138;
$L__BB1_232:
	add.s32 	%r297, %r6, 1;
	setp.ge.s32 	%p179, %r297, %r2;
	setp.lt.s32 	%p180, %r8, 2;
	or.pred  	%p181, %p179, %p180;
	@%p181 bra 	$L__BB1_376;
	sub.s32 	%r299, %r5, %r8;
	setp.gt.s32 	%p182, %r5, %r8;
	selp.b32 	%r300, %r299, 0, %p182;
	setp.lt.s32 	%p183, %r300, %r2;
	sub.s32 	%r302, %r300, %r5;
	setp.lt.s32 	%p184, %r302, %r8;
	and.pred  	%p2, %p183, %p184;
	sub.s32 	%r303, %r4, %r8;
	setp.gt.s32 	%p185, %r4, %r8;
	selp.b32 	%r304, %r303, 0, %p185;
	setp.lt.s32 	%p186, %r304, %r2;
	sub.s32 	%r306, %r304, %r4;
	setp.lt.s32 	%p187, %r306, %r8;
	and.pred  	%p3, %p186, %p187;
	add.f32 	%f78, %f1, 0f3F800000;
	mov.b32 	%r384, 1;
	not.pred 	%p188, %p2;
	not.pred 	%p190, %p3;
	mul.wide.s32 	%rd378, %r5, 8;
	mul.wide.s32 	%rd381, %r4, 16;
	bra.uni 	$L__BB1_280;
$L__BB1_234:
	ld.global.u64 	%rd232, [%rd3];
	mul.wide.s32 	%rd233, %r5, 8;
	add.s64 	%rd234, %rd232, %rd233;
	ld.u64 	%rd235, [%rd234];
	mul.wide.s32 	%rd236, %r4, 16;
	add.s64 	%rd237, %rd235, %rd236;
	add.s64 	%rd34, %rd237, 8;
	ld.u32 	%r100, [%rd237];
	mul.wide.s32 	%rd238, %r371, 8;
	add.s64 	%rd239, %rd234, %rd238;
	ld.u64 	%rd240, [%rd239];
	mul.wide.s32 	%rd241, %r373, 16;
	add.s64 	%rd242, %rd240, %rd241;
	add.s64 	%rd35, %rd242, 8;
	ld.u64 	%rd36, [%rd242+8];
	setp.lt.s32 	%p123, %r100, 1;
	@%p123 bra 	$L__BB1_278;
	ld.u64 	%rd37, [%rd34];
	ld.u32 	%r101, [%rd35+-8];
	and.b32  	%r102, %r101, 7;
	add.s32 	%r103, %r102, -1;
	and.b32  	%r104, %r101, 3;
	and.b32  	%r105, %r101, 2147483640;
	and.b32  	%r106, %r101, 1;
	mov.b32 	%r379, 0;
$L__BB1_236:
	setp.lt.s32 	%p124, %r101, 1;
	mul.wide.u32 	%rd243, %r379, 16;
	add.s64 	%rd244, %rd37, %rd243;
	ld.f32 	%f97, [%rd244];
	ld.f32 	%f98, [%rd244+4];
	ld.f32 	%f99, [%rd244+8];
	@%p124 bra 	$L__BB1_277;
	setp.lt.u32 	%p125, %r101, 8;
	mov.b32 	%r382, 0;
	@%p125 bra 	$L__BB1_256;
	mov.b32 	%r380, 0;
$L__BB1_239:
	.pragma "nounroll";
	mul.wide.u32 	%rd245, %r380, 16;
	add.s64 	%rd38, %rd36, %rd245;
	ld.f32 	%f819, [%rd38];
	ld.f32 	%f820, [%rd38+4];
	ld.f32 	%f821, [%rd38+8];
	sub.f32 	%f822, %f819, %f97;
	sub.f32 	%f823, %f820, %f98;
	mul.f32 	%f824, %f823, %f823;
	fma.rn.f32 	%f825, %f822, %f822, %f824;
	sub.f32 	%f826, %f821, %f99;
	fma.rn.f32 	%f100, %f826, %f826, %f825;
	setp.gtu.f32 	%p126, %f100, %f41;
	@%p126 bra 	$L__BB1_241;
	sqrt.rn.f32 	%f827, %f100;
	mul.f32 	%f828, %f151, %f827;
	cvt.rzi.s32.f32 	%r263, %f828;
	mul.wide.s32 	%rd246, %r263, 4;
	add.s64 	%rd247, %rd2, %rd246;
	atom.global.add.f32 	%f829, [%rd247], 0f40000000;
$L__BB1_241:
	ld.f32 	%f830, [%rd38+16];
	ld.f32 	%f831, [%rd38+20];
	ld.f32 	%f832, [%rd38+24];
	sub.f32 	%f833, %f830, %f97;
	sub.f32 	%f834, %f831, %f98;
	mul.f32 	%f835, %f834, %f834;
	fma.rn.f32 	%f836, %f833, %f833, %f835;
	sub.f32 	%f837, %f832, %f99;
	fma.rn.f32 	%f101, %f837, %f837, %f836;
	setp.gtu.f32 	%p127, %f101, %f41;
	@%p127 bra 	$L__BB1_243;
	sqrt.rn.f32 	%f838, %f101;
	mul.f32 	%f839, %f151, %f838;
	cvt.rzi.s32.f32 	%r264, %f839;
	mul.wide.s32 	%rd248, %r264, 4;
	add.s64 	%rd249, %rd2, %rd248;
	atom.global.add.f32 	%f840, [%rd249], 0f40000000;
$L__BB1_243:
	ld.f32 	%f841, [%rd38+32];
	ld.f32 	%f842, [%rd38+36];
	ld.f32 	%f843, [%rd38+40];
	sub.f32 	%f844, %f841, %f97;
	sub.f32 	%f845, %f842, %f98;
	mul.f32 	%f846, %f845, %f845;
	fma.rn.f32 	%f847, %f844, %f844, %f846;
	sub.f32 	%f848, %f843, %f99;
	fma.rn.f32 	%f102, %f848, %f848, %f847;
	setp.gtu.f32 	%p128, %f102, %f41;
	@%p128 bra 	$L__BB1_245;
	sqrt.rn.f32 	%f849, %f102;
	mul.f32 	%f850, %f151, %f849;
	cvt.rzi.s32.f32 	%r265, %f850;
	mul.wide.s32 	%rd250, %r265, 4;
	add.s64 	%rd251, %rd2, %rd250;
	atom.global.add.f32 	%f851, [%rd251], 0f40000000;
$L__BB1_245:
	ld.f32 	%f852, [%rd38+48];
	ld.f32 	%f853, [%rd38+52];
	ld.f32 	%f854, [%rd38+56];
	sub.f32 	%f855, %f852, %f97;
	sub.f32 	%f856, %f853, %f98;
	mul.f32 	%f857, %f856, %f856;
	fma.rn.f32 	%f858, %f855, %f855, %f857;
	sub.f32 	%f859, %f854, %f99;
	fma.rn.f32 	%f103, %f859, %f859, %f858;
	setp.gtu.f32 	%p129, %f103, %f41;
	@%p129 bra 	$L__BB1_247;
	sqrt.rn.f32 	%f860, %f103;
	mul.f32 	%f861, %f151, %f860;
	cvt.rzi.s32.f32 	%r266, %f861;
	mul.wide.s32 	%rd252, %r266, 4;
	add.s64 	%rd253, %rd2, %rd252;
	atom.global.add.f32 	%f862, [%rd253], 0f40000000;
$L__BB1_247:
	ld.f32 	%f863, [%rd38+64];
	ld.f32 	%f864, [%rd38+68];
	ld.f32 	%f865, [%rd38+72];
	sub.f32 	%f866, %f863, %f97;
	sub.f32 	%f867, %f864, %f98;
	mul.f32 	%f868, %f867, %f867;
	fma.rn.f32 	%f869, %f866, %f866, %f868;
	sub.f32 	%f870, %f865, %f99;
	fma.rn.f32 	%f104, %f870, %f870, %f869;
	setp.gtu.f32 	%p130, %f104, %f41;
	@%p130 bra 	$L__BB1_249;
	sqrt.rn.f32 	%f871, %f104;
	mul.f32 	%f872, %f151, %f871;
	cvt.rzi.s32.f32 	%r267, %f872;
	mul.wide.s32 	%rd254, %r267, 4;
	add.s64 	%rd255, %rd2, %rd254;
	atom.global.add.f32 	%f873, [%rd255], 0f40000000;
$L__BB1_249:
	ld.f32 	%f874, [%rd38+80];
	ld.f32 	%f875, [%rd38+84];
	ld.f32 	%f876, [%rd38+88];
	sub.f32 	%f877, %f874, %f97;
	sub.f32 	%f878, %f875, %f98;
	mul.f32 	%f879, %f878, %f878;
	fma.rn.f32 	%f880, %f877, %f877, %f879;
	sub.f32 	%f881, %f876, %f99;
	fma.rn.f32 	%f105, %f881, %f881, %f880;
	setp.gtu.f32 	%p131, %f105, %f41;
	@%p131 bra 	$L__BB1_251;
	sqrt.rn.f32 	%f882, %f105;
	mul.f32 	%f883, %f151, %f882;
	cvt.rzi.s32.f32 	%r268, %f883;
	mul.wide.s32 	%rd256, %r268, 4;
	add.s64 	%rd257, %rd2, %rd256;
	atom.global.add.f32 	%f884, [%rd257], 0f40000000;
$L__BB1_251:
	ld.f32 	%f885, [%rd38+96];
	ld.f32 	%f886, [%rd38+100];
	ld.f32 	%f887, [%rd38+104];
	sub.f32 	%f888, %f885, %f97;
	sub.f32 	%f889, %f886, %f98;
	mul.f32 	%f890, %f889, %f889;
	fma.rn.f32 	%f891, %f888, %f888, %f890;
	sub.f32 	%f892, %f887, %f99;
	fma.rn.f32 	%f106, %f892, %f892, %f891;
	setp.gtu.f32 	%p132, %f106, %f41;
	@%p132 bra 	$L__BB1_253;
	sqrt.rn.f32 	%f893, %f106;
	mul.f32 	%f894, %f151, %f893;
	cvt.rzi.s32.f32 	%r269, %f894;
	mul.wide.s32 	%rd258, %r269, 4;
	add.s64 	%rd259, %rd2, %rd258;
	atom.global.add.f32 	%f895, [%rd259], 0f40000000;
$L__BB1_253:
	ld.f32 	%f896, [%rd38+112];
	ld.f32 	%f897, [%rd38+116];
	ld.f32 	%f898, [%rd38+120];
	sub.f32 	%f899, %f896, %f97;
	sub.f32 	%f900, %f897, %f98;
	mul.f32 	%f901, %f900, %f900;
	fma.rn.f32 	%f902, %f899, %f899, %f901;
	sub.f32 	%f903, %f898, %f99;
	fma.rn.f32 	%f107, %f903, %f903, %f902;
	setp.gtu.f32 	%p133, %f107, %f41;
	@%p133 bra 	$L__BB1_255;
	sqrt.rn.f32 	%f904, %f107;
	mul.f32 	%f905, %f151, %f904;
	cvt.rzi.s32.f32 	%r270, %f905;
	mul.wide.s32 	%rd260, %r270, 4;
	add.s64 	%rd261, %rd2, %rd260;
	atom.global.add.f32 	%f906, [%rd261], 0f40000000;
$L__BB1_255:
	add.s32 	%r380, %r380, 8;
	setp.ne.s32 	%p134, %r380, %r105;
	mov.u32 	%r382, %r105;
	@%p134 bra 	$L__BB1_239;
$L__BB1_256:
	setp.eq.s32 	%p135, %r102, 0;
	@%p135 bra 	$L__BB1_277;
	setp.lt.u32 	%p136, %r103, 3;
	@%p136 bra 	$L__BB1_267;
	mul.wide.u32 	%rd262, %r382, 16;
	add.s64 	%rd39, %rd36, %rd262;
	ld.f32 	%f907, [%rd39];
	ld.f32 	%f908, [%rd39+4];
	ld.f32 	%f909, [%rd39+8];
	sub.f32 	%f910, %f907, %f97;
	sub.f32 	%f911, %f908, %f98;
	mul.f32 	%f912, %f911, %f911;
	fma.rn.f32 	%f913, %f910, %f910, %f912;
	sub.f32 	%f914, %f909, %f99;
	fma.rn.f32 	%f108, %f914, %f914, %f913;
	setp.gtu.f32 	%p137, %f108, %f41;
	@%p137 bra 	$L__BB1_260;
	sqrt.rn.f32 	%f915, %f108;
	mul.f32 	%f916, %f151, %f915;
	cvt.rzi.s32.f32 	%r271, %f916;
	mul.wide.s32 	%rd263, %r271, 4;
	add.s64 	%rd264, %rd2, %rd263;
	atom.global.add.f32 	%f917, [%rd264], 0f40000000;
$L__BB1_260:
	ld.f32 	%f918, [%rd39+16];
	ld.f32 	%f919, [%rd39+20];
	ld.f32 	%f920, [%rd39+24];
	sub.f32 	%f921, %f918, %f97;
	sub.f32 	%f922, %f919, %f98;
	mul.f32 	%f923, %f922, %f922;
	fma.rn.f32 	%f924, %f921, %f921, %f923;
	sub.f32 	%f925, %f920, %f99;
	fma.rn.f32 	%f109, %f925, %f925, %f924;
	setp.gtu.f32 	%p138, %f109, %f41;
	@%p138 bra 	$L__BB1_262;
	sqrt.rn.f32 	%f926, %f109;
	mul.f32 	%f927, %f151, %f926;
	cvt.rzi.s32.f32 	%r272, %f927;
	mul.wide.s32 	%rd265, %r272, 4;
	add.s64 	%rd266, %rd2, %rd265;
	atom.global.add.f32 	%f928, [%rd266], 0f40000000;
$L__BB1_262:
	ld.f32 	%f929, [%rd39+32];
	ld.f32 	%f930, [%rd39+36];
	ld.f32 	%f931, [%rd39+40];
	sub.f32 	%f932, %f929, %f97;
	sub.f32 	%f933, %f930, %f98;
	mul.f32 	%f934, %f933, %f933;
	fma.rn.f32 	%f935, %f932, %f932, %f934;
	sub.f32 	%f936, %f931, %f99;
	fma.rn.f32 	%f110, %f936, %f936, %f935;
	setp.gtu.f32 	%p139, %f110, %f41;
	@%p139 bra 	$L__BB1_264;
	sqrt.rn.f32 	%f937, %f110;
	mul.f32 	%f938, %f151, %f937;
	cvt.rzi.s32.f32 	%r273, %f938;
	mul.wide.s32 	%rd267, %r273, 4;
	add.s64 	%rd268, %rd2, %rd267;
	atom.global.add.f32 	%f939, [%rd268], 0f40000000;
$L__BB1_264:
	ld.f32 	%f940, [%rd39+48];
	ld.f32 	%f941, [%rd39+52];
	ld.f32 	%f942, [%rd39+56];
	sub.f32 	%f943, %f940, %f97;
	sub.f32 	%f944, %f941, %f98;
	mul.f32 	%f945, %f944, %f944;
	fma.rn.f32 	%f946, %f943, %f943, %f945;
	sub.f32 	%f947, %f942, %f99;
	fma.rn.f32 	%f111, %f947, %f947, %f946;
	setp.gtu.f32 	%p140, %f111, %f41;
	@%p140 bra 	$L__BB1_266;
	sqrt.rn.f32 	%f948, %f111;
	mul.f32 	%f949, %f151, %f948;
	cvt.rzi.s32.f32 	%r274, %f949;
	mul.wide.s32 	%rd269, %r274, 4;
	add.s64 	%rd270, %rd2, %rd269;
	atom.global.add.f32 	%f950, [%rd270], 0f40000000;
$L__BB1_266:
	add.s32 	%r382, %r382, 4;
$L__BB1_267:
	setp.eq.s32 	%p141, %r104, 0;
	@%p141 bra 	$L__BB1_277;
	setp.eq.s32 	%p142, %r104, 1;
	@%p142 bra 	$L__BB1_274;
	mul.wide.u32 	%rd271, %r382, 16;
	add.s64 	%rd40, %rd36, %rd271;
	ld.f32 	%f951, [%rd40];
	ld.f32 	%f952, [%rd40+4];
	ld.f32 	%f953, [%rd40+8];
	sub.f32 	%f954, %f951, %f97;
	sub.f32 	%f955, %f952, %f98;
	mul.f32 	%f956, %f955, %f955;
	fma.rn.f32 	%f957, %f954, %f954, %f956;
	sub.f32 	%f958, %f953, %f99;
	fma.rn.f32 	%f112, %f958, %f958, %f957;
	setp.gtu.f32 	%p143, %f112, %f41;
	@%p143 bra 	$L__BB1_271;
	sqrt.rn.f32 	%f959, %f112;
	mul.f32 	%f960, %f151, %f959;
	cvt.rzi.s32.f32 	%r275, %f960;
	mul.wide.s32 	%rd272, %r275, 4;
	add.s64 	%rd273, %rd2, %rd272;
	atom.global.add.f32 	%f961, [%rd273], 0f40000000;
$L__BB1_271:
	ld.f32 	%f962, [%rd40+16];
	ld.f32 	%f963, [%rd40+20];
	ld.f32 	%f964, [%rd40+24];
	sub.f32 	%f965, %f962, %f97;
	sub.f32 	%f966, %f963, %f98;
	mul.f32 	%f967, %f966, %f966;
	fma.rn.f32 	%f968, %f965, %f965, %f967;
	sub.f32 	%f969, %f964, %f99;
	fma.rn.f32 	%f113, %f969, %f969, %f968;
	setp.gtu.f32 	%p144, %f113, %f41;
	@%p144 bra 	$L__BB1_273;
	sqrt.rn.f32 	%f970, %f113;
	mul.f32 	%f971, %f151, %f970;
	cvt.rzi.s32.f32 	%r276, %f971;
	mul.wide.s32 	%rd274, %r276, 4;
	add.s64 	%rd275, %rd2, %rd274;
	atom.global.add.f32 	%f972, [%rd275], 0f40000000;
$L__BB1_273:
	add.s32 	%r382, %r382, 2;
$L__BB1_274:
	setp.eq.s32 	%p145, %r106, 0;
	@%p145 bra 	$L__BB1_277;
	mul.wide.u32 	%rd276, %r382, 16;
	add.s64 	%rd277, %rd36, %rd276;
	ld.f32 	%f973, [%rd277];
	ld.f32 	%f974, [%rd277+4];
	ld.f32 	%f975, [%rd277+8];
	sub.f32 	%f976, %f973, %f97;
	sub.f32 	%f977, %f974, %f98;
	mul.f32 	%f978, %f977, %f977;
	fma.rn.f32 	%f979, %f976, %f976, %f978;
	sub.f32 	%f980, %f975, %f99;
	fma.rn.f32 	%f114, %f980, %f980, %f979;
	setp.gtu.f32 	%p146, %f114, %f41;
	@%p146 bra 	$L__BB1_277;
	sqrt.rn.f32 	%f981, %f114;
	mul.f32 	%f982, %f151, %f981;
	cvt.rzi.s32.f32 	%r277, %f982;
	mul.wide.s32 	%rd278, %r277, 4;
	add.s64 	%rd279, %rd2, %rd278;
	atom.global.add.f32 	%f983, [%rd279], 0f40000000;
$L__BB1_277:
	add.s32 	%r379, %r379, 1;
	setp.ne.s32 	%p147, %r379, %r100;
	@%p147 bra 	$L__BB1_236;
$L__BB1_278:
	add.s32 	%r373, %r42, %r372;
	setp.lt.s32 	%p173, %r373, %r2;
	sub.s32 	%r372, %r373, %r4;
	setp.le.s32 	%p174, %r372, %r8;
	and.pred  	%p175, %p173, %p174;
	@%p175 bra 	$L__BB1_140;
	bra.uni 	$L__BB1_231;
$L__BB1_279:
	add.s32 	%r384, %r384, 1;
	add.s32 	%r347, %r384, %r6;
	setp.ge.s32 	%p250, %r347, %r2;
	setp.ge.s32 	%p251, %r384, %r8;
	or.pred  	%p252, %p250, %p251;
	@%p252 bra 	$L__BB1_376;
$L__BB1_280:
	@%p188 bra 	$L__BB1_279;
	setp.gt.s32 	%p189, %r5, %r8;
	sub.s32 	%r307, %r5, %r8;
	selp.b32 	%r386, %r307, 0, %p189;
	sub.s32 	%r385, %r386, %r5;
	mul.wide.s32 	%rd328, %r384, 8;
	add.s64 	%rd41, %rd3, %rd328;
$L__BB1_282:
	@%p190 bra 	$L__BB1_375;
	setp.gt.s32 	%p191, %r4, %r8;
	sub.s32 	%r308, %r4, %r8;
	selp.b32 	%r388, %r308, 0, %p191;
	sub.s32 	%r387, %r388, %r4;
	mul.lo.s32 	%r309, %r384, %r384;
	mad.lo.s32 	%r126, %r385, %r385, %r309;
	mul.wide.s32 	%rd384, %r386, 8;
$L__BB1_284:
	mad.lo.s32 	%r310, %r387, %r387, %r126;
	mul.lo.s32 	%r311, %r8, %r8;
	setp.gt.u32 	%p192, %r310, %r311;
	@%p192 bra 	$L__BB1_374;
	setp.ne.s32 	%p193, %r9, 0;
	@%p193 bra 	$L__BB1_330;
	ld.global.u64 	%rd377, [%rd3];
	add.s64 	%rd379, %rd377, %rd378;
	ld.u64 	%rd380, [%rd379];
	add.s64 	%rd382, %rd380, %rd381;
	add.s64 	%rd42, %rd382, 8;
	ld.u32 	%r129, [%rd382];
	ld.global.u64 	%rd383, [%rd41];
	add.s64 	%rd385, %rd383, %rd384;
	ld.u64 	%rd386, [%rd385];
	mul.wide.s32 	%rd387, %r388, 16;
	add.s64 	%rd388, %rd386, %rd387;
	add.s64 	%rd43, %rd388, 8;
	ld.u64 	%rd44, [%rd388+8];
	setp.lt.s32 	%p219, %r129, 1;
	@%p219 bra 	$L__BB1_374;
	ld.u64 	%rd45, [%rd42];
	ld.u32 	%r130, [%rd43+-8];
	and.b32  	%r131, %r130, 7;
	add.s32 	%r132, %r131, -1;
	and.b32  	%r133, %r130, 3;
	and.b32  	%r134, %r130, 2147483640;
	and.b32  	%r135, %r130, 1;
	mov.b32 	%r389, 0;
$L__BB1_288:
	setp.lt.s32 	%p220, %r130, 1;
	mul.wide.u32 	%rd389, %r389, 16;
	add.s64 	%rd390, %rd45, %rd389;
	ld.f32 	%f115, [%rd390];
	ld.f32 	%f116, [%rd390+4];
	ld.f32 	%f117, [%rd390+8];
	@%p220 bra 	$L__BB1_329;
	setp.lt.u32 	%p221, %r130, 8;
	mov.b32 	%r392, 0;
	@%p221 bra 	$L__BB1_308;
	mov.b32 	%r390, 0;
$L__BB1_291:
	.pragma "nounroll";
	mul.wide.u32 	%rd391, %r390, 16;
	add.s64 	%rd46, %rd44, %rd391;
	ld.f32 	%f1314, [%rd46];
	ld.f32 	%f1315, [%rd46+4];
	ld.f32 	%f1316, [%rd46+8];
	sub.f32 	%f1317, %f1314, %f115;
	sub.f32 	%f1318, %f1315, %f116;
	mul.f32 	%f1319, %f1318, %f1318;
	fma.rn.f32 	%f1320, %f1317, %f1317, %f1319;
	sub.f32 	%f1321, %f1316, %f117;
	fma.rn.f32 	%f118, %f1321, %f1321, %f1320;
	setp.gtu.f32 	%p222, %f118, %f78;
	@%p222 bra 	$L__BB1_293;
	sqrt.rn.f32 	%f1322, %f118;
	mul.f32 	%f1323, %f151, %f1322;
	cvt.rzi.s32.f32 	%r332, %f1323;
	mul.wide.s32 	%rd392, %r332, 4;
	add.s64 	%rd393, %rd1, %rd392;
	atom.global.add.f32 	%f1324, [%rd393], 0f40000000;
$L__BB1_293:
	ld.f32 	%f1325, [%rd46+16];
	ld.f32 	%f1326, [%rd46+20];
	ld.f32 	%f1327, [%rd46+24];
	sub.f32 	%f1328, %f1325, %f115;
	sub.f32 	%f1329, %f1326, %f116;
	mul.f32 	%f1330, %f1329, %f1329;
	fma.rn.f32 	%f1331, %f1328, %f1328, %f1330;
	sub.f32 	%f1332, %f1327, %f117;
	fma.rn.f32 	%f119, %f1332, %f1332, %f1331;
	setp.gtu.f32 	%p223, %f119, %f78;
	@%p223 bra 	$L__BB1_295;
	sqrt.rn.f32 	%f1333, %f119;
	mul.f32 	%f1334, %f151, %f1333;
	cvt.rzi.s32.f32 	%r333, %f1334;
	mul.wide.s32 	%rd394, %r333, 4;
	add.s64 	%rd395, %rd1, %rd394;
	atom.global.add.f32 	%f1335, [%rd395], 0f40000000;
$L__BB1_295:
	ld.f32 	%f1336, [%rd46+32];
	ld.f32 	%f1337, [%rd46+36];
	ld.f32 	%f1338, [%rd46+40];
	sub.f32 	%f1339, %f1336, %f115;
	sub.f32 	%f1340, %f1337, %f116;
	mul.f32 	%f1341, %f1340, %f1340;
	fma.rn.f32 	%f1342, %f1339, %f1339, %f1341;
	sub.f32 	%f1343, %f1338, %f117;
	fma.rn.f32 	%f120, %f1343, %f1343, %f1342;
	setp.gtu.f32 	%p224, %f120, %f78;
	@%p224 bra 	$L__BB1_297;
	sqrt.rn.f32 	%f1344, %f120;
	mul.f32 	%f1345, %f151, %f1344;
	cvt.rzi.s32.f32 	%r334, %f1345;
	mul.wide.s32 	%rd396, %r334, 4;
	add.s64 	%rd397, %rd1, %rd396;
	atom.global.add.f32 	%f1346, [%rd397], 0f40000000;
$L__BB1_297:
	ld.f32 	%f1347, [%rd46+48];
	ld.f32 	%f1348, [%rd46+52];
	ld.f32 	%f1349, [%rd46+56];
	sub.f32 	%f1350, %f1347, %f115;
	sub.f32 	%f1351, %f1348, %f116;
	mul.f32 	%f1352, %f1351, %f1351;
	fma.rn.f32 	%f1353, %f1350, %f1350, %f1352;
	sub.f32 	%f1354, %f1349, %f117;
	fma.rn.f32 	%f121, %f1354, %f1354, %f1353;
	setp.gtu.f32 	%p225, %f121, %f78;
	@%p225 bra 	$L__BB1_299;
	sqrt.rn.f32 	%f1355, %f121;
	mul.f32 	%f1356, %f151, %f1355;
	cvt.rzi.s32.f32 	%r335, %f1356;
	mul.wide.s32 	%rd398, %r335, 4;
	add.s64 	%rd399, %rd1, %rd398;
	atom.global.add.f32 	%f1357, [%rd399], 0f40000000;
$L__BB1_299:
	ld.f32 	%f1358, [%rd46+64];
	ld.f32 	%f1359, [%rd46+68];
	ld.f32 	%f1360, [%rd46+72];
	sub.f32 	%f1361, %f1358, %f115;
	sub.f32 	%f1362, %f1359, %f116;
	mul.f32 	%f1363, %f1362, %f1362;
	fma.rn.f32 	%f1364, %f1361, %f1361, %f1363;
	sub.f32 	%f1365, %f1360, %f117;
	fma.rn.f32 	%f122, %f1365, %f1365, %f1364;
	setp.gtu.f32 	%p226, %f122, %f78;
	@%p226 bra 	$L__BB1_301;
	sqrt.rn.f32 	%f1366, %f122;
	mul.f32 	%f1367, %f151, %f1366;
	cvt.rzi.s32.f32 	%r336, %f1367;
	mul.wide.s32 	%rd400, %r336, 4;
	add.s64 	%rd401, %rd1, %rd400;
	atom.global.add.f32 	%f1368, [%rd401], 0f40000000;
$L__BB1_301:
	ld.f32 	%f1369, [%rd46+80];
	ld.f32 	%f1370, [%rd46+84];
	ld.f32 	%f1371, [%rd46+88];
	sub.f32 	%f1372, %f1369, %f115;
	sub.f32 	%f1373, %f1370, %f116;
	mul.f32 	%f1374, %f1373, %f1373;
	fma.rn.f32 	%f1375, %f1372, %f1372, %f1374;
	sub.f32 	%f1376, %f1371, %f117;
	fma.rn.f32 	%f123, %f1376, %f1376, %f1375;
	setp.gtu.f32 	%p227, %f123, %f78;
	@%p227 bra 	$L__BB1_303;
	sqrt.rn.f32 	%f1377, %f123;
	mul.f32 	%f1378, %f151, %f1377;
	cvt.rzi.s32.f32 	%r337, %f1378;
	mul.wide.s32 	%rd402, %r337, 4;
	add.s64 	%rd403, %rd1, %rd402;
	atom.global.add.f32 	%f1379, [%rd403], 0f40000000;
$L__BB1_303:
	ld.f32 	%f1380, [%rd46+96];
	ld.f32 	%f1381, [%rd46+100];
	ld.f32 	%f1382, [%rd46+104];
	sub.f32 	%f1383, %f1380, %f115;
	sub.f32 	%f1384, %f1381, %f116;
	mul.f32 	%f1385, %f1384, %f1384;
	fma.rn.f32 	%f1386, %f1383, %f1383, %f1385;
	sub.f32 	%f1387, %f1382, %f117;
	fma.rn.f32 	%f124, %f1387, %f1387, %f1386;
	setp.gtu.f32 	%p228, %f124, %f78;
	@%p228 bra 	$L__BB1_305;
	sqrt.rn.f32 	%f1388, %f124;
	mul.f32 	%f1389, %f151, %f1388;
	cvt.rzi.s32.f32 	%r338, %f1389;
	mul.wide.s32 	%rd404, %r338, 4;
	add.s64 	%rd405, %rd1, %rd404;
	atom.global.add.f32 	%f1390, [%rd405], 0f40000000;
$L__BB1_305:
	ld.f32 	%f1391, [%rd46+112];
	ld.f32 	%f1392, [%rd46+116];
	ld.f32 	%f1393, [%rd46+120];
	sub.f32 	%f1394, %f1391, %f115;
	sub.f32 	%f1395, %f1392, %f116;
	mul.f32 	%f1396, %f1395, %f1395;
	fma.rn.f32 	%f1397, %f1394, %f1394, %f1396;
	sub.f32 	%f1398, %f1393, %f117;
	fma.rn.f32 	%f125, %f1398, %f1398, %f1397;
	setp.gtu.f32 	%p229, %f125, %f78;
	@%p229 bra 	$L__BB1_307;
	sqrt.rn.f32 	%f1399, %f125;
	mul.f32 	%f1400, %f151, %f1399;
	cvt.rzi.s32.f32 	%r339, %f1400;
	mul.wide.s32 	%rd406, %r339, 4;
	add.s64 	%rd407, %rd1, %rd406;
	atom.global.add.f32 	%f1401, [%rd407], 0f40000000;
$L__BB1_307:
	add.s32 	%r390, %r390, 8;
	setp.ne.s32 	%p230, %r390, %r134;
	mov.u32 	%r392, %r134;
	@%p230 bra 	$L__BB1_291;
$L__BB1_308:
	setp.eq.s32 	%p231, %r131, 0;
	@%p231 bra 	$L__BB1_329;
	setp.lt.u32 	%p232, %r132, 3;
	@%p232 bra 	$L__BB1_319;
	mul.wide.u32 	%rd408, %r392, 16;
	add.s64 	%rd47, %rd44, %rd408;
	ld.f32 	%f1402, [%rd47];
	ld.f32 	%f1403, [%rd47+4];
	ld.f32 	%f1404, [%rd47+8];
	sub.f32 	%f1405, %f1402, %f115;
	sub.f32 	%f1406, %f1403, %f116;
	mul.f32 	%f1407, %f1406, %f1406;
	fma.rn.f32 	%f1408, %f1405, %f1405, %f1407;
	sub.f32 	%f1409, %f1404, %f117;
	fma.rn.f32 	%f126, %f1409, %f1409, %f1408;
	setp.gtu.f32 	%p233, %f126, %f78;
	@%p233 bra 	$L__BB1_312;
	sqrt.rn.f32 	%f1410, %f126;
	mul.f32 	%f1411, %f151, %f1410;
	cvt.rzi.s32.f32 	%r340, %f1411;
	mul.wide.s32 	%rd409, %r340, 4;
	add.s64 	%rd410, %rd1, %rd409;
	atom.global.add.f32 	%f1412, [%rd410], 0f40000000;
$L__BB1_312:
	ld.f32 	%f1413, [%rd47+16];
	ld.f32 	%f1414, [%rd47+20];
	ld.f32 	%f1415, [%rd47+24];
	sub.f32 	%f1416, %f1413, %f115;
	sub.f32 	%f1417, %f1414, %f116;
	mul.f32 	%f1418, %f1417, %f1417;
	fma.rn.f32 	%f1419, %f1416, %f1416, %f1418;
	sub.f32 	%f1420, %f1415, %f117;
	fma.rn.f32 	%f127, %f1420, %f1420, %f1419;
	setp.gtu.f32 	%p234, %f127, %f78;
	@%p234 bra 	$L__BB1_314;
	sqrt.rn.f32 	%f1421, %f127;
	mul.f32 	%f1422, %f151, %f1421;
	cvt.rzi.s32.f32 	%r341, %f1422;
	mul.wide.s32 	%rd411, %r341, 4;
	add.s64 	%rd412, %rd1, %rd411;
	atom.global.add.f32 	%f1423, [%rd412], 0f40000000;
$L__BB1_314:
	ld.f32 	%f1424, [%rd47+32];
	ld.f32 	%f1425, [%rd47+36];
	ld.f32 	%f1426, [%rd47+40];
	sub.f32 	%f1427, %f1424, %f115;
	sub.f32 	%f1428, %f1425, %f116;
	mul.f32 	%f1429, %f1428, %f1428;
	fma.rn.f32 	%f1430, %f1427, %f1427, %f1429;
	sub.f32 	%f1431, %f1426, %f117;
	fma.rn.f32 	%f128, %f1431, %f1431, %f1430;
	setp.gtu.f32 	%p235, %f128, %f78;
	@%p235 bra 	$L__BB1_316;
	sqrt.rn.f32 	%f1432, %f128;
	mul.f32 	%f1433, %f151, %f1432;
	cvt.rzi.s32.f32 	%r342, %f1433;
	mul.wide.s32 	%rd413, %r342, 4;
	add.s64 	%rd414, %rd1, %rd413;
	atom.global.add.f32 	%f1434, [%rd414], 0f40000000;
$L__BB1_316:
	ld.f32 	%f1435, [%rd47+48];
	ld.f32 	%f1436, [%rd47+52];
	ld.f32 	%f1437, [%rd47+56];
	sub.f32 	%f1438, %f1435, %f115;
	sub.f32 	%f1439, %f1436, %f116;
	mul.f32 	%f1440, %f1439, %f1439;
	fma.rn.f32 	%f1441, %f1438, %f1438, %f1440;
	sub.f32 	%f1442, %f1437, %f117;
	fma.rn.f32 	%f129, %f1442, %f1442, %f1441;
	setp.gtu.f32 	%p236, %f129, %f78;
	@%p236 bra 	$L__BB1_318;
	sqrt.rn.f32 	%f1443, %f129;
	mul.f32 	%f1444, %f151, %f1443;
	cvt.rzi.s32.f32 	%r343, %f1444;
	mul.wide.s32 	%rd415, %r343, 4;
	add.s64 	%rd416, %rd1, %rd415;
	atom.global.add.f32 	%f1445, [%rd416], 0f40000000;
$L__BB1_318:
	add.s32 	%r392, %r392, 4;
$L__BB1_319:
	setp.eq.s32 	%p237, %r133, 0;
	@%p237 bra 	$L__BB1_329;
	setp.eq.s32 	%p238, %r133, 1;
	@%p238 bra 	$L__BB1_326;
	mul.wide.u32 	%rd417, %r392, 16;
	add.s64 	%rd48, %rd44, %rd417;
	ld.f32 	%f1446, [%rd48];
	ld.f32 	%f1447, [%rd48+4];
	ld.f32 	%f1448, [%rd48+8];
	sub.f32 	%f1449, %f1446, %f115;
	sub.f32 	%f1450, %f1447, %f116;
	mul.f32 	%f1451, %f1450, %f1450;
	fma.rn.f32 	%f1452, %f1449, %f1449, %f1451;
	sub.f32 	%f1453, %f1448, %f117;
	fma.rn.f32 	%f130, %f1453, %f1453, %f1452;
	setp.gtu.f32 	%p239, %f130, %f78;
	@%p239 bra 	$L__BB1_323;
	sqrt.rn.f32 	%f1454, %f130;
	mul.f32 	%f1455, %f151, %f1454;
	cvt.rzi.s32.f32 	%r344, %f1455;
	mul.wide.s32 	%rd418, %r344, 4;
	add.s64 	%rd419, %rd1, %rd418;
	atom.global.add.f32 	%f1456, [%rd419], 0f40000000;
$L__BB1_323:
	ld.f32 	%f1457, [%rd48+16];
	ld.f32 	%f1458, [%rd48+20];
	ld.f32 	%f1459, [%rd48+24];
	sub.f32 	%f1460, %f1457, %f115;
	sub.f32 	%f1461, %f1458, %f116;
	mul.f32 	%f1462, %f1461, %f1461;
	fma.rn.f32 	%f1463, %f1460, %f1460, %f1462;
	sub.f32 	%f1464, %f1459, %f117;
	fma.rn.f32 	%f131, %f1464, %f1464, %f1463;
	setp.gtu.f32 	%p240, %f131, %f78;
	@%p240 bra 	$L__BB1_325;
	sqrt.rn.f32 	%f1465, %f131;
	mul.f32 	%f1466, %f151, %f1465;
	cvt.rzi.s32.f32 	%r345, %f1466;
	mul.wide.s32 	%rd420, %r345, 4;
	add.s64 	%rd421, %rd1, %rd420;
	atom.global.add.f32 	%f1467, [%rd421], 0f40000000;
$L__BB1_325:
	add.s32 	%r392, %r392, 2;
$L__BB1_326:
	setp.eq.s32 	%p241, %r135, 0;
	@%p241 bra 	$L__BB1_329;
	mul.wide.u32 	%rd422, %r392, 16;
	add.s64 	%rd423, %rd44, %rd422;
	ld.f32 	%f1468, [%rd423];
	ld.f32 	%f1469, [%rd423+4];
	ld.f32 	%f1470, [%rd423+8];
	sub.f32 	%f1471, %f1468, %f115;
	sub.f32 	%f1472, %f1469, %f116;
	mul.f32 	%f1473, %f1472, %f1472;
	fma.rn.f32 	%f1474, %f1471, %f1471, %f1473;
	sub.f32 	%f1475, %f1470, %f117;
	fma.rn.f32 	%f132, %f1475, %f1475, %f1474;
	setp.gtu.f32 	%p242, %f132, %f78;
	@%p242 bra 	$L__BB1_329;
	sqrt.rn.f32 	%f1476, %f132;
	mul.f32 	%f1477, %f151, %f1476;
	cvt.rzi.s32.f32 	%r346, %f1477;
	mul.wide.s32 	%rd424, %r346, 4;
	add.s64 	%rd425, %rd1, %rd424;
	atom.global.add.f32 	%f1478, [%rd425], 0f40000000;
$L__BB1_329:
	add.s32 	%r389, %r389, 1;
	setp.eq.s32 	%p243, %r389, %r129;
	@%p243 bra 	$L__BB1_374;
	bra.uni 	$L__BB1_288;
$L__BB1_330:
	ld.global.u64 	%rd329, [%rd3];
	mul.wide.s32 	%rd330, %r5, 8;
	add.s64 	%rd331, %rd329, %rd330;
	ld.u64 	%rd332, [%rd331];
	mul.wide.s32 	%rd333, %r4, 16;
	add.s64 	%rd334, %rd332, %rd333;
	add.s64 	%rd49, %rd334, 8;
	ld.u32 	%r145, [%rd334];
	ld.global.u64 	%rd335, [%rd41];
	mul.wide.s32 	%rd336, %r386, 8;
	add.s64 	%rd337, %rd335, %rd336;
	ld.u64 	%rd338, [%rd337];
	mul.wide.s32 	%rd339, %r388, 16;
	add.s64 	%rd340, %rd338, %rd339;
	add.s64 	%rd50, %rd340, 8;
	ld.u64 	%rd51, [%rd340+8];
	setp.lt.s32 	%p194, %r145, 1;
	@%p194 bra 	$L__BB1_374;
	ld.u64 	%rd52, [%rd49];
	ld.u32 	%r146, [%rd50+-8];
	and.b32  	%r147, %r146, 7;
	add.s32 	%r148, %r147, -1;
	and.b32  	%r149, %r146, 3;
	and.b32  	%r150, %r146, 2147483640;
	and.b32  	%r151, %r146, 1;
	neg.s32 	%r152, %r150;
	add.s64 	%rd53, %rd51, 64;
	mov.b32 	%r394, 0;
$L__BB1_332:
	setp.lt.s32 	%p195, %r146, 1;
	mul.wide.u32 	%rd341, %r394, 16;
	add.s64 	%rd342, %rd52, %rd341;
	ld.f32 	%f133, [%rd342];
	ld.f32 	%f134, [%rd342+4];
	ld.f32 	%f135, [%rd342+8];
	@%p195 bra 	$L__BB1_373;
	setp.lt.u32 	%p196, %r146, 8;
	mov.b32 	%r397, 0;
	@%p196 bra 	$L__BB1_352;
	mov.u64 	%rd426, %rd53;
	mov.u32 	%r395, %r152;
$L__BB1_335:
	.pragma "nounroll";
	ld.f32 	%f1149, [%rd426+-64];
	ld.f32 	%f1150, [%rd426+-60];
	ld.f32 	%f1151, [%rd426+-56];
	sub.f32 	%f1152, %f1149, %f133;
	sub.f32 	%f1153, %f1150, %f134;
	mul.f32 	%f1154, %f1153, %f1153;
	fma.rn.f32 	%f1155, %f1152, %f1152, %f1154;
	sub.f32 	%f1156, %f1151, %f135;
	fma.rn.f32 	%f136, %f1156, %f1156, %f1155;
	setp.gtu.f32 	%p197, %f136, %f78;
	@%p197 bra 	$L__BB1_337;
	sqrt.rn.f32 	%f1157, %f136;
	mul.f32 	%f1158, %f151, %f1157;
	cvt.rzi.s32.f32 	%r314, %f1158;
	mul.wide.s32 	%rd343, %r314, 4;
	add.s64 	%rd344, %rd2, %rd343;
	atom.global.add.f32 	%f1159, [%rd344], 0f40000000;
$L__BB1_337:
	ld.f32 	%f1160, [%rd426+-48];
	ld.f32 	%f1161, [%rd426+-44];
	ld.f32 	%f1162, [%rd426+-40];
	sub.f32 	%f1163, %f1160, %f133;
	sub.f32 	%f1164, %f1161, %f134;
	mul.f32 	%f1165, %f1164, %f1164;
	fma.rn.f32 	%f1166, %f1163, %f1163, %f1165;
	sub.f32 	%f1167, %f1162, %f135;
	fma.rn.f32 	%f137, %f1167, %f1167, %f1166;
	setp.gtu.f32 	%p198, %f137, %f78;
	@%p198 bra 	$L__BB1_339;
	sqrt.rn.f32 	%f1168, %f137;
	mul.f32 	%f1169, %f151, %f1168;
	cvt.rzi.s32.f32 	%r315, %f1169;
	mul.wide.s32 	%rd345, %r315, 4;
	add.s64 	%rd346, %rd2, %rd345;
	atom.global.add.f32 	%f1170, [%rd346], 0f40000000;
$L__BB1_339:
	ld.f32 	%f1171, [%rd426+-32];
	ld.f32 	%f1172, [%rd426+-28];
	ld.f32 	%f1173, [%rd426+-24];
	sub.f32 	%f1174, %f1171, %f133;
	sub.f32 	%f1175, %f1172, %f134;
	mul.f32 	%f1176, %f1175, %f1175;
	fma.rn.f32 	%f1177, %f1174, %f1174, %f1176;
	sub.f32 	%f1178, %f1173, %f135;
	fma.rn.f32 	%f138, %f1178, %f1178, %f1177;
	setp.gtu.f32 	%p199, %f138, %f78;
	@%p199 bra 	$L__BB1_341;
	sqrt.rn.f32 	%f1179, %f138;
	mul.f32 	%f1180, %f151, %f1179;
	cvt.rzi.s32.f32 	%r316, %f1180;
	mul.wide.s32 	%rd347, %r316, 4;
	add.s64 	%rd348, %rd2, %rd347;
	atom.global.add.f32 	%f1181, [%rd348], 0f40000000;
$L__BB1_341:
	ld.f32 	%f1182, [%rd426+-16];
	ld.f32 	%f1183, [%rd426+-12];
	ld.f32 	%f1184, [%rd426+-8];
	sub.f32 	%f1185, %f1182, %f133;
	sub.f32 	%f1186, %f1183, %f134;
	mul.f32 	%f1187, %f1186, %f1186;
	fma.rn.f32 	%f1188, %f1185, %f1185, %f1187;
	sub.f32 	%f1189, %f1184, %f135;
	fma.rn.f32 	%f139, %f1189, %f1189, %f1188;
	setp.gtu.f32 	%p200, %f139, %f78;
	@%p200 bra 	$L__BB1_343;
	sqrt.rn.f32 	%f1190, %f139;
	mul.f32 	%f1191, %f151, %f1190;
	cvt.rzi.s32.f32 	%r317, %f1191;
	mul.wide.s32 	%rd349, %r317, 4;
	add.s64 	%rd350, %rd2, %rd349;
	atom.global.add.f32 	%f1192, [%rd350], 0f40000000;
$L__BB1_343:
	ld.f32 	%f1193, [%rd426];
	ld.f32 	%f1194, [%rd426+4];
	ld.f32 	%f1195, [%rd426+8];
	sub.f32 	%f1196, %f1193, %f133;
	sub.f32 	%f1197, %f1194, %f134;
	mul.f32 	%f1198, %f1197, %f1197;
	fma.rn.f32 	%f1199, %f1196, %f1196, %f1198;
	sub.f32 	%f1200, %f1195, %f135;
	fma.rn.f32 	%f140, %f1200, %f1200, %f1199;
	setp.gtu.f32 	%p201, %f140, %f78;
	@%p201 bra 	$L__BB1_345;
	sqrt.rn.f32 	%f1201, %f140;
	mul.f32 	%f1202, %f151, %f1201;
	cvt.rzi.s32.f32 	%r318, %f1202;
	mul.wide.s32 	%rd351, %r318, 4;
	add.s64 	%rd352, %rd2, %rd351;
	atom.global.add.f32 	%f1203, [%rd352], 0f40000000;
$L__BB1_345:
	ld.f32 	%f1204, [%rd426+16];
	ld.f32 	%f1205, [%rd426+20];
	ld.f32 	%f1206, [%rd426+24];
	sub.f32 	%f1207, %f1204, %f133;
	sub.f32 	%f1208, %f1205, %f134;
	mul.f32 	%f1209, %f1208, %f1208;
	fma.rn.f32 	%f1210, %f1207, %f1207, %f1209;
	sub.f32 	%f1211, %f1206, %f135;
	fma.rn.f32 	%f141, %f1211, %f1211, %f1210;
	setp.gtu.f32 	%p202, %f141, %f78;
	@%p202 bra 	$L__BB1_347;
	sqrt.rn.f32 	%f1212, %f141;
	mul.f32 	%f1213, %f151, %f1212;
	cvt.rzi.s32.f32 	%r319, %f1213;
	mul.wide.s32 	%rd353, %r319, 4;
	add.s64 	%rd354, %rd2, %rd353;
	atom.global.add.f32 	%f1214, [%rd354], 0f40000000;
$L__BB1_347:
	ld.f32 	%f1215, [%rd426+32];
	ld.f32 	%f1216, [%rd426+36];
	ld.f32 	%f1217, [%rd426+40];
	sub.f32 	%f1218, %f1215, %f133;
	sub.f32 	%f1219, %f1216, %f134;
	mul.f32 	%f1220, %f1219, %f1219;
	fma.rn.f32 	%f1221, %f1218, %f1218, %f1220;
	sub.f32 	%f1222, %f1217, %f135;
	fma.rn.f32 	%f142, %f1222, %f1222, %f1221;
	setp.gtu.f32 	%p203, %f142, %f78;
	@%p203 bra 	$L__BB1_349;
	sqrt.rn.f32 	%f1223, %f142;
	mul.f32 	%f1224, %f151, %f1223;
	cvt.rzi.s32.f32 	%r320, %f1224;
	mul.wide.s32 	%rd355, %r320, 4;
	add.s64 	%rd356, %rd2, %rd355;
	atom.global.add.f32 	%f1225, [%rd356], 0f40000000;
$L__BB1_349:
	ld.f32 	%f1226, [%rd426+48];
	ld.f32 	%f1227, [%rd426+52];
	ld.f32 	%f1228, [%rd426+56];
	sub.f32 	%f1229, %f1226, %f133;
	sub.f32 	%f1230, %f1227, %f134;
	mul.f32 	%f1231, %f1230, %f1230;
	fma.rn.f32 	%f1232, %f1229, %f1229, %f1231;
	sub.f32 	%f1233, %f1228, %f135;
	fma.rn.f32 	%f143, %f1233, %f1233, %f1232;
	setp.gtu.f32 	%p204, %f143, %f78;
	@%p204 bra 	$L__BB1_351;
	sqrt.rn.f32 	%f1234, %f143;
	mul.f32 	%f1235, %f151, %f1234;
	cvt.rzi.s32.f32 	%r321, %f1235;
	mul.wide.s32 	%rd357, %r321, 4;
	add.s64 	%rd358, %rd2, %rd357;
	atom.global.add.f32 	%f1236, [%rd358], 0f40000000;
$L__BB1_351:
	add.s32 	%r395, %r395, 8;
	add.s64 	%rd426, %rd426, 128;
	setp.ne.s32 	%p205, %r395, 0;
	mov.u32 	%r397, %r150;
	@%p205 bra 	$L__BB1_335;
$L__BB1_352:
	setp.eq.s32 	%p206, %r147, 0;
	@%p206 bra 	$L__BB1_373;
	setp.lt.u32 	%p207, %r148, 3;
	@%p207 bra 	$L__BB1_363;
	mul.wide.u32 	%rd359, %r397, 16;
	add.s64 	%rd56, %rd51, %rd359;
	ld.f32 	%f1237, [%rd56];
	ld.f32 	%f1238, [%rd56+4];
	ld.f32 	%f1239, [%rd56+8];
	sub.f32 	%f1240, %f1237, %f133;
	sub.f32 	%f1241, %f1238, %f134;
	mul.f32 	%f1242, %f1241, %f1241;
	fma.rn.f32 	%f1243, %f1240, %f1240, %f1242;
	sub.f32 	%f1244, %f1239, %f135;
	fma.rn.f32 	%f144, %f1244, %f1244, %f1243;
	setp.gtu.f32 	%p208, %f144, %f78;
	@%p208 bra 	$L__BB1_356;
	sqrt.rn.f32 	%f1245, %f144;
	mul.f32 	%f1246, %f151, %f1245;
	cvt.rzi.s32.f32 	%r322, %f1246;
	mul.wide.s32 	%rd360, %r322, 4;
	add.s64 	%rd361, %rd2, %rd360;
	atom.global.add.f32 	%f1247, [%rd361], 0f40000000;
$L__BB1_356:
	ld.f32 	%f1248, [%rd56+16];
	ld.f32 	%f1249, [%rd56+20];
	ld.f32 	%f1250, [%rd56+24];
	sub.f32 	%f1251, %f1248, %f133;
	sub.f32 	%f1252, %f1249, %f134;
	mul.f32 	%f1253, %f1252, %f1252;
	fma.rn.f32 	%f1254, %f1251, %f1251, %f1253;
	sub.f32 	%f1255, %f1250, %f135;
	fma.rn.f32 	%f145, %f1255, %f1255, %f1254;
	setp.gtu.f32 	%p209, %f145, %f78;
	@%p209 bra 	$L__BB1_358;
	sqrt.rn.f32 	%f1256, %f145;
	mul.f32 	%f1257, %f151, %f1256;
	cvt.rzi.s32.f32 	%r323, %f1257;
	mul.wide.s32 	%rd362, %r323, 4;
	add.s64 	%rd363, %rd2, %rd362;
	atom.global.add.f32 	%f1258, [%rd363], 0f40000000;
$L__BB1_358:
	ld.f32 	%f1259, [%rd56+32];
	ld.f32 	%f1260, [%rd56+36];
	ld.f32 	%f1261, [%rd56+40];
	sub.f32 	%f1262, %f1259, %f133;
	sub.f32 	%f1263, %f1260, %f134;
	mul.f32 	%f1264, %f1263, %f1263;
	fma.rn.f32 	%f1265, %f1262, %f1262, %f1264;
	sub.f32 	%f1266, %f1261, %f135;
	fma.rn.f32 	%f146, %f1266, %f1266, %f1265;
	setp.gtu.f32 	%p210, %f146, %f78;
	@%p210 bra 	$L__BB1_360;
	sqrt.rn.f32 	%f1267, %f146;
	mul.f32 	%f1268, %f151, %f1267;
	cvt.rzi.s32.f32 	%r324, %f1268;
	mul.wide.s32 	%rd364, %r324, 4;
	add.s64 	%rd365, %rd2, %rd364;
	atom.global.add.f32 	%f1269, [%rd365], 0f40000000;
$L__BB1_360:
	ld.f32 	%f1270, [%rd56+48];
	ld.f32 	%f1271, [%rd56+52];
	ld.f32 	%f1272, [%rd56+56];
	sub.f32 	%f1273, %f1270, %f133;
	sub.f32 	%f1274, %f1271, %f134;
	mul.f32 	%f1275, %f1274, %f1274;
	fma.rn.f32 	%f1276, %f1273, %f1273, %f1275;
	sub.f32 	%f1277, %f1272, %f135;
	fma.rn.f32 	%f147, %f1277, %f1277, %f1276;
	setp.gtu.f32 	%p211, %f147, %f78;
	@%p211 bra 	$L__BB1_362;
	sqrt.rn.f32 	%f1278, %f147;
	mul.f32 	%f1279, %f151, %f1278;
	cvt.rzi.s32.f32 	%r325, %f1279;
	mul.wide.s32 	%rd366, %r325, 4;
	add.s64 	%rd367, %rd2, %rd366;
	atom.global.add.f32 	%f1280, [%rd367], 0f40000000;
$L__BB1_362:
	add.s32 	%r397, %r397, 4;
$L__BB1_363:
	setp.eq.s32 	%p212, %r149, 0;
	@%p212 bra 	$L__BB1_373;
	setp.eq.s32 	%p213, %r149, 1;
	@%p213 bra 	$L__BB1_370;
	mul.wide.u32 	%rd368, %r397, 16;
	add.s64 	%rd57, %rd51, %rd368;
	ld.f32 	%f1281, [%rd57];
	ld.f32 	%f1282, [%rd57+4];
	ld.f32 	%f1283, [%rd57+8];
	sub.f32 	%f1284, %f1281, %f133;
	sub.f32 	%f1285, %f1282, %f134;
	mul.f32 	%f1286, %f1285, %f1285;
	fma.rn.f32 	%f1287, %f1284, %f1284, %f1286;
	sub.f32 	%f1288, %f1283, %f135;
	fma.rn.f32 	%f148, %f1288, %f1288, %f1287;
	setp.gtu.f32 	%p214, %f148, %f78;
	@%p214 bra 	$L__BB1_367;
	sqrt.rn.f32 	%f1289, %f148;
	mul.f32 	%f1290, %f151, %f1289;
	cvt.rzi.s32.f32 	%r326, %f1290;
	mul.wide.s32 	%rd369, %r326, 4;
	add.s64 	%rd370, %rd2, %rd369;
	atom.global.add.f32 	%f1291, [%rd370], 0f40000000;
$L__BB1_367:
	ld.f32 	%f1292, [%rd57+16];
	ld.f32 	%f1293, [%rd57+20];
	ld.f32 	%f1294, [%rd57+24];
	sub.f32 	%f1295, %f1292, %f133;
	sub.f32 	%f1296, %f1293, %f134;
	mul.f32 	%f1297, %f1296, %f1296;
	fma.rn.f32 	%f1298, %f1295, %f1295, %f1297;
	sub.f32 	%f1299, %f1294, %f135;
	fma.rn.f32 	%f149, %f1299, %f1299, %f1298;
	setp.gtu.f32 	%p215, %f149, %f78;
	@%p215 bra 	$L__BB1_369;
	sqrt.rn.f32 	%f1300, %f149;
	mul.f32 	%f1301, %f151, %f1300;
	cvt.rzi.s32.f32 	%r327, %f1301;
	mul.wide.s32 	%rd371, %r327, 4;
	add.s64 	%rd372, %rd2, %rd371;
	atom.global.add.f32 	%f1302, [%rd372], 0f40000000;
$L__BB1_369:
	add.s32 	%r397, %r397, 2;
$L__BB1_370:
	setp.eq.s32 	%p216, %r151, 0;
	@%p216 bra 	$L__BB1_373;
	mul.wide.u32 	%rd373, %r397, 16;
	add.s64 	%rd374, %rd51, %rd373;
	ld.f32 	%f1303, [%rd374];
	ld.f32 	%f1304, [%rd374+4];
	ld.f32 	%f1305, [%rd374+8];
	sub.f32 	%f1306, %f1303, %f133;
	sub.f32 	%f1307, %f1304, %f134;
	mul.f32 	%f1308, %f1307, %f1307;
	fma.rn.f32 	%f1309, %f1306, %f1306, %f1308;
	sub.f32 	%f1310, %f1305, %f135;
	fma.rn.f32 	%f150, %f1310, %f1310, %f1309;
	setp.gtu.f32 	%p217, %f150, %f78;
	@%p217 bra 	$L__BB1_373;
	sqrt.rn.f32 	%f1311, %f150;
	mul.f32 	%f1312, %f151, %f1311;
	cvt.rzi.s32.f32 	%r328, %f1312;
	mul.wide.s32 	%rd375, %r328, 4;
	add.s64 	%rd376, %rd2, %rd375;
	atom.global.add.f32 	%f1313, [%rd376], 0f40000000;
$L__BB1_373:
	add.s32 	%r394, %r394, 1;
	setp.ne.s32 	%p218, %r394, %r145;
	@%p218 bra 	$L__BB1_332;
$L__BB1_374:
	add.s32 	%r388, %r42, %r387;
	setp.lt.s32 	%p244, %r388, %r2;
	sub.s32 	%r387, %r388, %r4;
	setp.lt.s32 	%p245, %r387, %r8;
	and.pred  	%p246, %p244, %p245;
	@%p246 bra 	$L__BB1_284;
$L__BB1_375:
	add.s32 	%r385, %r385, 1;
	add.s32 	%r386, %r385, %r5;
	setp.lt.s32 	%p247, %r386, %r2;
	setp.lt.s32 	%p248, %r385, %r8;
	and.pred  	%p249, %p247, %p248;
	@%p249 bra 	$L__BB1_282;
	bra.uni 	$L__BB1_279;
$L__BB1_376:
	ret;

}
	// .globl	_Z12make_histoXYPfS_PPP4NodeS3_ffff
.visible .entry _Z12make_histoXYPfS_PPP4NodeS3_ffff(
	.param .u64 .ptr .align 1 _Z12make_histoXYPfS_PPP4NodeS3_ffff_param_0,
	.param .u64 .ptr .align 1 _Z12make_histoXYPfS_PPP4NodeS3_ffff_param_1,
	.param .u64 .ptr .align 1 _Z12make_histoXYPfS_PPP4NodeS3_ffff_param_2,
	.param .u64 .ptr .align 1 _Z12make_histoXYPfS_PPP4NodeS3_ffff_param_3,
	.param .f32 _Z12make_histoXYPfS_PPP4NodeS3_ffff_param_4,
	.param .f32 _Z12make_histoXYPfS_PPP4NodeS3_ffff_param_5,
	.param .f32 _Z12make_histoXYPfS_PPP4NodeS3_ffff_param_6,
	.param .f32 _Z12make_histoXYPfS_PPP4NodeS3_ffff_param_7
)
{
	.reg .pred 	%p<67>;
	.reg .b32 	%r<127>;
	.reg .b32 	%f<376>;
	.reg .b64 	%rd<132>;
	.reg .b64 	%fd<5>;

	ld.param.u64 	%rd21, [_Z12make_histoXYPfS_PPP4NodeS3_ffff_param_0];
	ld.param.u64 	%rd22, [_Z12make_histoXYPfS_PPP4NodeS3_ffff_param_1];
	ld.param.u64 	%rd19, [_Z12make_histoXYPfS_PPP4NodeS3_ffff_param_2];
	ld.param.f32 	%f38, [_Z12make_histoXYPfS_PPP4NodeS3_ffff_param_4];
	ld.param.f32 	%f39, [_Z12make_histoXYPfS_PPP4NodeS3_ffff_param_5];
	ld.param.f32 	%f40, [_Z12make_histoXYPfS_PPP4NodeS3_ffff_param_6];
	ld.param.f32 	%f41, [_Z12make_histoXYPfS_PPP4NodeS3_ffff_param_7];
	cvta.to.global.u64 	%rd1, %rd21;
	cvta.to.global.u64 	%rd2, %rd22;
	mov.u32 	%r60, %ctaid.x;
	mov.u32 	%r61, %ntid.x;
	mov.u32 	%r62, %tid.x;
	mad.lo.s32 	%r1, %r60, %r61, %r62;
	div.rn.f32 	%f42, %f41, %f40;
	cvt.rpi.f32.f32 	%f43, %f42;
	cvt.rzi.s32.f32 	%r2, %f43;
	mul.lo.s32 	%r3, %r2, %r2;
	mul.lo.s32 	%r63, %r3, %r2;
	setp.ge.s32 	%p1, %r1, %r63;
	@%p1 bra 	$L__BB2_99;
	cvta.to.global.u64 	%rd23, %rd19;
	div.s32 	%r4, %r1, %r3;
	mul.lo.s32 	%r64, %r4, %r3;
	sub.s32 	%r65, %r1, %r64;
	div.s32 	%r5, %r65, %r2;
	rem.s32 	%r6, %r1, %r2;
	mul.wide.s32 	%rd24, %r6, 8;
	add.s64 	%rd3, %rd23, %rd24;
	ld.global.u64 	%rd25, [%rd3];
	mul.wide.s32 	%rd26, %r5, 8;
	add.s64 	%rd27, %rd25, %rd26;
	ld.u64 	%rd28, [%rd27];
	mul.wide.s32 	%rd29, %r4, 16;
	add.s64 	%rd30, %rd28, %rd29;
	ld.u32 	%r66, [%rd30];
	setp.lt.s32 	%p2, %r66, 1;
	@%p2 bra 	$L__BB2_99;
	cvt.f64.f32 	%fd1, %f39;
	cvt.f64.f32 	%fd2, %f40;
	fma.rn.f64 	%fd3, %fd2, 0d3FFBB67AE8584CAA, %fd1;
	div.rn.f64 	%fd4, %fd3, %fd2;
	cvt.rn.f32.f64 	%f44, %fd4;
	cvt.rpi.f32.f32 	%f45, %f44;
	cvt.rzi.s32.f32 	%r67, %f45;
	setp.lt.s32 	%p3, %r2, 1;
	neg.s32 	%r111, %r6;
	setp.le.s32 	%p4, %r67, %r111;
	or.pred  	%p5, %p3, %p4;
	@%p5 bra 	$L__BB2_99;
	and.b32  	%r9, %r1, 1;
	fma.rn.f32 	%f1, %f39, %f39, 0f3F800000;
	mul.lo.s32 	%r10, %r67, %r67;
	mov.b32 	%r112, 0;
$L__BB2_4:
	neg.s32 	%r113, %r5;
	setp.le.s32 	%p6, %r67, %r113;
	@%p6 bra 	$L__BB2_98;
	ld.param.u64 	%rd130, [_Z12make_histoXYPfS_PPP4NodeS3_ffff_param_3];
	mul.lo.s32 	%r14, %r111, %r111;
	cvta.to.global.u64 	%rd31, %rd130;
	mul.wide.u32 	%rd32, %r112, 8;
	add.s64 	%rd4, %rd31, %rd32;
	mov.b32 	%r114, 0;
$L__BB2_6:
	neg.s32 	%r115, %r4;
	setp.le.s32 	%p7, %r67, %r115;
	@%p7 bra 	$L__BB2_97;
	mad.lo.s32 	%r18, %r113, %r113, %r14;
	mov.b32 	%r116, 0;
	mul.wide.u32 	%rd88, %r114, 8;
$L__BB2_8:
	mad.lo.s32 	%r71, %r115, %r115, %r18;
	setp.gt.u32 	%p8, %r71, %r10;
	@%p8 bra 	$L__BB2_96;
	setp.ne.s32 	%p9, %r9, 0;
	@%p9 bra 	$L__BB2_53;
	ld.global.u64 	%rd81, [%rd3];
	add.s64 	%rd83, %rd81, %rd26;
	ld.u64 	%rd84, [%rd83];
	add.s64 	%rd86, %rd84, %rd29;
	add.s64 	%rd5, %rd86, 8;
	ld.u32 	%r21, [%rd86];
	ld.global.u64 	%rd87, [%rd4];
	add.s64 	%rd89, %rd87, %rd88;
	ld.u64 	%rd90, [%rd89];
	mul.wide.u32 	%rd91, %r116, 16;
	add.s64 	%rd92, %rd90, %rd91;
	ld.u64 	%rd6, [%rd92+8];
	ld.u32 	%r91, [%rd92];
	min.s32 	%r92, %r21, %r91;
	setp.lt.s32 	%p34, %r92, 1;
	@%p34 bra 	$L__BB2_96;
	ld.u64 	%rd7, [%rd5];
	and.b32  	%r23, %r91, 7;
	add.s32 	%r24, %r23, -1;
	and.b32  	%r25, %r91, 3;
	and.b32  	%r26, %r91, 2147483640;
	and.b32  	%r27, %r91, 1;
	mov.b32 	%r117, 0;
$L__BB2_12:
	setp.lt.u32 	%p35, %r91, 8;
	mul.wide.u32 	%rd93, %r117, 16;
	add.s64 	%rd94, %rd7, %rd93;
	ld.f32 	%f2, [%rd94];
	ld.f32 	%f3, [%rd94+4];
	ld.f32 	%f4, [%rd94+8];
	mov.b32 	%r120, 0;
	@%p35 bra 	$L__BB2_31;
	mov.b32 	%r118, 0;
$L__BB2_14:
	.pragma "nounroll";
	mul.wide.u32 	%rd95, %r118, 16;
	add.s64 	%rd8, %rd6, %rd95;
	ld.f32 	%f211, [%rd8];
	ld.f32 	%f212, [%rd8+4];
	ld.f32 	%f213, [%rd8+8];
	sub.f32 	%f214, %f211, %f2;
	sub.f32 	%f215, %f212, %f3;
	mul.f32 	%f216, %f215, %f215;
	fma.rn.f32 	%f217, %f214, %f214, %f216;
	sub.f32 	%f218, %f213, %f4;
	fma.rn.f32 	%f5, %f218, %f218, %f217;
	setp.gtu.f32 	%p36, %f5, %f1;
	@%p36 bra 	$L__BB2_16;
	sqrt.rn.f32 	%f219, %f5;
	mul.f32 	%f220, %f38, %f219;
	cvt.rzi.s32.f32 	%r96, %f220;
	mul.wide.s32 	%rd96, %r96, 4;
	add.s64 	%rd97, %rd1, %rd96;
	atom.global.add.f32 	%f221, [%rd97], 0f3F800000;
$L__BB2_16:
	ld.f32 	%f222, [%rd8+16];
	ld.f32 	%f223, [%rd8+20];
	ld.f32 	%f224, [%rd8+24];
	sub.f32 	%f225, %f222, %f2;
	sub.f32 	%f226, %f223, %f3;
	mul.f32 	%f227, %f226, %f226;
	fma.rn.f32 	%f228, %f225, %f225, %f227;
	sub.f32 	%f229, %f224, %f4;
	fma.rn.f32 	%f6, %f229, %f229, %f228;
	setp.gtu.f32 	%p37, %f6, %f1;
	@%p37 bra 	$L__BB2_18;
	sqrt.rn.f32 	%f230, %f6;
	mul.f32 	%f231, %f38, %f230;
	cvt.rzi.s32.f32 	%r97, %f231;
	mul.wide.s32 	%rd98, %r97, 4;
	add.s64 	%rd99, %rd1, %rd98;
	atom.global.add.f32 	%f232, [%rd99], 0f3F800000;
$L__BB2_18:
	ld.f32 	%f233, [%rd8+32];
	ld.f32 	%f234, [%rd8+36];
	ld.f32 	%f235, [%rd8+40];
	sub.f32 	%f236, %f233, %f2;
	sub.f32 	%f237, %f234, %f3;
	mul.f32 	%f238, %f237, %f237;
	fma.rn.f32 	%f239, %f236, %f236, %f238;
	sub.f32 	%f240, %f235, %f4;
	fma.rn.f32 	%f7, %f240, %f240, %f239;
	setp.gtu.f32 	%p38, %f7, %f1;
	@%p38 bra 	$L__BB2_20;
	sqrt.rn.f32 	%f241, %f7;
	mul.f32 	%f242, %f38, %f241;
	cvt.rzi.s32.f32 	%r98, %f242;
	mul.wide.s32 	%rd100, %r98, 4;
	add.s64 	%rd101, %rd1, %rd100;
	atom.global.add.f32 	%f243, [%rd101], 0f3F800000;
$L__BB2_20:
	ld.f32 	%f244, [%rd8+48];
	ld.f32 	%f245, [%rd8+52];
	ld.f32 	%f246, [%rd8+56];
	sub.f32 	%f247, %f244, %f2;
	sub.f32 	%f248, %f245, %f3;
	mul.f32 	%f249, %f248, %f248;
	fma.rn.f32 	%f250, %f247, %f247, %f249;
	sub.f32 	%f251, %f246, %f4;
	fma.rn.f32 	%f8, %f251, %f251, %f250;
	setp.gtu.f32 	%p39, %f8, %f1;
	@%p39 bra 	$L__BB2_22;
	sqrt.rn.f32 	%f252, %f8;
	mul.f32 	%f253, %f38, %f252;
	cvt.rzi.s32.f32 	%r99, %f253;
	mul.wide.s32 	%rd102, %r99, 4;
	add.s64 	%rd103, %rd1, %rd102;
	atom.global.add.f32 	%f254, [%rd103], 0f3F800000;
$L__BB2_22:
	ld.f32 	%f255, [%rd8+64];
	ld.f32 	%f256, [%rd8+68];
	ld.f32 	%f257, [%rd8+72];
	sub.f32 	%f258, %f255, %f2;
	sub.f32 	%f259, %f256, %f3;
	mul.f32 	%f260, %f259, %f259;
	fma.rn.f32 	%f261, %f258, %f258, %f260;
	sub.f32 	%f262, %f257, %f4;
	fma.rn.f32 	%f9, %f262, %f262, %f261;
	setp.gtu.f32 	%p40, %f9, %f1;
	@%p40 bra 	$L__BB2_24;
	sqrt.rn.f32 	%f263, %f9;
	mul.f32 	%f264, %f38, %f263;
	cvt.rzi.s32.f32 	%r100, %f264;
	mul.wide.s32 	%rd104, %r100, 4;
	add.s64 	%rd105, %rd1, %rd104;
	atom.global.add.f32 	%f265, [%rd105], 0f3F800000;
$L__BB2_24:
	ld.f32 	%f266, [%rd8+80];
	ld.f32 	%f267, [%rd8+84];
	ld.f32 	%f268, [%rd8+88];
	sub.f32 	%f269, %f266, %f2;
	sub.f32 	%f270, %f267, %f3;
	mul.f32 	%f271, %f270, %f270;
	fma.rn.f32 	%f272, %f269, %f269, %f271;
	sub.f32 	%f273, %f268, %f4;
	fma.rn.f32 	%f10, %f273, %f273, %f272;
	setp.gtu.f32 	%p41, %f10, %f1;
	@%p41 bra 	$L__BB2_26;
	sqrt.rn.f32 	%f274, %f10;
	mul.f32 	%f275, %f38, %f274;
	cvt.rzi.s32.f32 	%r101, %f275;
	mul.wide.s32 	%rd106, %r101, 4;
	add.s64 	%rd107, %rd1, %rd106;
	atom.global.add.f32 	%f276, [%rd107], 0f3F800000;
$L__BB2_26:
	ld.f32 	%f277, [%rd8+96];
	ld.f32 	%f278, [%rd8+100];
	ld.f32 	%f279, [%rd8+104];
	sub.f32 	%f280, %f277, %f2;
	sub.f32 	%f281, %f278, %f3;
	mul.f32 	%f282, %f281, %f281;
	fma.rn.f32 	%f283, %f280, %f280, %f282;
	sub.f32 	%f284, %f279, %f4;
	fma.rn.f32 	%f11, %f284, %f284, %f283;
	setp.gtu.f32 	%p42, %f11, %f1;
	@%p42 bra 	$L__BB2_28;
	sqrt.rn.f32 	%f285, %f11;
	mul.f32 	%f286, %f38, %f285;
	cvt.rzi.s32.f32 	%r102, %f286;
	mul.wide.s32 	%rd108, %r102, 4;
	add.s64 	%rd109, %rd1, %rd108;
	atom.global.add.f32 	%f287, [%rd109], 0f3F800000;
$L__BB2_28:
	ld.f32 	%f288, [%rd8+112];
	ld.f32 	%f289, [%rd8+116];
	ld.f32 	%f290, [%rd8+120];
	sub.f32 	%f291, %f288, %f2;
	sub.f32 	%f292, %f289, %f3;
	mul.f32 	%f293, %f292, %f292;
	fma.rn.f32 	%f294, %f291, %f291, %f293;
	sub.f32 	%f295, %f290, %f4;
	fma.rn.f32 	%f12, %f295, %f295, %f294;
	setp.gtu.f32 	%p43, %f12, %f1;
	@%p43 bra 	$L__BB2_30;
	sqrt.rn.f32 	%f296, %f12;
	mul.f32 	%f297, %f38, %f296;
	cvt.rzi.s32.f32 	%r103, %f297;
	mul.wide.s32 	%rd110, %r103, 4;
	add.s64 	%rd111, %rd1, %rd110;
	atom.global.add.f32 	%f298, [%rd111], 0f3F800000;
$L__BB2_30:
	add.s32 	%r118, %r118, 8;
	setp.ne.s32 	%p44, %r118, %r26;
	mov.u32 	%r120, %r26;
	@%p44 bra 	$L__BB2_14;
$L__BB2_31:
	setp.eq.s32 	%p45, %r23, 0;
	@%p45 bra 	$L__BB2_52;
	setp.lt.u32 	%p46, %r24, 3;
	@%p46 bra 	$L__BB2_42;
	mul.wide.u32 	%rd112, %r120, 16;
	add.s64 	%rd9, %rd6, %rd112;
	ld.f32 	%f299, [%rd9];
	ld.f32 	%f300, [%rd9+4];
	ld.f32 	%f301, [%rd9+8];
	sub.f32 	%f302, %f299, %f2;
	sub.f32 	%f303, %f300, %f3;
	mul.f32 	%f304, %f303, %f303;
	fma.rn.f32 	%f305, %f302, %f302, %f304;
	sub.f32 	%f306, %f301, %f4;
	fma.rn.f32 	%f13, %f306, %f306, %f305;
	setp.gtu.f32 	%p47, %f13, %f1;
	@%p47 bra 	$L__BB2_35;
	sqrt.rn.f32 	%f307, %f13;
	mul.f32 	%f308, %f38, %f307;
	cvt.rzi.s32.f32 	%r104, %f308;
	mul.wide.s32 	%rd113, %r104, 4;
	add.s64 	%rd114, %rd1, %rd113;
	atom.global.add.f32 	%f309, [%rd114], 0f3F800000;
$L__BB2_35:
	ld.f32 	%f310, [%rd9+16];
	ld.f32 	%f311, [%rd9+20];
	ld.f32 	%f312, [%rd9+24];
	sub.f32 	%f313, %f310, %f2;
	sub.f32 	%f314, %f311, %f3;
	mul.f32 	%f315, %f314, %f314;
	fma.rn.f32 	%f316, %f313, %f313, %f315;
	sub.f32 	%f317, %f312, %f4;
	fma.rn.f32 	%f14, %f317, %f317, %f316;
	setp.gtu.f32 	%p48, %f14, %f1;
	@%p48 bra 	$L__BB2_37;
	sqrt.rn.f32 	%f318, %f14;
	mul.f32 	%f319, %f38, %f318;
	cvt.rzi.s32.f32 	%r105, %f319;
	mul.wide.s32 	%rd115, %r105, 4;
	add.s64 	%rd116, %rd1, %rd115;
	atom.global.add.f32 	%f320, [%rd116], 0f3F800000;
$L__BB2_37:
	ld.f32 	%f321, [%rd9+32];
	ld.f32 	%f322, [%rd9+36];
	ld.f32 	%f323, [%rd9+40];
	sub.f32 	%f324, %f321, %f2;
	sub.f32 	%f325, %f322, %f3;
	mul.f32 	%f326, %f325, %f325;
	fma.rn.f32 	%f327, %f324, %f324, %f326;
	sub.f32 	%f328, %f323, %f4;
	fma.rn.f32 	%f15, %f328, %f328, %f327;
	setp.gtu.f32 	%p49, %f15, %f1;
	@%p49 bra 	$L__BB2_39;
	sqrt.rn.f32 	%f329, %f15;
	mul.f32 	%f330, %f38, %f329;
	cvt.rzi.s32.f32 	%r106, %f330;
	mul.wide.s32 	%rd117, %r106, 4;
	add.s64 	%rd118, %rd1, %rd117;
	atom.global.add.f32 	%f331, [%rd118], 0f3F800000;
$L__BB2_39:
	ld.f32 	%f332, [%rd9+48];
	ld.f32 	%f333, [%rd9+52];
	ld.f32 	%f334, [%rd9+56];
	sub.f32 	%f335, %f332, %f2;
	sub.f32 	%f336, %f333, %f3;
	mul.f32 	%f337, %f336, %f336;
	fma.rn.f32 	%f338, %f335, %f335, %f337;
	sub.f32 	%f339, %f334, %f4;
	fma.rn.f32 	%f16, %f339, %f339, %f338;
	setp.gtu.f32 	%p50, %f16, %f1;
	@%p50 bra 	$L__BB2_41;
	sqrt.rn.f32 	%f340, %f16;
	mul.f32 	%f341, %f38, %f340;
	cvt.rzi.s32.f32 	%r107, %f341;
	mul.wide.s32 	%rd119, %r107, 4;
	add.s64 	%rd120, %rd1, %rd119;
	atom.global.add.f32 	%f342, [%rd120], 0f3F800000;
$L__BB2_41:
	add.s32 	%r120, %r120, 4;
$L__BB2_42:
	setp.eq.s32 	%p51, %r25, 0;
	@%p51 bra 	$L__BB2_52;
	setp.eq.s32 	%p52, %r25, 1;
	@%p52 bra 	$L__BB2_49;
	mul.wide.u32 	%rd121, %r120, 16;
	add.s64 	%rd10, %rd6, %rd121;
	ld.f32 	%f343, [%rd10];
	ld.f32 	%f344, [%rd10+4];
	ld.f32 	%f345, [%rd10+8];
	sub.f32 	%f346, %f343, %f2;
	sub.f32 	%f347, %f344, %f3;
	mul.f32 	%f348, %f347, %f347;
	fma.rn.f32 	%f349, %f346, %f346, %f348;
	sub.f32 	%f350, %f345, %f4;
	fma.rn.f32 	%f17, %f350, %f350, %f349;
	setp.gtu.f32 	%p53, %f17, %f1;
	@%p53 bra 	$L__BB2_46;
	sqrt.rn.f32 	%f351, %f17;
	mul.f32 	%f352, %f38, %f351;
	cvt.rzi.s32.f32 	%r108, %f352;
	mul.wide.s32 	%rd122, %r108, 4;
	add.s64 	%rd123, %rd1, %rd122;
	atom.global.add.f32 	%f353, [%rd123], 0f3F800000;
$L__BB2_46:
	ld.f32 	%f354, [%rd10+16];
	ld.f32 	%f355, [%rd10+20];
	ld.f32 	%f356, [%rd10+24];
	sub.f32 	%f357, %f354, %f2;
	sub.f32 	%f358, %f355, %f3;
	mul.f32 	%f359, %f358, %f358;
	fma.rn.f32 	%f360, %f357, %f357, %f359;
	sub.f32 	%f361, %f356, %f4;
	fma.rn.f32 	%f18, %f361, %f361, %f360;
	setp.gtu.f32 	%p54, %f18, %f1;
	@%p54 bra 	$L__BB2_48;
	sqrt.rn.f32 	%f362, %f18;
	mul.f32 	%f363, %f38, %f362;
	cvt.rzi.s32.f32 	%r109, %f363;
	mul.wide.s32 	%rd124, %r109, 4;
	add.s64 	%rd125, %rd1, %rd124;
	atom.global.add.f32 	%f364, [%rd125], 0f3F800000;
$L__BB2_48:
	add.s32 	%r120, %r120, 2;
$L__BB2_49:
	setp.eq.s32 	%p55, %r27, 0;
	@%p55 bra 	$L__BB2_52;
	mul.wide.u32 	%rd126, %r120, 16;
	add.s64 	%rd127, %rd6, %rd126;
	ld.f32 	%f365, [%rd127];
	ld.f32 	%f366, [%rd127+4];
	ld.f32 	%f367, [%rd127+8];
	sub.f32 	%f368, %f365, %f2;
	sub.f32 	%f369, %f366, %f3;
	mul.f32 	%f370, %f369, %f369;
	fma.rn.f32 	%f371, %f368, %f368, %f370;
	sub.f32 	%f372, %f367, %f4;
	fma.rn.f32 	%f19, %f372, %f372, %f371;
	setp.gtu.f32 	%p56, %f19, %f1;
	@%p56 bra 	$L__BB2_52;
	sqrt.rn.f32 	%f373, %f19;
	mul.f32 	%f374, %f38, %f373;
	cvt.rzi.s32.f32 	%r110, %f374;
	mul.wide.s32 	%rd128, %r110, 4;
	add.s64 	%rd129, %rd1, %rd128;
	atom.global.add.f32 	%f375, [%rd129], 0f3F800000;
$L__BB2_52:
	add.s32 	%r117, %r117, 1;
	setp.eq.s32 	%p57, %r117, %r21;
	@%p57 bra 	$L__BB2_96;
	bra.uni 	$L__BB2_12;
$L__BB2_53:
	ld.global.u64 	%rd33, [%rd3];
	mul.wide.s32 	%rd34, %r5, 8;
	add.s64 	%rd35, %rd33, %rd34;
	ld.u64 	%rd36, [%rd35];
	mul.wide.s32 	%rd37, %r4, 16;
	add.s64 	%rd38, %rd36, %rd37;
	add.s64 	%rd11, %rd38, 8;
	ld.u32 	%r37, [%rd38];
	ld.global.u64 	%rd39, [%rd4];
	mul.wide.u32 	%rd40, %r114, 8;
	add.s64 	%rd41, %rd39, %rd40;
	ld.u64 	%rd42, [%rd41];
	mul.wide.u32 	%rd43, %r116, 16;
	add.s64 	%rd44, %rd42, %rd43;
	ld.u64 	%rd12, [%rd44+8];
	ld.u32 	%r72, [%rd44];
	min.s32 	%r73, %r37, %r72;
	setp.lt.s32 	%p10, %r73, 1;
	@%p10 bra 	$L__BB2_96;
	ld.u64 	%rd13, [%rd11];
	and.b32  	%r39, %r72, 7;
	add.s32 	%r40, %r39, -1;
	and.b32  	%r41, %r72, 3;
	and.b32  	%r42, %r72, 2147483640;
	and.b32  	%r43, %r72, 1;
	neg.s32 	%r44, %r42;
	add.s64 	%rd14, %rd12, 64;
	mov.b32 	%r122, 0;
$L__BB2_55:
	setp.lt.u32 	%p11, %r72, 8;
	mul.wide.u32 	%rd45, %r122, 16;
	add.s64 	%rd46, %rd13, %rd45;
	ld.f32 	%f20, [%rd46];
	ld.f32 	%f21, [%rd46+4];
	ld.f32 	%f22, [%rd46+8];
	mov.b32 	%r125, 0;
	@%p11 bra 	$L__BB2_74;
	mov.u64 	%rd131, %rd14;
	mov.u32 	%r123, %r44;
$L__BB2_57:
	.pragma "nounroll";
	ld.f32 	%f46, [%rd131+-64];
	ld.f32 	%f47, [%rd131+-60];
	ld.f32 	%f48, [%rd131+-56];
	sub.f32 	%f49, %f46, %f20;
	sub.f32 	%f50, %f47, %f21;
	mul.f32 	%f51, %f50, %f50;
	fma.rn.f32 	%f52, %f49, %f49, %f51;
	sub.f32 	%f53, %f48, %f22;
	fma.rn.f32 	%f23, %f53, %f53, %f52;
	setp.gtu.f32 	%p12, %f23, %f1;
	@%p12 bra 	$L__BB2_59;
	sqrt.rn.f32 	%f54, %f23;
	mul.f32 	%f55, %f38, %f54;
	cvt.rzi.s32.f32 	%r76, %f55;
	mul.wide.s32 	%rd47, %r76, 4;
	add.s64 	%rd48, %rd2, %rd47;
	atom.global.add.f32 	%f56, [%rd48], 0f3F800000;
$L__BB2_59:
	ld.f32 	%f57, [%rd131+-48];
	ld.f32 	%f58, [%rd131+-44];
	ld.f32 	%f59, [%rd131+-40];
	sub.f32 	%f60, %f57, %f20;
	sub.f32 	%f61, %f58, %f21;
	mul.f32 	%f62, %f61, %f61;
	fma.rn.f32 	%f63, %f60, %f60, %f62;
	sub.f32 	%f64, %f59, %f22;
	fma.rn.f32 	%f24, %f64, %f64, %f63;
	setp.gtu.f32 	%p13, %f24, %f1;
	@%p13 bra 	$L__BB2_61;
	sqrt.rn.f32 	%f65, %f24;
	mul.f32 	%f66, %f38, %f65;
	cvt.rzi.s32.f32 	%r77, %f66;
	mul.wide.s32 	%rd49, %r77, 4;
	add.s64 	%rd50, %rd2, %rd49;
	atom.global.add.f32 	%f67, [%rd50], 0f3F800000;
$L__BB2_61:
	ld.f32 	%f68, [%rd131+-32];
	ld.f32 	%f69, [%rd131+-28];
	ld.f32 	%f70, [%rd131+-24];
	sub.f32 	%f71, %f68, %f20;
	sub.f32 	%f72, %f69, %f21;
	mul.f32 	%f73, %f72, %f72;
	fma.rn.f32 	%f74, %f71, %f71, %f73;
	sub.f32 	%f75, %f70, %f22;
	fma.rn.f32 	%f25, %f75, %f75, %f74;
	setp.gtu.f32 	%p14, %f25, %f1;
	@%p14 bra 	$L__BB2_63;
	sqrt.rn.f32 	%f76, %f25;
	mul.f32 	%f77, %f38, %f76;
	cvt.rzi.s32.f32 	%r78, %f77;
	mul.wide.s32 	%rd51, %r78, 4;
	add.s64 	%rd52, %rd2, %rd51;
	atom.global.add.f32 	%f78, [%rd52], 0f3F800000;
$L__BB2_63:
	ld.f32 	%f79, [%rd131+-16];
	ld.f32 	%f80, [%rd131+-12];
	ld.f32 	%f81, [%rd131+-8];
	sub.f32 	%f82, %f79, %f20;
	sub.f32 	%f83, %f80, %f21;
	mul.f32 	%f84, %f83, %f83;
	fma.rn.f32 	%f85, %f82, %f82, %f84;
	sub.f32 	%f86, %f81, %f22;
	fma.rn.f32 	%f26, %f86, %f86, %f85;
	setp.gtu.f32 	%p15, %f26, %f1;
	@%p15 bra 	$L__BB2_65;
	sqrt.rn.f32 	%f87, %f26;
	mul.f32 	%f88, %f38, %f87;
	cvt.rzi.s32.f32 	%r79, %f88;
	mul.wide.s32 	%rd53, %r79, 4;
	add.s64 	%rd54, %rd2, %rd53;
	atom.global.add.f32 	%f89, [%rd54], 0f3F800000;
$L__BB2_65:
	ld.f32 	%f90, [%rd131];
	ld.f32 	%f91, [%rd131+4];
	ld.f32 	%f92, [%rd131+8];
	sub.f32 	%f93, %f90, %f20;
	sub.f32 	%f94, %f91, %f21;
	mul.f32 	%f95, %f94, %f94;
	fma.rn.f32 	%f96, %f93, %f93, %f95;
	sub.f32 	%f97, %f92, %f22;
	fma.rn.f32 	%f27, %f97, %f97, %f96;
	setp.gtu.f32 	%p16, %f27, %f1;
	@%p16 bra 	$L__BB2_67;
	sqrt.rn.f32 	%f98, %f27;
	mul.f32 	%f99, %f38, %f98;
	cvt.rzi.s32.f32 	%r80, %f99;
	mul.wide.s32 	%rd55, %r80, 4;
	add.s64 	%rd56, %rd2, %rd55;
	atom.global.add.f32 	%f100, [%rd56], 0f3F800000;
$L__BB2_67:
	ld.f32 	%f101, [%rd131+16];
	ld.f32 	%f102, [%rd131+20];
	ld.f32 	%f103, [%rd131+24];
	sub.f32 	%f104, %f101, %f20;
	sub.f32 	%f105, %f102, %f21;
	mul.f32 	%f106, %f105, %f105;
	fma.rn.f32 	%f107, %f104, %f104, %f106;
	sub.f32 	%f108, %f103, %f22;
	fma.rn.f32 	%f28, %f108, %f108, %f107;
	setp.gtu.f32 	%p17, %f28, %f1;
	@%p17 bra 	$L__BB2_69;
	sqrt.rn.f32 	%f109, %f28;
	mul.f32 	%f110, %f38, %f109;
	cvt.rzi.s32.f32 	%r81, %f110;
	mul.wide.s32 	%rd57, %r81, 4;
	add.s64 	%rd58, %rd2, %rd57;
	atom.global.add.f32 	%f111, [%rd58], 0f3F800000;
$L__BB2_69:
	ld.f32 	%f112, [%rd131+32];
	ld.f32 	%f113, [%rd131+36];
	ld.f32 	%f114, [%rd131+40];
	sub.f32 	%f115, %f112, %f20;
	sub.f32 	%f116, %f113, %f21;
	mul.f32 	%f117, %f116, %f116;
	fma.rn.f32 	%f118, %f115, %f115, %f117;
	sub.f32 	%f119, %f114, %f22;
	fma.rn.f32 	%f29, %f119, %f119, %f118;
	setp.gtu.f32 	%p18, %f29, %f1;
	@%p18 bra 	$L__BB2_71;
	sqrt.rn.f32 	%f120, %f29;
	mul.f32 	%f121, %f38, %f120;
	cvt.rzi.s32.f32 	%r82, %f121;
	mul.wide.s32 	%rd59, %r82, 4;
	add.s64 	%rd60, %rd2, %rd59;
	atom.global.add.f32 	%f122, [%rd60], 0f3F800000;
$L__BB2_71:
	ld.f32 	%f123, [%rd131+48];
	ld.f32 	%f124, [%rd131+52];
	ld.f32 	%f125, [%rd131+56];
	sub.f32 	%f126, %f123, %f20;
	sub.f32 	%f127, %f124, %f21;
	mul.f32 	%f128, %f127, %f127;
	fma.rn.f32 	%f129, %f126, %f126, %f128;
	sub.f32 	%f130, %f125, %f22;
	fma.rn.f32 	%f30, %f130, %f130, %f129;
	setp.gtu.f32 	%p19, %f30, %f1;
	@%p19 bra 	$L__BB2_73;
	sqrt.rn.f32 	%f131, %f30;
	mul.f32 	%f132, %f38, %f131;
	cvt.rzi.s32.f32 	%r83, %f132;
	mul.wide.s32 	%rd61, %r83, 4;
	add.s64 	%rd62, %rd2, %rd61;
	atom.global.add.f32 	%f133, [%rd62], 0f3F800000;
$L__BB2_73:
	add.s32 	%r123, %r123, 8;
	add.s64 	%rd131, %rd131, 128;
	setp.ne.s32 	%p20, %r123, 0;
	mov.u32 	%r125, %r42;
	@%p20 bra 	$L__BB2_57;
$L__BB2_74:
	setp.eq.s32 	%p21, %r39, 0;
	@%p21 bra 	$L__BB2_95;
	setp.lt.u32 	%p22, %r40, 3;
	@%p22 bra 	$L__BB2_85;
	mul.wide.u32 	%rd63, %r125, 16;
	add.s64 	%rd17, %rd12, %rd63;
	ld.f32 	%f134, [%rd17];
	ld.f32 	%f135, [%rd17+4];
	ld.f32 	%f136, [%rd17+8];
	sub.f32 	%f137, %f134, %f20;
	sub.f32 	%f138, %f135, %f21;
	mul.f32 	%f139, %f138, %f138;
	fma.rn.f32 	%f140, %f137, %f137, %f139;
	sub.f32 	%f141, %f136, %f22;
	fma.rn.f32 	%f31, %f141, %f141, %f140;
	setp.gtu.f32 	%p23, %f31, %f1;
	@%p23 bra 	$L__BB2_78;
	sqrt.rn.f32 	%f142, %f31;
	mul.f32 	%f143, %f38, %f142;
	cvt.rzi.s32.f32 	%r84, %f143;
	mul.wide.s32 	%rd64, %r84, 4;
	add.s64 	%rd65, %rd2, %rd64;
	atom.global.add.f32 	%f144, [%rd65], 0f3F800000;
$L__BB2_78:
	ld.f32 	%f145, [%rd17+16];
	ld.f32 	%f146, [%rd17+20];
	ld.f32 	%f147, [%rd17+24];
	sub.f32 	%f148, %f145, %f20;
	sub.f32 	%f149, %f146, %f21;
	mul.f32 	%f150, %f149, %f149;
	fma.rn.f32 	%f151, %f148, %f148, %f150;
	sub.f32 	%f152, %f147, %f22;
	fma.rn.f32 	%f32, %f152, %f152, %f151;
	setp.gtu.f32 	%p24, %f32, %f1;
	@%p24 bra 	$L__BB2_80;
	sqrt.rn.f32 	%f153, %f32;
	mul.f32 	%f154, %f38, %f153;
	cvt.rzi.s32.f32 	%r85, %f154;
	mul.wide.s32 	%rd66, %r85, 4;
	add.s64 	%rd67, %rd2, %rd66;
	atom.global.add.f32 	%f155, [%rd67], 0f3F800000;
$L__BB2_80:
	ld.f32 	%f156, [%rd17+32];
	ld.f32 	%f157, [%rd17+36];
	ld.f32 	%f158, [%rd17+40];
	sub.f32 	%f159, %f156, %f20;
	sub.f32 	%f160, %f157, %f21;
	mul.f32 	%f161, %f160, %f160;
	fma.rn.f32 	%f162, %f159, %f159, %f161;
	sub.f32 	%f163, %f158, %f22;
	fma.rn.f32 	%f33, %f163, %f163, %f162;
	setp.gtu.f32 	%p25, %f33, %f1;
	@%p25 bra 	$L__BB2_82;
	sqrt.rn.f32 	%f164, %f33;
	mul.f32 	%f165, %f38, %f164;
	cvt.rzi.s32.f32 	%r86, %f165;
	mul.wide.s32 	%rd68, %r86, 4;
	add.s64 	%rd69, %rd2, %rd68;
	atom.global.add.f32 	%f166, [%rd69], 0f3F800000;
$L__BB2_82:
	ld.f32 	%f167, [%rd17+48];
	ld.f32 	%f168, [%rd17+52];
	ld.f32 	%f169, [%rd17+56];
	sub.f32 	%f170, %f167, %f20;
	sub.f32 	%f171, %f168, %f21;
	mul.f32 	%f172, %f171, %f171;
	fma.rn.f32 	%f173, %f170, %f170, %f172;
	sub.f32 	%f174, %f169, %f22;
	fma.rn.f32 	%f34, %f174, %f174, %f173;
	setp.gtu.f32 	%p26, %f34, %f1;
	@%p26 bra 	$L__BB2_84;
	sqrt.rn.f32 	%f175, %f34;
	mul.f32 	%f176, %f38, %f175;
	cvt.rzi.s32.f32 	%r87, %f176;
	mul.wide.s32 	%rd70, %r87, 4;
	add.s64 	%rd71, %rd2, %rd70;
	atom.global.add.f32 	%f177, [%rd71], 0f3F800000;
$L__BB2_84:
	add.s32 	%r125, %r125, 4;
$L__BB2_85:
	setp.eq.s32 	%p27, %r41, 0;
	@%p27 bra 	$L__BB2_95;
	setp.eq.s32 	%p28, %r41, 1;
	@%p28 bra 	$L__BB2_92;
	mul.wide.u32 	%rd72, %r125, 16;
	add.s64 	%rd18, %rd12, %rd72;
	ld.f32 	%f178, [%rd18];
	ld.f32 	%f179, [%rd18+4];
	ld.f32 	%f180, [%rd18+8];
	sub.f32 	%f181, %f178, %f20;
	sub.f32 	%f182, %f179, %f21;
	mul.f32 	%f183, %f182, %f182;
	fma.rn.f32 	%f184, %f181, %f181, %f183;
	sub.f32 	%f185, %f180, %f22;
	fma.rn.f32 	%f35, %f185, %f185, %f184;
	setp.gtu.f32 	%p29, %f35, %f1;
	@%p29 bra 	$L__BB2_89;
	sqrt.rn.f32 	%f186, %f35;
	mul.f32 	%f187, %f38, %f186;
	cvt.rzi.s32.f32 	%r88, %f187;
	mul.wide.s32 	%rd73, %r88, 4;
	add.s64 	%rd74, %rd2, %rd73;
	atom.global.add.f32 	%f188, [%rd74], 0f3F800000;
$L__BB2_89:
	ld.f32 	%f189, [%rd18+16];
	ld.f32 	%f190, [%rd18+20];
	ld.f32 	%f191, [%rd18+24];
	sub.f32 	%f192, %f189, %f20;
	sub.f32 	%f193, %f190, %f21;
	mul.f32 	%f194, %f193, %f193;
	fma.rn.f32 	%f195, %f192, %f192, %f194;
	sub.f32 	%f196, %f191, %f22;
	fma.rn.f32 	%f36, %f196, %f196, %f195;
	setp.gtu.f32 	%p30, %f36, %f1;
	@%p30 bra 	$L__BB2_91;
	sqrt.rn.f32 	%f197, %f36;
	mul.f32 	%f198, %f38, %f197;
	cvt.rzi.s32.f32 	%r89, %f198;
	mul.wide.s32 	%rd75, %r89, 4;
	add.s64 	%rd76, %rd2, %rd75;
	atom.global.add.f32 	%f199, [%rd76], 0f3F800000;
$L__BB2_91:
	add.s32 	%r125, %r125, 2;
$L__BB2_92:
	setp.eq.s32 	%p31, %r43, 0;
	@%p31 bra 	$L__BB2_95;
	mul.wide.u32 	%rd77, %r125, 16;
	add.s64 	%rd78, %rd12, %rd77;
	ld.f32 	%f200, [%rd78];
	ld.f32 	%f201, [%rd78+4];
	ld.f32 	%f202, [%rd78+8];
	sub.f32 	%f203, %f200, %f20;
	sub.f32 	%f204, %f201, %f21;
	mul.f32 	%f205, %f204, %f204;
	fma.rn.f32 	%f206, %f203, %f203, %f205;
	sub.f32 	%f207, %f202, %f22;
	fma.rn.f32 	%f37, %f207, %f207, %f206;
	setp.gtu.f32 	%p32, %f37, %f1;
	@%p32 bra 	$L__BB2_95;
	sqrt.rn.f32 	%f208, %f37;
	mul.f32 	%f209, %f38, %f208;
	cvt.rzi.s32.f32 	%r90, %f209;
	mul.wide.s32 	%rd79, %r90, 4;
	add.s64 	%rd80, %rd2, %rd79;
	atom.global.add.f32 	%f210, [%rd80], 0f3F800000;
$L__BB2_95:
	add.s32 	%r122, %r122, 1;
	setp.ne.s32 	%p33, %r122, %r37;
	@%p33 bra 	$L__BB2_55;
$L__BB2_96:
	add.s32 	%r116, %r116, 1;
	setp.lt.s32 	%p58, %r116, %r2;
	sub.s32 	%r115, %r116, %r4;
	setp.lt.s32 	%p59, %r115, %r67;
	and.pred  	%p60, %p58, %p59;
	@%p60 bra 	$L__BB2_8;
$L__BB2_97:
	add.s32 	%r114, %r114, 1;
	setp.lt.s32 	%p61, %r114, %r2;
	sub.s32 	%r113, %r114, %r5;
	setp.lt.s32 	%p62, %r113, %r67;
	and.pred  	%p63, %p61, %p62;
	@%p63 bra 	$L__BB2_6;
$L__BB2_98:
	add.s32 	%r112, %r112, 1;
	setp.lt.s32 	%p64, %r112, %r2;
	sub.s32 	%r111, %r112, %r6;
	setp.lt.s32 	%p65, %r111, %r67;
	and.pred  	%p66, %p64, %p65;
	@%p66 bra 	$L__BB2_4;
$L__BB2_99:
	ret;

}
	// .globl	_Z15make_analyticRRPffifi
.visible .entry _Z15make_analyticRRPffifi(
	.param .u64 .ptr .align 1 _Z15make_analyticRRPffifi_param_0,
	.param .f32 _Z15make_analyticRRPffifi_param_1,
	.param .u32 _Z15make_analyticRRPffifi_param_2,
	.param .f32 _Z15make_analyticRRPffifi_param_3,
	.param .u32 _Z15make_analyticRRPffifi_param_4
)
{
	.reg .pred 	%p<2>;
	.reg .b32 	%r<10>;
	.reg .b32 	%f<21>;
	.reg .b64 	%rd<5>;

	ld.param.u64 	%rd1, [_Z15make_analyticRRPffifi_param_0];
	ld.param.f32 	%f1, [_Z15make_analyticRRPffifi_param_1];
	ld.param.u32 	%r2, [_Z15make_analyticRRPffifi_param_2];
	ld.param.f32 	%f2, [_Z15make_analyticRRPffifi_param_3];
	ld.param.u32 	%r3, [_Z15make_analyticRRPffifi_param_4];
	mov.u32 	%r1, %tid.x;
	setp.ge.s32 	%p1, %r1, %r2;
	@%p1 bra 	$L__BB3_2;
	cvta.to.global.u64 	%rd2, %rd1;
	cvt.rn.f32.u32 	%f3, %r2;
	div.rn.f32 	%f4, %f1, %f3;
	mul.f32 	%f5, %f2, %f2;
	mul.f32 	%f6, %f2, %f5;
	mul.lo.s32 	%r4, %r3, %r3;
	cvt.rn.f32.u32 	%f7, %r4;
	div.rn.f32 	%f8, %f7, %f6;
	mul.f32 	%f9, %f8, 0f41490FDB;
	mul.f32 	%f10, %f4, %f9;
	mul.f32 	%f11, %f4, %f10;
	mul.f32 	%f12, %f4, %f11;
	div.rn.f32 	%f13, %f12, 0f40400000;
	add.s32 	%r5, %r1, 1;
	cvt.rn.f32.u32 	%f14, %r5;
	mul.lo.s32 	%r6, %r1, %r1;
	add.s32 	%r7, %r6, %r1;
	add.s32 	%r8, %r7, %r5;
	cvt.rn.f32.u32 	%f15, %r8;
	mul.f32 	%f16, %f14, %f15;
	mul.lo.s32 	%r9, %r6, %r1;
	cvt.rn.f32.u32 	%f17, %r9;
	sub.f32 	%f18, %f16, %f17;
	mul.f32 	%f19, %f18, %f13;
	mul.wide.u32 	%rd3, %r1, 4;
	add.s64 	%rd4, %rd2, %rd3;
	atom.global.add.f32 	%f20, [%rd4], %f19;
$L__BB3_2:
	ret;

}


// ===== COMPILED SASS (sm_100) =====

	.target	sm_100

	.elftype	@"ET_EXEC"


//--------------------- .note.nv.tkinfo           --------------------------
	.section	.note.nv.tkinfo,"",@"SHT_NOTE"
	.sectionflags	@"SHF_NOTE_NV_TKINFO"
	.tkinfo
        /*0018*/ 	.word	0x00000002
        /*0030*/ 	.string	""
        /*0030*/ 	.string	"ptxas"
        /*0030*/ 	.string	"Cuda compilation tools, release 13.0, V13.0.88"
        /*0030*/ 	.string	"Build cuda_13.0.r13.0/compiler.36424714_0"
        /*0030*/ 	.string	"-arch sm_100 -m 64 "



//--------------------- .note.nv.cuinfo           --------------------------
	.section	.note.nv.cuinfo,"",@"SHT_NOTE"
	.sectionflags	@"SHF_NOTE_NV_CUINFO"
        /*0018*/ 	.short	0x0002
        /*001a*/ 	.short	0x0064
        /*001c*/ 	.short	0x0082
	.zero		2


//--------------------- .nv.info                  --------------------------
	.section	.nv.info,"",@"SHT_CUDA_INFO"
	.align	4


	//----- nvinfo : EIATTR_REGCOUNT
	.align		4
        /*0000*/ 	.byte	0x04, 0x2f
        /*0002*/ 	.short	(.L_1 - .L_0)
	.align		4
.L_0:
        /*0004*/ 	.word	index@(_Z6BPC_XXPfS_PPP4Nodeffff)
        /*0008*/ 	.word	0x0000002c


	//----- nvinfo : EIATTR_FRAME_SIZE
	.align		4
.L_1:
        /*000c*/ 	.byte	0x04, 0x11
        /*000e*/ 	.short	(.L_3 - .L_2)
	.align		4
.L_2:
        /*0010*/ 	.word	index@($__internal_9_$__cuda_sm3x_div_rn_noftz_f32_slowpath)
        /*0014*/ 	.word	0x00000000


	//----- nvinfo : EIATTR_FRAME_SIZE
	.align		4
.L_3:
        /*0018*/ 	.byte	0x04, 0x11
        /*001a*/ 	.short	(.L_5 - .L_4)
	.align		4
.L_4:
        /*001c*/ 	.word	index@($__internal_8_$__cuda_sm20_sqrt_rn_f32_slowpath)
        /*0020*/ 	.word	0x00000000


	//----- nvinfo : EIATTR_FRAME_SIZE
	.align		4
.L_5:
        /*0024*/ 	.byte	0x04, 0x11
        /*0026*/ 	.short	(.L_7 - .L_6)
	.align		4
.L_6:
        /*0028*/ 	.word	index@($__internal_7_$__cuda_sm20_div_rn_f64_full)
        /*002c*/ 	.word	0x00000000


	//----- nvinfo : EIATTR_FRAME_SIZE
	.align		4
.L_7:
        /*0030*/ 	.byte	0x04, 0x11
        /*0032*/ 	.short	(.L_9 - .L_8)
	.align		4
.L_8:
        /*0034*/ 	.word	index@(_Z6BPC_XXPfS_PPP4Nodeffff)
        /*0038*/ 	.word	0x00000000


	//----- nvinfo : EIATTR_REGCOUNT
	.align		4
.L_9:
        /*003c*/ 	.byte	0x04, 0x2f
        /*003e*/ 	.short	(.L_11 - .L_10)
	.align		4
.L_10:
        /*0040*/ 	.word	index@(_Z12make_histoXXPfS_PPP4Nodeffff)
        /*0044*/ 	.word	0x0000002e


	//----- nvinfo : EIATTR_FRAME_SIZE
	.align		4
.L_11:
        /*0048*/ 	.byte	0x04, 0x11
        /*004a*/ 	.short	(.L_13 - .L_12)
	.align		4
.L_12:
        /*004c*/ 	.word	index@($__internal_6_$__cuda_sm3x_div_rn_noftz_f32_slowpath)
        /*0050*/ 	.word	0x00000000


	//----- nvinfo : EIATTR_FRAME_SIZE
	.align		4
.L_13:
        /*0054*/ 	.byte	0x04, 0x11
        /*0056*/ 	.short	(.L_15 - .L_14)
	.align		4
.L_14:
        /*0058*/ 	.word	index@($__internal_5_$__cuda_sm20_sqrt_rn_f32_slowpath)
        /*005c*/ 	.word	0x00000000


	//----- nvinfo : EIATTR_FRAME_SIZE
	.align		4
.L_15:
        /*0060*/ 	.byte	0x04, 0x11
        /*0062*/ 	.short	(.L_17 - .L_16)
	.align		4
.L_16:
        /*0064*/ 	.word	index@($__internal_4_$__cuda_sm20_div_rn_f64_full)
        /*0068*/ 	.word	0x00000000


	//----- nvinfo : EIATTR_FRAME_SIZE
	.align		4
.L_17:
        /*006c*/ 	.byte	0x04, 0x11
        /*006e*/ 	.short	(.L_19 - .L_18)
	.align		4
.L_18:
        /*0070*/ 	.word	index@(_Z12make_histoXXPfS_PPP4Nodeffff)
        /*0074*/ 	.word	0x00000000


	//----- nvinfo : EIATTR_REGCOUNT
	.align		4
.L_19:
        /*0078*/ 	.byte	0x04, 0x2f
        /*007a*/ 	.short	(.L_21 - .L_20)
	.align		4
.L_20:
        /*007c*/ 	.word	index@(_Z12make_histoXYPfS_PPP4NodeS3_ffff)
        /*0080*/ 	.word	0x0000002d


	//----- nvinfo : EIATTR_FRAME_SIZE
	.align		4
.L_21:
        /*0084*/ 	.byte	0x04, 0x11
        /*0086*/ 	.short	(.L_23 - .L_22)
	.align		4
.L_22:
        /*0088*/ 	.word	index@($__internal_3_$__cuda_sm3x_div_rn_noftz_f32_slowpath)
        /*008c*/ 	.word	0x00000000


	//----- nvinfo : EIATTR_FRAME_SIZE
	.align		4
.L_23:
        /*0090*/ 	.byte	0x04, 0x11
        /*0092*/ 	.short	(.L_25 - .L_24)
	.align		4
.L_24:
        /*0094*/ 	.word	index@($__internal_2_$__cuda_sm20_sqrt_rn_f32_slowpath)
        /*0098*/ 	.word	0x00000000


	//----- nvinfo : EIATTR_FRAME_SIZE
	.align		4
.L_25:
        /*009c*/ 	.byte	0x04, 0x11
        /*009e*/ 	.short	(.L_27 - .L_26)
	.align		4
.L_26:
        /*00a0*/ 	.word	index@($__internal_1_$__cuda_sm20_div_rn_f64_full)
        /*00a4*/ 	.word	0x00000000


	//----- nvinfo : EIATTR_FRAME_SIZE
	.align		4
.L_27:
        /*00a8*/ 	.byte	0x04, 0x11
        /*00aa*/ 	.short	(.L_29 - .L_28)
	.align		4
.L_28:
        /*00ac*/ 	.word	index@(_Z12make_histoXYPfS_PPP4NodeS3_ffff)
        /*00b0*/ 	.word	0x00000000


	//----- nvinfo : EIATTR_REGCOUNT
	.align		4
.L_29:
        /*00b4*/ 	.byte	0x04, 0x2f
        /*00b6*/ 	.short	(.L_31 - .L_30)
	.align		4
.L_30:
        /*00b8*/ 	.word	index@(_Z15make_analyticRRPffifi)
        /*00bc*/ 	.word	0x00000011


	//----- nvinfo : EIATTR_FRAME_SIZE
	.align		4
.L_31:
        /*00c0*/ 	.byte	0x04, 0x11
        /*00c2*/ 	.short	(.L_33 - .L_32)
	.align		4
.L_32:
        /*00c4*/ 	.word	index@($__internal_0_$__cuda_sm3x_div_rn_noftz_f32_slowpath)
        /*00c8*/ 	.word	0x00000000


	//----- nvinfo : EIATTR_FRAME_SIZE
	.align		4
.L_33:
        /*00cc*/ 	.byte	0x04, 0x11
        /*00ce*/ 	.short	(.L_35 - .L_34)
	.align		4
.L_34:
        /*00d0*/ 	.word	index@(_Z15make_analyticRRPffifi)
        /*00d4*/ 	.word	0x00000000


	//----- nvinfo : EIATTR_MIN_STACK_SIZE
	.align		4
.L_35:
        /*00d8*/ 	.byte	0x04, 0x12
        /*00da*/ 	.short	(.L_37 - .L_36)
	.align		4
.L_36:
        /*00dc*/ 	.word	index@(_Z15make_analyticRRPffifi)
        /*00e0*/ 	.word	0x00000000


	//----- nvinfo : EIATTR_MIN_STACK_SIZE
	.align		4
.L_37:
        /*00e4*/ 	.byte	0x04, 0x12
        /*00e6*/ 	.short	(.L_39 - .L_38)
	.align		4
.L_38:
        /*00e8*/ 	.word	index@(_Z12make_histoXYPfS_PPP4NodeS3_ffff)
        /*00ec*/ 	.word	0x00000000


	//----- nvinfo : EIATTR_MIN_STACK_SIZE
	.align		4
.L_39:
        /*00f0*/ 	.byte	0x04, 0x12
        /*00f2*/ 	.short	(.L_41 - .L_40)
	.align		4
.L_40:
        /*00f4*/ 	.word	index@(_Z12make_histoXXPfS_PPP4Nodeffff)
        /*00f8*/ 	.word	0x00000000


	//----- nvinfo : EIATTR_MIN_STACK_SIZE
	.align		4
.L_41:
        /*00fc*/ 	.byte	0x04, 0x12
        /*00fe*/ 	.short	(.L_43 - .L_42)
	.align		4
.L_42:
        /*0100*/ 	.word	index@(_Z6BPC_XXPfS_PPP4Nodeffff)
        /*0104*/ 	.word	0x00000000
.L_43:


//--------------------- .nv.compat                --------------------------
	.section	.nv.compat,"",@"SHT_CUDA_COMPAT_INFO"
	.align	4
        /*0000*/ 	.byte	0x02, 0x09, 0x00, 0x00, 0x02, 0x02, 0x01, 0x00, 0x02, 0x05, 0x05, 0x00, 0x03, 0x07, 0x01, 0x01
        /*0010*/ 	.byte	0x02, 0x03, 0x00, 0x00, 0x02, 0x06, 0x01, 0x00, 0x04, 0x0b, 0x08, 0x00, 0x01, 0x00, 0x00, 0x00
        /*0020*/ 	.byte	0x00, 0x00, 0x00, 0x00


//--------------------- .nv.info._Z15make_analyticRRPffifi --------------------------
	.section	.nv.info._Z15make_analyticRRPffifi,"",@"SHT_CUDA_INFO"
	.sectionflags	@""
	.align	4


	//----- nvinfo : EIATTR_CUDA_API_VERSION
	.align		4
        /*0000*/ 	.byte	0x04, 0x37
        /*0002*/ 	.short	(.L_45 - .L_44)
.L_44:
        /*0004*/ 	.word	0x00000082


	//----- nvinfo : EIATTR_KPARAM_INFO
	.align		4
.L_45:
        /*0008*/ 	.byte	0x04, 0x17
        /*000a*/ 	.short	(.L_47 - .L_46)
.L_46:
        /*000c*/ 	.word	0x00000000
        /*0010*/ 	.short	0x0004
        /*0012*/ 	.short	0x0014
        /*0014*/ 	.byte	0x00, 0xf0, 0x11, 0x00


	//----- nvinfo : EIATTR_KPARAM_INFO
	.align		4
.L_47:
        /*0018*/ 	.byte	0x04, 0x17
        /*001a*/ 	.short	(.L_49 - .L_48)
.L_48:
        /*001c*/ 	.word	0x00000000
        /*0020*/ 	.short	0x0003
        /*0022*/ 	.short	0x0010
        /*0024*/ 	.byte	0x00, 0xf0, 0x11, 0x00


	//----- nvinfo : EIATTR_KPARAM_INFO
	.align		4
.L_49:
        /*0028*/ 	.byte	0x04, 0x17
        /*002a*/ 	.short	(.L_51 - .L_50)
.L_50:
        /*002c*/ 	.word	0x00000000
        /*0030*/ 	.short	0x0002
        /*0032*/ 	.short	0x000c
        /*0034*/ 	.byte	0x00, 0xf0, 0x11, 0x00


	//----- nvinfo : EIATTR_KPARAM_INFO
	.align		4
.L_51:
        /*0038*/ 	.byte	0x04, 0x17
        /*003a*/ 	.short	(.L_53 - .L_52)
.L_52:
        /*003c*/ 	.word	0x00000000
        /*0040*/ 	.short	0x0001
        /*0042*/ 	.short	0x0008
        /*0044*/ 	.byte	0x00, 0xf0, 0x11, 0x00


	//----- nvinfo : EIATTR_KPARAM_INFO
	.align		4
.L_53:
        /*0048*/ 	.byte	0x04, 0x17
        /*004a*/ 	.short	(.L_55 - .L_54)
.L_54:
        /*004c*/ 	.word	0x00000000
        /*0050*/ 	.short	0x0000
        /*0052*/ 	.short	0x0000
        /*0054*/ 	.byte	0x00, 0xf5, 0x21, 0x00


	//----- nvinfo : EIATTR_SPARSE_MMA_MASK
	.align		4
.L_55:
        /*0058*/ 	.byte	0x03, 0x50
        /*005a*/ 	.short	0x0000


	//----- nvinfo : EIATTR_MAXREG_COUNT
	.align		4
        /*005c*/ 	.byte	0x03, 0x1b
        /*005e*/ 	.short	0x00ff


	//----- nvinfo : EIATTR_MERCURY_ISA_VERSION
	.align		4
        /*0060*/ 	.byte	0x03, 0x5f
        /*0062*/ 	.short	0x0101


	//----- nvinfo : EIATTR_VRC_CTA_INIT_COUNT
	.align		4
        /*0064*/ 	.byte	0x02, 0x4a
	.zero		1
	.zero		1


	//----- nvinfo : EIATTR_EXIT_INSTR_OFFSETS
	.align		4
        /*0068*/ 	.byte	0x04, 0x1c
        /*006a*/ 	.short	(.L_57 - .L_56)


	//   ....[0]....
.L_56:
        /*006c*/ 	.word	0x00000040


	//   ....[1]....
        /*0070*/ 	.word	0x00000420


	//----- nvinfo : EIATTR_CRS_STACK_SIZE
	.align		4
.L_57:
        /*0074*/ 	.byte	0x04, 0x1e
        /*0076*/ 	.short	(.L_59 - .L_58)
.L_58:
        /*0078*/ 	.word	0x00000000


	//----- nvinfo : EIATTR_CBANK_PARAM_SIZE
	.align		4
.L_59:
        /*007c*/ 	.byte	0x03, 0x19
        /*007e*/ 	.short	0x0018


	//----- nvinfo : EIATTR_PARAM_CBANK
	.align		4
        /*0080*/ 	.byte	0x04, 0x0a
        /*0082*/ 	.short	(.L_61 - .L_60)
	.align		4
.L_60:
        /*0084*/ 	.word	index@(.nv.constant0._Z15make_analyticRRPffifi)
        /*0088*/ 	.short	0x0380
        /*008a*/ 	.short	0x0018


	//----- nvinfo : EIATTR_SW_WAR
	.align		4
.L_61:
        /*008c*/ 	.byte	0x04, 0x36
        /*008e*/ 	.short	(.L_63 - .L_62)
.L_62:
        /*0090*/ 	.word	0x00000008
.L_63:


//--------------------- .nv.info._Z12make_histoXYPfS_PPP4NodeS3_ffff --------------------------
	.section	.nv.info._Z12make_histoXYPfS_PPP4NodeS3_ffff,"",@"SHT_CUDA_INFO"
	.sectionflags	@""
	.align	4


	//----- nvinfo : EIATTR_CUDA_API_VERSION
	.align		4
        /*0000*/ 	.byte	0x04, 0x37
        /*0002*/ 	.short	(.L_65 - .L_64)
.L_64:
        /*0004*/ 	.word	0x00000082


	//----- nvinfo : EIATTR_KPARAM_INFO
	.align		4
.L_65:
        /*0008*/ 	.byte	0x04, 0x17
        /*000a*/ 	.short	(.L_67 - .L_66)
.L_66:
        /*000c*/ 	.word	0x00000000
        /*0010*/ 	.short	0x0007
        /*0012*/ 	.short	0x002c
        /*0014*/ 	.byte	0x00, 0xf0, 0x11, 0x00


	//----- nvinfo : EIATTR_KPARAM_INFO
	.align		4
.L_67:
        /*0018*/ 	.byte	0x04, 0x17
        /*001a*/ 	.short	(.L_69 - .L_68)
.L_68:
        /*001c*/ 	.word	0x00000000
        /*0020*/ 	.short	0x0006
        /*0022*/ 	.short	0x0028
        /*0024*/ 	.byte	0x00, 0xf0, 0x11, 0x00


	//----- nvinfo : EIATTR_KPARAM_INFO
	.align		4
.L_69:
        /*0028*/ 	.byte	0x04, 0x17
        /*002a*/ 	.short	(.L_71 - .L_70)
.L_70:
        /*002c*/ 	.word	0x00000000
        /*0030*/ 	.short	0x0005
        /*0032*/ 	.short	0x0024
        /*0034*/ 	.byte	0x00, 0xf0, 0x11, 0x00


	//----- nvinfo : EIATTR_KPARAM_INFO
	.align		4
.L_71:
        /*0038*/ 	.byte	0x04, 0x17
        /*003a*/ 	.short	(.L_73 - .L_72)
.L_72:
        /*003c*/ 	.word	0x00000000
        /*0040*/ 	.short	0x0004
        /*0042*/ 	.short	0x0020
        /*0044*/ 	.byte	0x00, 0xf0, 0x11, 0x00


	//----- nvinfo : EIATTR_KPARAM_INFO
	.align		4
.L_73:
        /*0048*/ 	.byte	0x04, 0x17
        /*004a*/ 	.short	(.L_75 - .L_74)
.L_74:
        /*004c*/ 	.word	0x00000000
        /*0050*/ 	.short	0x0003
        /*0052*/ 	.short	0x0018
        /*0054*/ 	.byte	0x00, 0xf5, 0x21, 0x00


	//----- nvinfo : EIATTR_KPARAM_INFO
	.align		4
.L_75:
        /*0058*/ 	.byte	0x04, 0x17
        /*005a*/ 	.short	(.L_77 - .L_76)
.L_76:
        /*005c*/ 	.word	0x00000000
        /*0060*/ 	.short	0x0002
        /*0062*/ 	.short	0x0010
        /*0064*/ 	.byte	0x00, 0xf5, 0x21, 0x00


	//----- nvinfo : EIATTR_KPARAM_INFO
	.align		4
.L_77:
        /*0068*/ 	.byte	0x04, 0x17
        /*006a*/ 	.short	(.L_79 - .L_78)
.L_78:
        /*006c*/ 	.word	0x00000000
        /*0070*/ 	.short	0x0001
        /*0072*/ 	.short	0x0008
        /*0074*/ 	.byte	0x00, 0xf5, 0x21, 0x00


	//----- nvinfo : EIATTR_KPARAM_INFO
	.align		4
.L_79:
        /*0078*/ 	.byte	0x04, 0x17
        /*007a*/ 	.short	(.L_81 - .L_80)
.L_80:
        /*007c*/ 	.word	0x00000000
        /*0080*/ 	.short	0x0000
        /*0082*/ 	.short	0x0000
        /*0084*/ 	.byte	0x00, 0xf5, 0x21, 0x00


	//----- nvinfo : EIATTR_SPARSE_MMA_MASK
	.align		4
.L_81:
        /*0088*/ 	.byte	0x03, 0x50
        /*008a*/ 	.short	0x0000


	//----- nvinfo : EIATTR_MAXREG_COUNT
	.align		4
        /*008c*/ 	.byte	0x03, 0x1b
        /*008e*/ 	.short	0x00ff


	//----- nvinfo : EIATTR_MERCURY_ISA_VERSION
	.align		4
        /*0090*/ 	.byte	0x03, 0x5f
        /*0092*/ 	.short	0x0101


	//----- nvinfo : EIATTR_VRC_CTA_INIT_COUNT
	.align		4
        /*0094*/ 	.byte	0x02, 0x4a
	.zero		1
	.zero		1


	//----- nvinfo : EIATTR_EXIT_INSTR_OFFSETS
	.align		4
        /*0098*/ 	.byte	0x04, 0x1c
        /*009a*/ 	.short	(.L_83 - .L_82)


	//   ....[0]....
.L_82:
        /*009c*/ 	.word	0x00000150


	//   ....[1]....
        /*00a0*/ 	.word	0x000005c0


	//   ....[2]....
        /*00a4*/ 	.word	0x000007d0


	//   ....[3]....
        /*00a8*/ 	.word	0x00005280


	//----- nvinfo : EIATTR_CRS_STACK_SIZE
	.align		4
.L_83:
        /*00ac*/ 	.byte	0x04, 0x1e
        /*00ae*/ 	.short	(.L_85 - .L_84)
.L_84:
        /*00b0*/ 	.word	0x00000000


	//----- nvinfo : EIATTR_CBANK_PARAM_SIZE
	.align		4
.L_85:
        /*00b4*/ 	.byte	0x03, 0x19
        /*00b6*/ 	.short	0x0030


	//----- nvinfo : EIATTR_PARAM_CBANK
	.align		4
        /*00b8*/ 	.byte	0x04, 0x0a
        /*00ba*/ 	.short	(.L_87 - .L_86)
	.align		4
.L_86:
        /*00bc*/ 	.word	index@(.nv.constant0._Z12make_histoXYPfS_PPP4NodeS3_ffff)
        /*00c0*/ 	.short	0x0380
        /*00c2*/ 	.short	0x0030


	//----- nvinfo : EIATTR_SW_WAR
	.align		4
.L_87:
        /*00c4*/ 	.byte	0x04, 0x36
        /*00c6*/ 	.short	(.L_89 - .L_88)
.L_88:
        /*00c8*/ 	.word	0x00000008
.L_89:


//--------------------- .nv.info._Z12make_histoXXPfS_PPP4Nodeffff --------------------------
	.section	.nv.info._Z12make_histoXXPfS_PPP4Nodeffff,"",@"SHT_CUDA_INFO"
	.sectionflags	@""
	.align	4


	//----- nvinfo : EIATTR_CUDA_API_VERSION
	.align		4
        /*0000*/ 	.byte	0x04, 0x37
        /*0002*/ 	.short	(.L_91 - .L_90)
.L_90:
        /*0004*/ 	.word	0x00000082


	//----- nvinfo : EIATTR_KPARAM_INFO
	.align		4
.L_91:
        /*0008*/ 	.byte	0x04, 0x17
        /*000a*/ 	.short	(.L_93 - .L_92)
.L_92:
        /*000c*/ 	.word	0x00000000
        /*0010*/ 	.short	0x0006
        /*0012*/ 	.short	0x0024
        /*0014*/ 	.byte	0x00, 0xf0, 0x11, 0x00


	//----- nvinfo : EIATTR_KPARAM_INFO
	.align		4
.L_93:
        /*0018*/ 	.byte	0x04, 0x17
        /*001a*/ 	.short	(.L_95 - .L_94)
.L_94:
        /*001c*/ 	.word	0x00000000
        /*0020*/ 	.short	0x0005
        /*0022*/ 	.short	0x0020
        /*0024*/ 	.byte	0x00, 0xf0, 0x11, 0x00


	//----- nvinfo : EIATTR_KPARAM_INFO
	.align		4
.L_95:
        /*0028*/ 	.byte	0x04, 0x17
        /*002a*/ 	.short	(.L_97 - .L_96)
.L_96:
        /*002c*/ 	.word	0x00000000
        /*0030*/ 	.short	0x0004
        /*0032*/ 	.short	0x001c
        /*0034*/ 	.byte	0x00, 0xf0, 0x11, 0x00


	//----- nvinfo : EIATTR_KPARAM_INFO
	.align		4
.L_97:
        /*0038*/ 	.byte	0x04, 0x17
        /*003a*/ 	.short	(.L_99 - .L_98)
.L_98:
        /*003c*/ 	.word	0x00000000
        /*0040*/ 	.short	0x0003
        /*0042*/ 	.short	0x0018
        /*0044*/ 	.byte	0x00, 0xf0, 0x11, 0x00


	//----- nvinfo : EIATTR_KPARAM_INFO
	.align		4
.L_99:
        /*0048*/ 	.byte	0x04, 0x17
        /*004a*/ 	.short	(.L_101 - .L_100)
.L_100:
        /*004c*/ 	.word	0x00000000
        /*0050*/ 	.short	0x0002
        /*0052*/ 	.short	0x0010
        /*0054*/ 	.byte	0x00, 0xf5, 0x21, 0x00


	//----- nvinfo : EIATTR_KPARAM_INFO
	.align		4
.L_101:
        /*0058*/ 	.byte	0x04, 0x17
        /*005a*/ 	.short	(.L_103 - .L_102)
.L_102:
        /*005c*/ 	.word	0x00000000
        /*0060*/ 	.short	0x0001
        /*0062*/ 	.short	0x0008
        /*0064*/ 	.byte	0x00, 0xf5, 0x21, 0x00


	//----- nvinfo : EIATTR_KPARAM_INFO
	.align		4
.L_103:
        /*0068*/ 	.byte	0x04, 0x17
        /*006a*/ 	.short	(.L_105 - .L_104)
.L_104:
        /*006c*/ 	.word	0x00000000
        /*0070*/ 	.short	0x0000
        /*0072*/ 	.short	0x0000
        /*0074*/ 	.byte	0x00, 0xf5, 0x21, 0x00


	//----- nvinfo : EIATTR_SPARSE_MMA_MASK
	.align		4
.L_105:
        /*0078*/ 	.byte	0x03, 0x50
        /*007a*/ 	.short	0x0000


	//----- nvinfo : EIATTR_MAXREG_COUNT
	.align		4
        /*007c*/ 	.byte	0x03, 0x1b
        /*007e*/ 	.short	0x00ff


	//----- nvinfo : EIATTR_MERCURY_ISA_VERSION
	.align		4
        /*0080*/ 	.byte	0x03, 0x5f
        /*0082*/ 	.short	0x0101


	//----- nvinfo : EIATTR_VRC_CTA_INIT_COUNT
	.align		4
        /*0084*/ 	.byte	0x02, 0x4a
	.zero		1
	.zero		1


	//----- nvinfo : EIATTR_EXIT_INSTR_OFFSETS
	.align		4
        /*0088*/ 	.byte	0x04, 0x1c
        /*008a*/ 	.short	(.L_107 - .L_106)


	//   ....[0]....
.L_106:
        /*008c*/ 	.word	0x00000160


	//   ....[1]....
        /*0090*/ 	.word	0x000005d0


	//   ....[2]....
        /*0094*/ 	.word	0x0000e1e0


	//   ....[3]....
        /*0098*/ 	.word	0x00012d70


	//----- nvinfo : EIATTR_CRS_STACK_SIZE
	.align		4
.L_107:
        /*009c*/ 	.byte	0x04, 0x1e
        /*009e*/ 	.short	(.L_109 - .L_108)
.L_108:
        /*00a0*/ 	.word	0x00000000


	//----- nvinfo : EIATTR_CBANK_PARAM_SIZE
	.align		4
.L_109:
        /*00a4*/ 	.byte	0x03, 0x19
        /*00a6*/ 	.short	0x0028


	//----- nvinfo : EIATTR_PARAM_CBANK
	.align		4
        /*00a8*/ 	.byte	0x04, 0x0a
        /*00aa*/ 	.short	(.L_111 - .L_110)
	.align		4
.L_110:
        /*00ac*/ 	.word	index@(.nv.constant0._Z12make_histoXXPfS_PPP4Nodeffff)
        /*00b0*/ 	.short	0x0380
        /*00b2*/ 	.short	0x0028


	//----- nvinfo : EIATTR_SW_WAR
	.align		4
.L_111:
        /*00b4*/ 	.byte	0x04, 0x36
        /*00b6*/ 	.short	(.L_113 - .L_112)
.L_112:
        /*00b8*/ 	.word	0x00000008
.L_113:


//--------------------- .nv.info._Z6BPC_XXPfS_PPP4Nodeffff --------------------------
	.section	.nv.info._Z6BPC_XXPfS_PPP4Nodeffff,"",@"SHT_CUDA_INFO"
	.sectionflags	@""
	.align	4


	//----- nvinfo : EIATTR_CUDA_API_VERSION
	.align		4
        /*0000*/ 	.byte	0x04, 0x37
        /*0002*/ 	.short	(.L_115 - .L_114)
.L_114:
        /*0004*/ 	.word	0x00000082


	//----- nvinfo : EIATTR_KPARAM_INFO
	.align		4
.L_115:
        /*0008*/ 	.byte	0x04, 0x17
        /*000a*/ 	.short	(.L_117 - .L_116)
.L_116:
        /*000c*/ 	.word	0x00000000
        /*0010*/ 	.short	0x0006
        /*0012*/ 	.short	0x0024
        /*0014*/ 	.byte	0x00, 0xf0, 0x11, 0x00


	//----- nvinfo : EIATTR_KPARAM_INFO
	.align		4
.L_117:
        /*0018*/ 	.byte	0x04, 0x17
        /*001a*/ 	.short	(.L_119 - .L_118)
.L_118:
        /*001c*/ 	.word	0x00000000
        /*0020*/ 	.short	0x0005
        /*0022*/ 	.short	0x0020
        /*0024*/ 	.byte	0x00, 0xf0, 0x11, 0x00


	//----- nvinfo : EIATTR_KPARAM_INFO
	.align		4
.L_119:
        /*0028*/ 	.byte	0x04, 0x17
        /*002a*/ 	.short	(.L_121 - .L_120)
.L_120:
        /*002c*/ 	.word	0x00000000
        /*0030*/ 	.short	0x0004
        /*0032*/ 	.short	0x001c
        /*0034*/ 	.byte	0x00, 0xf0, 0x11, 0x00


	//----- nvinfo : EIATTR_KPARAM_INFO
	.align		4
.L_121:
        /*0038*/ 	.byte	0x04, 0x17
        /*003a*/ 	.short	(.L_123 - .L_122)
.L_122:
        /*003c*/ 	.word	0x00000000
        /*0040*/ 	.short	0x0003
        /*0042*/ 	.short	0x0018
        /*0044*/ 	.byte	0x00, 0xf0, 0x11, 0x00


	//----- nvinfo : EIATTR_KPARAM_INFO
	.align		4
.L_123:
        /*0048*/ 	.byte	0x04, 0x17
        /*004a*/ 	.short	(.L_125 - .L_124)
.L_124:
        /*004c*/ 	.word	0x00000000
        /*0050*/ 	.short	0x0002
        /*0052*/ 	.short	0x0010
        /*0054*/ 	.byte	0x00, 0xf5, 0x21, 0x00


	//----- nvinfo : EIATTR_KPARAM_INFO
	.align		4
.L_125:
        /*0058*/ 	.byte	0x04, 0x17
        /*005a*/ 	.short	(.L_127 - .L_126)
.L_126:
        /*005c*/ 	.word	0x00000000
        /*0060*/ 	.short	0x0001
        /*0062*/ 	.short	0x0008
        /*0064*/ 	.byte	0x00, 0xf5, 0x21, 0x00


	//----- nvinfo : EIATTR_KPARAM_INFO
	.align		4
.L_127:
        /*0068*/ 	.byte	0x04, 0x17
        /*006a*/ 	.short	(.L_129 - .L_128)
.L_128:
        /*006c*/ 	.word	0x00000000
        /*0070*/ 	.short	0x0000
        /*0072*/ 	.short	0x0000
        /*0074*/ 	.byte	0x00, 0xf5, 0x21, 0x00


	//----- nvinfo : EIATTR_SPARSE_MMA_MASK
	.align		4
.L_129:
        /*0078*/ 	.byte	0x03, 0x50
        /*007a*/ 	.short	0x0000


	//----- nvinfo : EIATTR_MAXREG_COUNT
	.align		4
        /*007c*/ 	.byte	0x03, 0x1b
        /*007e*/ 	.short	0x00ff


	//----- nvinfo : EIATTR_MERCURY_ISA_VERSION
	.align		4
        /*0080*/ 	.byte	0x03, 0x5f
        /*0082*/ 	.short	0x0101


	//----- nvinfo : EIATTR_VRC_CTA_INIT_COUNT
	.align		4
        /*0084*/ 	.byte	0x02, 0x4a
	.zero		1
	.zero		1


	//----- nvinfo : EIATTR_EXIT_INSTR_OFFSETS
	.align		4
        /*0088*/ 	.byte	0x04, 0x1c
        /*008a*/ 	.short	(.L_131 - .L_130)


	//   ....[0]....
.L_130:
        /*008c*/ 	.word	0x00000150


	//   ....[1]....
        /*0090*/ 	.word	0x00000750


	//   ....[2]....
        /*0094*/ 	.word	0x00000820


	//   ....[3]....
        /*0098*/ 	.word	0x00002500


	//   ....[4]....
        /*009c*/ 	.word	0x000037a0


	//   ....[5]....
        /*00a0*/ 	.word	0x00004080


	//   ....[6]....
        /*00a4*/ 	.word	0x000040b0


	//   ....[7]....
        /*00a8*/ 	.word	0x000048e0


	//----- nvinfo : EIATTR_CRS_STACK_SIZE
	.align		4
.L_131:
        /*00ac*/ 	.byte	0x04, 0x1e
        /*00ae*/ 	.short	(.L_133 - .L_132)
.L_132:
        /*00b0*/ 	.word	0x00000000


	//----- nvinfo : EIATTR_CBANK_PARAM_SIZE
	.align		4
.L_133:
        /*00b4*/ 	.byte	0x03, 0x19
        /*00b6*/ 	.short	0x0028


	//----- nvinfo : EIATTR_PARAM_CBANK
	.align		4
        /*00b8*/ 	.byte	0x04, 0x0a
        /*00ba*/ 	.short	(.L_135 - .L_134)
	.align		4
.L_134:
        /*00bc*/ 	.word	index@(.nv.constant0._Z6BPC_XXPfS_PPP4Nodeffff)
        /*00c0*/ 	.short	0x0380
        /*00c2*/ 	.short	0x0028


	//----- nvinfo : EIATTR_SW_WAR
	.align		4
.L_135:
        /*00c4*/ 	.byte	0x04, 0x36
        /*00c6*/ 	.short	(.L_137 - .L_136)
.L_136:
        /*00c8*/ 	.word	0x00000008
.L_137:


//--------------------- .nv.callgraph             --------------------------
	.section	.nv.callgraph,"",@"SHT_CUDA_CALLGRAPH"
	.align	4
	.sectionentsize	8
	.align		4
        /*0000*/ 	.word	0x00000000
	.align		4
        /*0004*/ 	.word	0xffffffff
	.align		4
        /*0008*/ 	.word	0x00000000
	.align		4
        /*000c*/ 	.word	0xfffffffe
	.align		4
        /*0010*/ 	.word	0x00000000
	.align		4
        /*0014*/ 	.word	0xfffffffd
	.align		4
        /*0018*/ 	.word	0x00000000
	.align		4
        /*001c*/ 	.word	0xfffffffc


//--------------------- .text._Z15make_analyticRRPffifi --------------------------
	.section	.text._Z15make_analyticRRPffifi,"ax",@progbits
	.align	128
        .global         _Z15make_analyticRRPffifi
        .type           _Z15make_analyticRRPffifi,@function
        .size           _Z15make_analyticRRPffifi,(.L_x_1090 - _Z15make_analyticRRPffifi)
        .other          _Z15make_analyticRRPffifi,@"STO_CUDA_ENTRY STV_DEFAULT"
_Z15make_analyticRRPffifi:
.text._Z15make_analyticRRPffifi:
[----:B------:R-:W-:Y:S01]  /*0000*/  LDC R1, c[0x0][0x37c] ;  /* 0x0000df00ff017b82 */ /* 0x000fe20000000800 */
[----:B------:R-:W0:Y:S01]  /*0010*/  S2R R2, SR_TID.X ;  /* 0x0000000000027919 */ /* 0x000e220000002100 */
[----:B------:R-:W0:Y:S02]  /*0020*/  LDCU UR4, c[0x0][0x38c] ;  /* 0x00007180ff0477ac */ /* 0x000e240008000800 */
[----:B0-----:R-:W-:-:S13]  /*0030*/  ISETP.GE.AND P0, PT, R2, UR4, PT ;  /* 0x0000000402007c0c */ /* 0x001fda000bf06270 */
[----:B------:R-:W-:Y:S05]  /*0040*/  @P0 EXIT ;  /* 0x000000000000094d */ /* 0x000fea0003800000 */
[----:B------:R-:W-:Y:S01]  /*0050*/  I2FP.F32.U32 R3, UR4 ;  /* 0x0000000400037c45 */ /* 0x000fe20008201000 */
[----:B------:R-:W0:Y:S03]  /*0060*/  LDCU UR4, c[0x0][0x388] ;  /* 0x00007100ff0477ac */ /* 0x000e260008000800 */
[----:B------:R-:W1:Y:S01]  /*0070*/  MUFU.RCP R0, R3 ;  /* 0x0000000300007308 */ /* 0x000e620000001000 */
[----:B0-----:R-:W-:Y:S02]  /*0080*/  IMAD.U32 R6, RZ, RZ, UR4 ;  /* 0x00000004ff067e24 */ /* 0x001fe4000f8e00ff */
[----:B-1----:R-:W-:-:S05]  /*0090*/  FFMA R5, -R3, R0, 1 ;  /* 0x3f80000003057423 */ /* 0x002fca0000000100 */
[----:B------:R-:W0:Y:S01]  /*00a0*/  FCHK P0, R6, R3 ;  /* 0x0000000306007302 */ /* 0x000e220000000000 */
[----:B------:R-:W-:-:S04]  /*00b0*/  FFMA R0, R0, R5, R0 ;  /* 0x0000000500007223 */ /* 0x000fc80000000000 */
[----:B------:R-:W-:-:S04]  /*00c0*/  FFMA R4, R0, UR4, RZ ;  /* 0x0000000400047c23 */ /* 0x000fc800080000ff */
[----:B------:R-:W-:-:S04]  /*00d0*/  FFMA R5, -R3, R4, UR4 ;  /* 0x0000000403057e23 */ /* 0x000fc80008000104 */
[----:B------:R-:W-:Y:S01]  /*00e0*/  FFMA R4, R0, R5, R4 ;  /* 0x0000000500047223 */ /* 0x000fe20000000004 */
[----:B0-----:R-:W-:Y:S06]  /*00f0*/  @!P0 BRA `(.L_x_0) ;  /* 0x0000000000108947 */ /* 0x001fec0003800000 */
[----:B------:R-:W0:Y:S01]  /*0100*/  LDC R0, c[0x0][0x388] ;  /* 0x0000e200ff007b82 */ /* 0x000e220000000800 */
[----:B------:R-:W-:-:S07]  /*0110*/  MOV R6, 0x130 ;  /* 0x0000013000067802 */ /* 0x000fce0000000f00 */
[----:B0-----:R-:W-:Y:S05]  /*0120*/  CALL.REL.NOINC `($__internal_0_$__cuda_sm3x_div_rn_noftz_f32_slowpath) ;  /* 0x0000000000c07944 */ /* 0x001fea0003c00000 */
[----:B------:R-:W-:-:S07]  /*0130*/  IMAD.MOV.U32 R4, RZ, RZ, R0 ;  /* 0x000000ffff047224 */ /* 0x000fce00078e0000 */
.L_x_0:
[----:B------:R-:W0:Y:S02]  /*0140*/  LDC.64 R6, c[0x0][0x390] ;  /* 0x0000e400ff067b82 */ /* 0x000e240000000a00 */
[----:B0-----:R-:W-:Y:S01]  /*0150*/  FMUL R3, R6, R6 ;  /* 0x0000000606037220 */ /* 0x001fe20000400000 */
[----:B------:R-:W-:-:S03]  /*0160*/  IMAD R0, R7, R7, RZ ;  /* 0x0000000707007224 */ /* 0x000fc600078e02ff */
[----:B------:R-:W-:Y:S02]  /*0170*/  FMUL R3, R3, R6 ;  /* 0x0000000603037220 */ /* 0x000fe40000400000 */
[----:B------:R-:W-:Y:S02]  /*0180*/  I2FP.F32.U32 R0, R0 ;  /* 0x0000000000007245 */ /* 0x000fe40000201000 */
[----:B------:R-:W0:Y:S08]  /*0190*/  MUFU.RCP R6, R3 ;  /* 0x0000000300067308 */ /* 0x000e300000001000 */
[----:B------:R-:W1:Y:S01]  /*01a0*/  FCHK P0, R0, R3 ;  /* 0x0000000300007302 */ /* 0x000e620000000000 */
[----:B0-----:R-:W-:-:S04]  /*01b0*/  FFMA R5, -R3, R6, 1 ;  /* 0x3f80000003057423 */ /* 0x001fc80000000106 */
[----:B------:R-:W-:-:S04]  /*01c0*/  FFMA R5, R6, R5, R6 ;  /* 0x0000000506057223 */ /* 0x000fc80000000006 */
[----:B------:R-:W-:-:S04]  /*01d0*/  FFMA R6, R0, R5, RZ ;  /* 0x0000000500067223 */ /* 0x000fc800000000ff */
[----:B------:R-:W-:-:S04]  /*01e0*/  FFMA R7, -R3, R6, R0 ;  /* 0x0000000603077223 */ /* 0x000fc80000000100 */
[----:B------:R-:W-:Y:S01]  /*01f0*/  FFMA R5, R5, R7, R6 ;  /* 0x0000000705057223 */ /* 0x000fe20000000006 */
[----:B-1----:R-:W-:Y:S06]  /*0200*/  @!P0 BRA `(.L_x_1) ;  /* 0x00000000000c8947 */ /* 0x002fec0003800000 */
[----:B------:R-:W-:-:S07]  /*0210*/  MOV R6, 0x230 ;  /* 0x0000023000067802 */ /* 0x000fce0000000f00 */
[----:B------:R-:W-:Y:S05]  /*0220*/  CALL.REL.NOINC `($__internal_0_$__cuda_sm3x_div_rn_noftz_f32_slowpath) ;  /* 0x0000000000807944 */ /* 0x000fea0003c00000 */
[----:B------:R-:W-:-:S07]  /*0230*/  IMAD.MOV.U32 R5, RZ, RZ, R0 ;  /* 0x000000ffff057224 */ /* 0x000fce00078e0000 */
.L_x_1:
[----:B------:R-:W-:Y:S01]  /*0240*/  FMUL R5, R5, 12.566370964050292969 ;  /* 0x41490fdb05057820 */ /* 0x000fe20000400000 */
[----:B------:R-:W-:Y:S02]  /*0250*/  HFMA2 R3, -RZ, RZ, 2.125, 0 ;  /* 0x40400000ff037431 */ /* 0x000fe400000001ff */
[----:B------:R-:W-:Y:S01]  /*0260*/  IMAD.MOV.U32 R6, RZ, RZ, 0x3eaaaaab ;  /* 0x3eaaaaabff067424 */ /* 0x000fe200078e00ff */
[----:B------:R-:W0:Y:S01]  /*0270*/  LDCU.64 UR4, c[0x0][0x358] ;  /* 0x00006b00ff0477ac */ /* 0x000e220008000a00 */
[----:B------:R-:W-:-:S04]  /*0280*/  FMUL R5, R5, R4 ;  /* 0x0000000405057220 */ /* 0x000fc80000400000 */
[----:B------:R-:W-:Y:S01]  /*0290*/  FMUL R5, R5, R4 ;  /* 0x0000000405057220 */ /* 0x000fe20000400000 */
[----:B------:R-:W-:-:S03]  /*02a0*/  FFMA R3, R6, -R3, 1 ;  /* 0x3f80000006037423 */ /* 0x000fc60000000803 */
[----:B------:R-:W-:Y:S01]  /*02b0*/  FMUL R0, R5, R4 ;  /* 0x0000000405007220 */ /* 0x000fe20000400000 */
[----:B------:R-:W-:-:S03]  /*02c0*/  FFMA R3, R3, R6, 0.3333333432674407959 ;  /* 0x3eaaaaab03037423 */ /* 0x000fc60000000006 */
[----:B------:R-:W1:Y:S01]  /*02d0*/  FCHK P0, R0, 3 ;  /* 0x4040000000007902 */ /* 0x000e620000000000 */
[----:B------:R-:W-:-:S04]  /*02e0*/  FFMA R4, R0, R3, RZ ;  /* 0x0000000300047223 */ /* 0x000fc800000000ff */
[----:B------:R-:W-:-:S04]  /*02f0*/  FFMA R5, R4, -3, R0 ;  /* 0xc040000004057823 */ /* 0x000fc80000000000 */
[----:B------:R-:W-:Y:S01]  /*0300*/  FFMA R6, R3, R5, R4 ;  /* 0x0000000503067223 */ /* 0x000fe20000000004 */
[----:B01----:R-:W-:Y:S06]  /*0310*/  @!P0 BRA `(.L_x_2) ;  /* 0x0000000000108947 */ /* 0x003fec0003800000 */
[----:B------:R-:W-:Y:S01]  /*0320*/  IMAD.MOV.U32 R3, RZ, RZ, 0x40400000 ;  /* 0x40400000ff037424 */ /* 0x000fe200078e00ff */
[----:B------:R-:W-:-:S07]  /*0330*/  MOV R6, 0x350 ;  /* 0x0000035000067802 */ /* 0x000fce0000000f00 */
[----:B------:R-:W-:Y:S05]  /*0340*/  CALL.REL.NOINC `($__internal_0_$__cuda_sm3x_div_rn_noftz_f32_slowpath) ;  /* 0x0000000000387944 */ /* 0x000fea0003c00000 */
[----:B------:R-:W-:-:S07]  /*0350*/  IMAD.MOV.U32 R6, RZ, RZ, R0 ;  /* 0x000000ffff067224 */ /* 0x000fce00078e0000 */
.L_x_2:
[----:B------:R-:W0:Y:S01]  /*0360*/  LDC.64 R4, c[0x0][0x380] ;  /* 0x0000e000ff047b82 */ /* 0x000e220000000a00 */
[C---:B------:R-:W-:Y:S02]  /*0370*/  IMAD R7, R2.reuse, R2, RZ ;  /* 0x0000000202077224 */ /* 0x040fe400078e02ff */
[----:B------:R-:W-:-:S05]  /*0380*/  VIADD R3, R2, 0x1 ;  /* 0x0000000102037836 */ /* 0x000fca0000000000 */
[----:B------:R-:W-:Y:S01]  /*0390*/  IADD3 R0, PT, PT, R3, R7, R2 ;  /* 0x0000000703007210 */ /* 0x000fe20007ffe002 */
[----:B------:R-:W-:Y:S01]  /*03a0*/  IMAD R7, R7, R2, RZ ;  /* 0x0000000207077224 */ /* 0x000fe200078e02ff */
[----:B------:R-:W-:Y:S02]  /*03b0*/  I2FP.F32.U32 R3, R3 ;  /* 0x0000000300037245 */ /* 0x000fe40000201000 */
[----:B------:R-:W-:Y:S02]  /*03c0*/  I2FP.F32.U32 R0, R0 ;  /* 0x0000000000007245 */ /* 0x000fe40000201000 */
[----:B------:R-:W-:-:S05]  /*03d0*/  I2FP.F32.U32 R8, R7 ;  /* 0x0000000700087245 */ /* 0x000fca0000201000 */
[----:B------:R-:W-:-:S04]  /*03e0*/  FFMA R7, R3, R0, -R8 ;  /* 0x0000000003077223 */ /* 0x000fc80000000808 */
[----:B------:R-:W-:Y:S01]  /*03f0*/  FMUL R7, R7, R6 ;  /* 0x0000000607077220 */ /* 0x000fe20000400000 */
[----:B0-----:R-:W-:-:S05]  /*0400*/  IMAD.WIDE.U32 R2, R2, 0x4, R4 ;  /* 0x0000000402027825 */ /* 0x001fca00078e0004 */
[----:B------:R-:W-:Y:S01]  /*0410*/  REDG.E.ADD.F32.FTZ.RN.STRONG.GPU desc[UR4][R2.64], R7 ;  /* 0x00000007020079a6 */ /* 0x000fe2000c12f304 */
[----:B------:R-:W-:Y:S05]  /*0420*/  EXIT ;  /* 0x000000000000794d */ /* 0x000fea0003800000 */
        .weak           $__internal_0_$__cuda_sm3x_div_rn_noftz_f32_slowpath
        .type           $__internal_0_$__cuda_sm3x_div_rn_noftz_f32_slowpath,@function
        .size           $__internal_0_$__cuda_sm3x_div_rn_noftz_f32_slowpath,(.L_x_1090 - $__internal_0_$__cuda_sm3x_div_rn_noftz_f32_slowpath)
$__internal_0_$__cuda_sm3x_div_rn_noftz_f32_slowpath:
[----:B------:R-:W-:Y:S02]  /*0430*/  SHF.R.U32.HI R7, RZ, 0x17, R3 ;  /* 0x00000017ff077819 */ /* 0x000fe40000011603 */
[----:B------:R-:W-:Y:S02]  /*0440*/  SHF.R.U32.HI R5, RZ, 0x17, R0 ;  /* 0x00000017ff057819 */ /* 0x000fe40000011600 */
[----:B------:R-:W-:Y:S02]  /*0450*/  LOP3.LUT R12, R7, 0xff, RZ, 0xc0, !PT ;  /* 0x000000ff070c7812 */ /* 0x000fe400078ec0ff */
[----:B------:R-:W-:-:S03]  /*0460*/  LOP3.LUT R10, R5, 0xff, RZ, 0xc0, !PT ;  /* 0x000000ff050a7812 */ /* 0x000fc600078ec0ff */
[----:B------:R-:W-:Y:S01]  /*0470*/  VIADD R8, R12, 0xffffffff ;  /* 0xffffffff0c087836 */ /* 0x000fe20000000000 */
[----:B------:R-:W-:-:S04]  /*0480*/  IADD3 R7, PT, PT, R10, -0x1, RZ ;  /* 0xffffffff0a077810 */ /* 0x000fc80007ffe0ff */
[----:B------:R-:W-:-:S04]  /*0490*/  ISETP.GT.U32.AND P0, PT, R8, 0xfd, PT ;  /* 0x000000fd0800780c */ /* 0x000fc80003f04070 */
[----:B------:R-:W-:-:S13]  /*04a0*/  ISETP.GT.U32.OR P0, PT, R7, 0xfd, P0 ;  /* 0x000000fd0700780c */ /* 0x000fda0000704470 */
[----:B------:R-:W-:Y:S01]  /*04b0*/  @!P0 IMAD.MOV.U32 R5, RZ, RZ, RZ ;  /* 0x000000ffff058224 */ /* 0x000fe200078e00ff */
[----:B------:R-:W-:Y:S06]  /*04c0*/  @!P0 BRA `(.L_x_3) ;  /* 0x00000000005c8947 */ /* 0x000fec0003800000 */
[----:B------:R-:W-:Y:S02]  /*04d0*/  FSETP.GTU.FTZ.AND P0, PT, |R0|, +INF , PT ;  /* 0x7f8000000000780b */ /* 0x000fe40003f1c200 */
[----:B------:R-:W-:-:S04]  /*04e0*/  FSETP.GTU.FTZ.AND P1, PT, |R3|, +INF , PT ;  /* 0x7f8000000300780b */ /* 0x000fc80003f3c200 */
[----:B------:R-:W-:-:S13]  /*04f0*/  PLOP3.LUT P0, PT, P0, P1, PT, 0xf8, 0x8f ;  /* 0x00000000008f781c */ /* 0x000fda0000703f70 */
[----:B------:R-:W-:Y:S05]  /*0500*/  @P0 BRA `(.L_x_4) ;  /* 0x0000000400440947 */ /* 0x000fea0003800000 */
[----:B------:R-:W-:-:S13]  /*0510*/  LOP3.LUT P0, RZ, R3, 0x7fffffff, R0, 0xc8, !PT ;  /* 0x7fffffff03ff7812 */ /* 0x000fda000780c800 */
[----:B------:R-:W-:Y:S05]  /*0520*/  @!P0 BRA `(.L_x_5) ;  /* 0x0000000400348947 */ /* 0x000fea0003800000 */
[C---:B------:R-:W-:Y:S02]  /*0530*/  FSETP.NEU.FTZ.AND P2, PT, |R0|.reuse, +INF , PT ;  /* 0x7f8000000000780b */ /* 0x040fe40003f5d200 */
[----:B------:R-:W-:Y:S02]  /*0540*/  FSETP.NEU.FTZ.AND P1, PT, |R3|, +INF , PT ;  /* 0x7f8000000300780b */ /* 0x000fe40003f3d200 */
[----:B------:R-:W-:-:S11]  /*0550*/  FSETP.NEU.FTZ.AND P0, PT, |R0|, +INF , PT ;  /* 0x7f8000000000780b */ /* 0x000fd60003f1d200 */
[----:B------:R-:W-:Y:S05]  /*0560*/  @!P1 BRA !P2, `(.L_x_5) ;  /* 0x0000000400249947 */ /* 0x000fea0005000000 */
[----:B------:R-:W-:-:S04]  /*0570*/  LOP3.LUT P2, RZ, R0, 0x7fffffff, RZ, 0xc0, !PT ;  /* 0x7fffffff00ff7812 */ /* 0x000fc8000784c0ff */
[----:B------:R-:W-:-:S13]  /*0580*/  PLOP3.LUT P1, PT, P1, P2, PT, 0x2f, 0xf2 ;  /* 0x0000000000f2781c */ /* 0x000fda0000f24577 */
[----:B------:R-:W-:Y:S05]  /*0590*/  @P1 BRA `(.L_x_6) ;  /* 0x0000000400101947 */ /* 0x000fea0003800000 */
[----:B------:R-:W-:-:S04]  /*05a0*/  LOP3.LUT P1, RZ, R3, 0x7fffffff, RZ, 0xc0, !PT ;  /* 0x7fffffff03ff7812 */ /* 0x000fc8000782c0ff */
[----:B------:R-:W-:-:S13]  /*05b0*/  PLOP3.LUT P0, PT, P0, P1, PT, 0x2f, 0xf2 ;  /* 0x0000000000f2781c */ /* 0x000fda0000702577 */
[----:B------:R-:W-:Y:S05]  /*05c0*/  @P0 BRA `(.L_x_7) ;  /* 0x0000000000f80947 */ /* 0x000fea0003800000 */
[----:B------:R-:W-:Y:S02]  /*05d0*/  ISETP.GE.AND P0, PT, R7, RZ, PT ;  /* 0x000000ff0700720c */ /* 0x000fe40003f06270 */
[----:B------:R-:W-:-:S11]  /*05e0*/  ISETP.GE.AND P1, PT, R8, RZ, PT ;  /* 0x000000ff0800720c */ /* 0x000fd60003f26270 */
[----:B------:R-:W-:Y:S02]  /*05f0*/  @P0 IMAD.MOV.U32 R5, RZ, RZ, RZ ;  /* 0x000000ffff050224 */ /* 0x000fe400078e00ff */
[----:B------:R-:W-:Y:S01]  /*0600*/  @!P0 FFMA R0, R0, 1.84467440737095516160e+19, RZ ;  /* 0x5f80000000008823 */ /* 0x000fe200000000ff */
[----:B------:R-:W-:Y:S02]  /*0610*/  @!P0 IMAD.MOV.U32 R5, RZ, RZ, -0x40 ;  /* 0xffffffc0ff058424 */ /* 0x000fe400078e00ff */
[----:B------:R-:W-:-:S03]  /*0620*/  @!P1 FFMA R3, R3, 1.84467440737095516160e+19, RZ ;  /* 0x5f80000003039823 */ /* 0x000fc600000000ff */
[----:B------:R-:W-:-:S07]  /*0630*/  @!P1 IADD3 R5, PT, PT, R5, 0x40, RZ ;  /* 0x0000004005059810 */ /* 0x000fce0007ffe0ff */
.L_x_3:
[----:B------:R-:W-:-:S05]  /*0640*/  LEA R8, R12, 0xc0800000, 0x17 ;  /* 0xc08000000c087811 */ /* 0x000fca00078eb8ff */
[----:B------:R-:W-:Y:S02]  /*0650*/  IMAD.IADD R8, R3, 0x1, -R8 ;  /* 0x0000000103087824 */ /* 0x000fe400078e0a08 */
[----:B------:R-:W-:Y:S02]  /*0660*/  VIADD R3, R10, 0xffffff81 ;  /* 0xffffff810a037836 */ /* 0x000fe40000000000 */
[----:B------:R0:W1:Y:S01]  /*0670*/  MUFU.RCP R7, R8 ;  /* 0x0000000800077308 */ /* 0x0000620000001000 */
[----:B------:R-:W-:Y:S01]  /*0680*/  FADD.FTZ R9, -R8, -RZ ;  /* 0x800000ff08097221 */ /* 0x000fe20000010100 */
[C---:B------:R-:W-:Y:S01]  /*0690*/  IMAD R0, R3.reuse, -0x800000, R0 ;  /* 0xff80000003007824 */ /* 0x040fe200078e0200 */
[----:B0-----:R-:W-:-:S05]  /*06a0*/  IADD3 R8, PT, PT, R3, 0x7f, -R12 ;  /* 0x0000007f03087810 */ /* 0x001fca0007ffe80c */
[----:B------:R-:W-:Y:S02]  /*06b0*/  IMAD.IADD R8, R8, 0x1, R5 ;  /* 0x0000000108087824 */ /* 0x000fe400078e0205 */
[----:B-1----:R-:W-:-:S04]  /*06c0*/  FFMA R10, R7, R9, 1 ;  /* 0x3f800000070a7423 */ /* 0x002fc80000000009 */
[----:B------:R-:W-:-:S04]  /*06d0*/  FFMA R14, R7, R10, R7 ;  /* 0x0000000a070e7223 */ /* 0x000fc80000000007 */
[----:B------:R-:W-:-:S04]  /*06e0*/  FFMA R7, R0, R14, RZ ;  /* 0x0000000e00077223 */ /* 0x000fc800000000ff */
[----:B------:R-:W-:-:S04]  /*06f0*/  FFMA R10, R9, R7, R0 ;  /* 0x00000007090a7223 */ /* 0x000fc80000000000 */
[----:B------:R-:W-:-:S04]  /*0700*/  FFMA R7, R14, R10, R7 ;  /* 0x0000000a0e077223 */ /* 0x000fc80000000007 */
[----:B------:R-:W-:-:S04]  /*0710*/  FFMA R10, R9, R7, R0 ;  /* 0x00000007090a7223 */ /* 0x000fc80000000000 */
[----:B------:R-:W-:-:S05]  /*0720*/  FFMA R0, R14, R10, R7 ;  /* 0x0000000a0e007223 */ /* 0x000fca0000000007 */
[----:B------:R-:W-:-:S04]  /*0730*/  SHF.R.U32.HI R3, RZ, 0x17, R0 ;  /* 0x00000017ff037819 */ /* 0x000fc80000011600 */
[----:B------:R-:W-:-:S04]  /*0740*/  LOP3.LUT R3, R3, 0xff, RZ, 0xc0, !PT ;  /* 0x000000ff03037812 */ /* 0x000fc800078ec0ff */
[----:B------:R-:W-:-:S05]  /*0750*/  IADD3 R9, PT, PT, R3, R8, RZ ;  /* 0x0000000803097210 */ /* 0x000fca0007ffe0ff */
[----:B------:R-:W-:-:S05]  /*0760*/  VIADD R3, R9, 0xffffffff ;  /* 0xffffffff09037836 */ /* 0x000fca0000000000 */
[----:B------:R-:W-:-:S13]  /*0770*/  ISETP.GE.U32.AND P0, PT, R3, 0xfe, PT ;  /* 0x000000fe0300780c */ /* 0x000fda0003f06070 */
[----:B------:R-:W-:Y:S05]  /*0780*/  @!P0 BRA `(.L_x_8) ;  /* 0x0000000000808947 */ /* 0x000fea0003800000 */
[----:B------:R-:W-:-:S13]  /*0790*/  ISETP.GT.AND P0, PT, R9, 0xfe, PT ;  /* 0x000000fe0900780c */ /* 0x000fda0003f04270 */
[----:B------:R-:W-:Y:S05]  /*07a0*/  @P0 BRA `(.L_x_9) ;  /* 0x00000000006c0947 */ /* 0x000fea0003800000 */
[----:B------:R-:W-:-:S13]  /*07b0*/  ISETP.GE.AND P0, PT, R9, 0x1, PT ;  /* 0x000000010900780c */ /* 0x000fda0003f06270 */
[----:B------:R-:W-:Y:S05]  /*07c0*/  @P0 BRA `(.L_x_10) ;  /* 0x0000000000980947 */ /* 0x000fea0003800000 */
[----:B------:R-:W-:Y:S02]  /*07d0*/  ISETP.GE.AND P0, PT, R9, -0x18, PT ;  /* 0xffffffe80900780c */ /* 0x000fe40003f06270 */
[----:B------:R-:W-:-:S11]  /*07e0*/  LOP3.LUT R0, R0, 0x80000000, RZ, 0xc0, !PT ;  /* 0x8000000000007812 */ /* 0x000fd600078ec0ff */
[----:B------:R-:W-:Y:S05]  /*07f0*/  @!P0 BRA `(.L_x_10) ;  /* 0x00000000008c8947 */ /* 0x000fea0003800000 */
[CCC-:B------:R-:W-:Y:S01]  /*0800*/  FFMA.RZ R3, R14.reuse, R10.reuse, R7.reuse ;  /* 0x0000000a0e037223 */ /* 0x1c0fe2000000c007 */
[CCC-:B------:R-:W-:Y:S01]  /*0810*/  FFMA.RM R8, R14.reuse, R10.reuse, R7.reuse ;  /* 0x0000000a0e087223 */ /* 0x1c0fe20000004007 */
[C---:B------:R-:W-:Y:S02]  /*0820*/  ISETP.NE.AND P2, PT, R9.reuse, RZ, PT ;  /* 0x000000ff0900720c */ /* 0x040fe40003f45270 */
[----:B------:R-:W-:Y:S02]  /*0830*/  ISETP.NE.AND P1, PT, R9, RZ, PT ;  /* 0x000000ff0900720c */ /* 0x000fe40003f25270 */
[----:B------:R-:W-:Y:S01]  /*0840*/  LOP3.LUT R5, R3, 0x7fffff, RZ, 0xc0, !PT ;  /* 0x007fffff03057812 */ /* 0x000fe200078ec0ff */
[----:B------:R-:W-:Y:S01]  /*0850*/  FFMA.RP R3, R14, R10, R7 ;  /* 0x0000000a0e037223 */ /* 0x000fe20000008007 */
[----:B------:R-:W-:Y:S02]  /*0860*/  VIADD R10, R9, 0x20 ;  /* 0x00000020090a7836 */ /* 0x000fe40000000000 */
[----:B------:R-:W-:Y:S01]  /*0870*/  LOP3.LUT R5, R5, 0x800000, RZ, 0xfc, !PT ;  /* 0x0080000005057812 */ /* 0x000fe200078efcff */
[----:B------:R-:W-:Y:S01]  /*0880*/  IMAD.MOV R7, RZ, RZ, -R9 ;  /* 0x000000ffff077224 */ /* 0x000fe200078e0a09 */
[----:B------:R-:W-:-:S02]  /*0890*/  FSETP.NEU.FTZ.AND P0, PT, R3, R8, PT ;  /* 0x000000080300720b */ /* 0x000fc40003f1d000 */
[----:B------:R-:W-:Y:S02]  /*08a0*/  SHF.L.U32 R10, R5, R10, RZ ;  /* 0x0000000a050a7219 */ /* 0x000fe400000006ff */
[----:B------:R-:W-:Y:S02]  /*08b0*/  SEL R8, R7, RZ, P2 ;  /* 0x000000ff07087207 */ /* 0x000fe40001000000 */
[----:B------:R-:W-:Y:S02]  /*08c0*/  ISETP.NE.AND P1, PT, R10, RZ, P1 ;  /* 0x000000ff0a00720c */ /* 0x000fe40000f25270 */
[----:B------:R-:W-:Y:S02]  /*08d0*/  SHF.R.U32.HI R8, RZ, R8, R5 ;  /* 0x00000008ff087219 */ /* 0x000fe40000011605 */
[----:B------:R-:W-:Y:S02]  /*08e0*/  PLOP3.LUT P0, PT, P0, P1, PT, 0xf8, 0x8f ;  /* 0x00000000008f781c */ /* 0x000fe40000703f70 */
[----:B------:R-:W-:-:S02]  /*08f0*/  SHF.R.U32.HI R10, RZ, 0x1, R8 ;  /* 0x00000001ff0a7819 */ /* 0x000fc40000011608 */
[----:B------:R-:W-:-:S04]  /*0900*/  SEL R3, RZ, 0x1, !P0 ;  /* 0x00000001ff037807 */ /* 0x000fc80004000000 */
[----:B------:R-:W-:-:S04]  /*0910*/  LOP3.LUT R3, R3, 0x1, R10, 0xf8, !PT ;  /* 0x0000000103037812 */ /* 0x000fc800078ef80a */
[----:B------:R-:W-:-:S04]  /*0920*/  LOP3.LUT R3, R3, R8, RZ, 0xc0, !PT ;  /* 0x0000000803037212 */ /* 0x000fc800078ec0ff */
[----:B------:R-:W-:-:S04]  /*0930*/  IADD3 R3, PT, PT, R10, R3, RZ ;  /* 0x000000030a037210 */ /* 0x000fc80007ffe0ff */
[----:B------:R-:W-:Y:S01]  /*0940*/  LOP3.LUT R0, R3, R0, RZ, 0xfc, !PT ;  /* 0x0000000003007212 */ /* 0x000fe200078efcff */
[----:B------:R-:W-:Y:S06]  /*0950*/  BRA `(.L_x_10) ;  /* 0x0000000000347947 */ /* 0x000fec0003800000 */
.L_x_9:
[----:B------:R-:W-:-:S04]  /*0960*/  LOP3.LUT R0, R0, 0x80000000, RZ, 0xc0, !PT ;  /* 0x8000000000007812 */ /* 0x000fc800078ec0ff */
[----:B------:R-:W-:Y:S01]  /*0970*/  LOP3.LUT R0, R0, 0x7f800000, RZ, 0xfc, !PT ;  /* 0x7f80000000007812 */ /* 0x000fe200078efcff */
[----:B------:R-:W-:Y:S06]  /*0980*/  BRA `(.L_x_10) ;  /* 0x0000000000287947 */ /* 0x000fec0003800000 */
.L_x_8:
[----:B------:R-:W-:Y:S01]  /*0990*/  IMAD R0, R8, 0x800000, R0 ;  /* 0x0080000008007824 */ /* 0x000fe200078e0200 */
[----:B------:R-:W-:Y:S06]  /*09a0*/  BRA `(.L_x_10) ;  /* 0x0000000000207947 */ /* 0x000fec0003800000 */
.L_x_7:
[----:B------:R-:W-:-:S04]  /*09b0*/  LOP3.LUT R0, R3, 0x80000000, R0, 0x48, !PT ;  /* 0x8000000003007812 */ /* 0x000fc800078e4800 */
[----:B------:R-:W-:Y:S01]  /*09c0*/  LOP3.LUT R0, R0, 0x7f800000, RZ, 0xfc, !PT ;  /* 0x7f80000000007812 */ /* 0x000fe200078efcff */
[----:B------:R-:W-:Y:S06]  /*09d0*/  BRA `(.L_x_10) ;  /* 0x0000000000147947 */ /* 0x000fec0003800000 */
.L_x_6:
[----:B------:R-:W-:Y:S01]  /*09e0*/  LOP3.LUT R0, R3, 0x80000000, R0, 0x48, !PT ;  /* 0x8000000003007812 */ /* 0x000fe200078e4800 */
[----:B------:R-:W-:Y:S06]  /*09f0*/  BRA `(.L_x_10) ;  /* 0x00000000000c7947 */ /* 0x000fec0003800000 */
.L_x_5:
[----:B------:R-:W0:Y:S01]  /*0a00*/  MUFU.RSQ R0, -QNAN ;  /* 0xffc0000000007908 */ /* 0x000e220000001400 */
[----:B------:R-:W-:Y:S05]  /*0a10*/  BRA `(.L_x_10) ;  /* 0x0000000000047947 */ /* 0x000fea0003800000 */
.L_x_4:
[----:B------:R-:W-:-:S07]  /*0a20*/  FADD.FTZ R0, R0, R3 ;  /* 0x0000000300007221 */ /* 0x000fce0000010000 */
.L_x_10:
[----:B------:R-:W-:-:S04]  /*0a30*/  IMAD.MOV.U32 R7, RZ, RZ, 0x0 ;  /* 0x00000000ff077424 */ /* 0x000fc800078e00ff */
[----:B0-----:R-:W-:Y:S05]  /*0a40*/  RET.REL.NODEC R6 `(_Z15make_analyticRRPffifi) ;  /* 0xfffffff4066c7950 */ /* 0x001fea0003c3ffff */
.L_x_11:
[----:B------:R-:W-:-:S00]  /*0a50*/  BRA `(.L_x_11) ;  /* 0xfffffffc00fc7947 */ /* 0x000fc0000383ffff */
[----:B------:R-:W-:-:S00]  /*0a60*/  NOP ;  /* 0x0000000000007918 */ /* 0x000fc00000000000 */
        /* <DEDUP_REMOVED lines=9> */
.L_x_1090:


//--------------------- .text._Z12make_histoXYPfS_PPP4NodeS3_ffff --------------------------
	.section	.text._Z12make_histoXYPfS_PPP4NodeS3_ffff,"ax",@progbits
	.align	128
        .global         _Z12make_histoXYPfS_PPP4NodeS3_ffff
        .type           _Z12make_histoXYPfS_PPP4NodeS3_ffff,@function
        .size           _Z12make_histoXYPfS_PPP4NodeS3_ffff,(.L_x_1093 - _Z12make_histoXYPfS_PPP4NodeS3_ffff)
        .other          _Z12make_histoXYPfS_PPP4NodeS3_ffff,@"STO_CUDA_ENTRY STV_DEFAULT"
_Z12make_histoXYPfS_PPP4NodeS3_ffff:
.text._Z12make_histoXYPfS_PPP4NodeS3_ffff:
[----:B------:R-:W-:Y:S08]  /*0000*/  LDC R1, c[0x0][0x37c] ;  /* 0x0000df00ff017b82 */ /* 0x000ff00000000800 */
[----:B------:R-:W0:Y:S01]  /*0010*/  LDC.64 R6, c[0x0][0x3a8] ;  /* 0x0000ea00ff067b82 */ /* 0x000e220000000a00 */
[----:B------:R-:W1:Y:S07]  /*0020*/  S2R R5, SR_TID.X ;  /* 0x0000000000057919 */ /* 0x000e6e0000002100 */
[----:B------:R-:W1:Y:S08]  /*0030*/  S2UR UR4, SR_CTAID.X ;  /* 0x00000000000479c3 */ /* 0x000e700000002500 */
[----:B------:R-:W1:Y:S01]  /*0040*/  LDC R2, c[0x0][0x360] ;  /* 0x0000d800ff027b82 */ /* 0x000e620000000800 */
[----:B0-----:R-:W0:Y:S08]  /*0050*/  MUFU.RCP R3, R6 ;  /* 0x0000000600037308 */ /* 0x001e300000001000 */
[----:B------:R-:W2:Y:S01]  /*0060*/  FCHK P0, R7, R6 ;  /* 0x0000000607007302 */ /* 0x000ea20000000000 */
[----:B-1----:R-:W-:-:S02]  /*0070*/  IMAD R2, R2, UR4, R5 ;  /* 0x0000000402027c24 */ /* 0x002fc4000f8e0205 */
[----:B0-----:R-:W-:-:S04]  /*0080*/  FFMA R0, R3, -R6, 1 ;  /* 0x3f80000003007423 */ /* 0x001fc80000000806 */
[----:B------:R-:W-:-:S04]  /*0090*/  FFMA R0, R3, R0, R3 ;  /* 0x0000000003007223 */ /* 0x000fc80000000003 */
[----:B------:R-:W-:-:S04]  /*00a0*/  FFMA R4, R0, R7, RZ ;  /* 0x0000000700047223 */ /* 0x000fc800000000ff */
[----:B------:R-:W-:-:S04]  /*00b0*/  FFMA R3, R4, -R6, R7 ;  /* 0x8000000604037223 */ /* 0x000fc80000000007 */
[----:B------:R-:W-:Y:S01]  /*00c0*/  FFMA R0, R0, R3, R4 ;  /* 0x0000000300007223 */ /* 0x000fe20000000004 */
[----:B--2---:R-:W-:Y:S06]  /*00d0*/  @!P0 BRA `(.L_x_12) ;  /* 0x0000000000088947 */ /* 0x004fec0003800000 */
[----:B------:R-:W-:-:S07]  /*00e0*/  MOV R6, 0x100 ;  /* 0x0000010000067802 */ /* 0x000fce0000000f00 */
[----:B------:R-:W-:Y:S05]  /*00f0*/  CALL.REL.NOINC `($__internal_3_$__cuda_sm3x_div_rn_noftz_f32_slowpath) ;  /* 0x0000005800247944 */ /* 0x000fea0003c00000 */
.L_x_12:
[----:B------:R-:W0:Y:S02]  /*0100*/  F2I.CEIL.NTZ R0, R0 ;  /* 0x0000000000007305 */ /* 0x000e24000020b100 */
[----:B0-----:R-:W-:-:S13]  /*0110*/  R2UR UR8, R0 ;  /* 0x00000000000872ca */ /* 0x001fda00000e0000 */
[----:B------:R-:W-:-:S04]  /*0120*/  UIMAD UR6, UR8, UR8, URZ ;  /* 0x00000008080672a4 */ /* 0x000fc8000f8e02ff */
[----:B------:R-:W-:-:S06]  /*0130*/  UIMAD UR4, UR8, UR6, URZ ;  /* 0x00000006080472a4 */ /* 0x000fcc000f8e02ff */
[----:B------:R-:W-:-:S13]  /*0140*/  ISETP.GE.AND P0, PT, R2, UR4, PT ;  /* 0x0000000402007c0c */ /* 0x000fda000bf06270 */
[----:B------:R-:W-:Y:S05]  /*0150*/  @P0 EXIT ;  /* 0x000000000000094d */ /* 0x000fea0003800000 */
[----:B------:R-:W-:Y:S01]  /*0160*/  IABS R0, UR8 ;  /* 0x0000000800007c13 */ /* 0x000fe20008000000 */
[----:B------:R-:W0:Y:S01]  /*0170*/  LDC.64 R24, c[0x0][0x390] ;  /* 0x0000e400ff187b82 */ /* 0x000e220000000a00 */
[----:B------:R-:W-:Y:S01]  /*0180*/  IABS R14, R2 ;  /* 0x00000002000e7213 */ /* 0x000fe20000000000 */
[----:B------:R-:W1:Y:S01]  /*0190*/  LDCU.64 UR4, c[0x0][0x358] ;  /* 0x00006b00ff0477ac */ /* 0x000e620008000a00 */
[----:B------:R-:W2:Y:S01]  /*01a0*/  I2F.RP R3, R0 ;  /* 0x0000000000037306 */ /* 0x000ea20000209400 */
[----:B------:R-:W-:Y:S02]  /*01b0*/  IABS R6, UR8 ;  /* 0x0000000800067c13 */ /* 0x000fe40008000000 */
[----:B------:R-:W-:Y:S02]  /*01c0*/  ISETP.GE.AND P1, PT, R2, RZ, PT ;  /* 0x000000ff0200720c */ /* 0x000fe40003f26270 */
[----:B------:R-:W-:Y:S02]  /*01d0*/  IADD3 R13, PT, PT, RZ, -R6, RZ ;  /* 0x80000006ff0d7210 */ /* 0x000fe40007ffe0ff */
[----:B------:R-:W-:Y:S01]  /*01e0*/  LOP3.LUT R10, RZ, UR8, RZ, 0x33, !PT ;  /* 0x00000008ff0a7c12 */ /* 0x000fe2000f8e33ff */
[----:B--2---:R-:W2:Y:S02]  /*01f0*/  MUFU.RCP R3, R3 ;  /* 0x0000000300037308 */ /* 0x004ea40000001000 */
[----:B--2---:R-:W-:-:S06]  /*0200*/  IADD3 R4, PT, PT, R3, 0xffffffe, RZ ;  /* 0x0ffffffe03047810 */ /* 0x004fcc0007ffe0ff */
[----:B------:R2:W3:Y:S02]  /*0210*/  F2I.FTZ.U32.TRUNC.NTZ R5, R4 ;  /* 0x0000000400057305 */ /* 0x0004e4000021f000 */
[----:B--2---:R-:W-:Y:S01]  /*0220*/  HFMA2 R4, -RZ, RZ, 0, 0 ;  /* 0x00000000ff047431 */ /* 0x004fe200000001ff */
[----:B---3--:R-:W-:-:S05]  /*0230*/  IADD3 R9, PT, PT, RZ, -R5, RZ ;  /* 0x80000005ff097210 */ /* 0x008fca0007ffe0ff */
[----:B------:R-:W-:-:S04]  /*0240*/  IMAD R9, R9, R0, RZ ;  /* 0x0000000009097224 */ /* 0x000fc800078e02ff */
[----:B------:R-:W-:-:S06]  /*0250*/  IMAD.HI.U32 R9, R5, R9, R4 ;  /* 0x0000000905097227 */ /* 0x000fcc00078e0004 */
[----:B------:R-:W-:-:S04]  /*0260*/  IMAD.HI.U32 R3, R9, R14, RZ ;  /* 0x0000000e09037227 */ /* 0x000fc800078e00ff */
[----:B------:R-:W-:-:S05]  /*0270*/  IMAD R3, R3, R13, R14 ;  /* 0x0000000d03037224 */ /* 0x000fca00078e020e */
[----:B------:R-:W-:-:S13]  /*0280*/  ISETP.GT.U32.AND P0, PT, R0, R3, PT ;  /* 0x000000030000720c */ /* 0x000fda0003f04070 */
[----:B------:R-:W-:-:S04]  /*0290*/  @!P0 IADD3 R3, PT, PT, R3, -R0, RZ ;  /* 0x8000000003038210 */ /* 0x000fc80007ffe0ff */
[----:B------:R-:W-:-:S13]  /*02a0*/  ISETP.GT.U32.AND P0, PT, R0, R3, PT ;  /* 0x000000030000720c */ /* 0x000fda0003f04070 */
[----:B------:R-:W-:Y:S02]  /*02b0*/  @!P0 IADD3 R3, PT, PT, R3, -R0, RZ ;  /* 0x8000000003038210 */ /* 0x000fe40007ffe0ff */
[----:B------:R-:W-:Y:S02]  /*02c0*/  ISETP.NE.AND P0, PT, RZ, UR8, PT ;  /* 0x00000008ff007c0c */ /* 0x000fe4000bf05270 */
[----:B------:R-:W-:-:S04]  /*02d0*/  @!P1 IADD3 R3, PT, PT, -R3, RZ, RZ ;  /* 0x000000ff03039210 */ /* 0x000fc80007ffe1ff */
[----:B------:R-:W-:-:S05]  /*02e0*/  SEL R3, R10, R3, !P0 ;  /* 0x000000030a037207 */ /* 0x000fca0004000000 */
[----:B0-----:R-:W-:-:S05]  /*02f0*/  IMAD.WIDE R24, R3, 0x8, R24 ;  /* 0x0000000803187825 */ /* 0x001fca00078e0218 */
[----:B-1----:R-:W2:Y:S01]  /*0300*/  LDG.E.64 R6, desc[UR4][R24.64] ;  /* 0x0000000418067981 */ /* 0x002ea2000c1e1b00 */
[----:B------:R-:W-:-:S04]  /*0310*/  MOV R15, UR6 ;  /* 0x00000006000f7c02 */ /* 0x000fc80008000f00 */
[-C--:B------:R-:W-:Y:S02]  /*0320*/  IABS R12, R15.reuse ;  /* 0x0000000f000c7213 */ /* 0x080fe40000000000 */
[----:B------:R-:W-:Y:S02]  /*0330*/  IABS R15, R15 ;  /* 0x0000000f000f7213 */ /* 0x000fe40000000000 */
[----:B------:R-:W0:Y:S08]  /*0340*/  I2F.RP R8, R12 ;  /* 0x0000000c00087306 */ /* 0x000e300000209400 */
[----:B0-----:R-:W0:Y:S02]  /*0350*/  MUFU.RCP R8, R8 ;  /* 0x0000000800087308 */ /* 0x001e240000001000 */
[----:B0-----:R-:W-:-:S06]  /*0360*/  IADD3 R4, PT, PT, R8, 0xffffffe, RZ ;  /* 0x0ffffffe08047810 */ /* 0x001fcc0007ffe0ff */
[----:B------:R0:W1:Y:S02]  /*0370*/  F2I.FTZ.U32.TRUNC.NTZ R5, R4 ;  /* 0x0000000400057305 */ /* 0x000064000021f000 */
[----:B0-----:R-:W-:Y:S02]  /*0380*/  MOV R4, RZ ;  /* 0x000000ff00047202 */ /* 0x001fe40000000f00 */
[----:B-1----:R-:W-:-:S05]  /*0390*/  IADD3 R11, PT, PT, RZ, -R5, RZ ;  /* 0x80000005ff0b7210 */ /* 0x002fca0007ffe0ff */
[----:B------:R-:W-:-:S04]  /*03a0*/  IMAD R11, R11, R12, RZ ;  /* 0x0000000c0b0b7224 */ /* 0x000fc800078e02ff */
[----:B------:R-:W-:Y:S01]  /*03b0*/  IMAD.HI.U32 R5, R5, R11, R4 ;  /* 0x0000000b05057227 */ /* 0x000fe200078e0004 */
[----:B------:R-:W-:-:S05]  /*03c0*/  IADD3 R11, PT, PT, RZ, -R15, RZ ;  /* 0x8000000fff0b7210 */ /* 0x000fca0007ffe0ff */
[----:B------:R-:W-:-:S04]  /*03d0*/  IMAD.HI.U32 R4, R5, R14, RZ ;  /* 0x0000000e05047227 */ /* 0x000fc800078e00ff */
[----:B------:R-:W-:-:S05]  /*03e0*/  IMAD R5, R4, R11, R14 ;  /* 0x0000000b04057224 */ /* 0x000fca00078e020e */
[----:B------:R-:W-:-:S13]  /*03f0*/  ISETP.GT.U32.AND P3, PT, R12, R5, PT ;  /* 0x000000050c00720c */ /* 0x000fda0003f64070 */
[-C--:B------:R-:W-:Y:S02]  /*0400*/  @!P3 IADD3 R5, PT, PT, R5, -R12.reuse, RZ ;  /* 0x8000000c0505b210 */ /* 0x080fe40007ffe0ff */
[----:B------:R-:W-:Y:S02]  /*0410*/  @!P3 IADD3 R4, PT, PT, R4, 0x1, RZ ;  /* 0x000000010404b810 */ /* 0x000fe40007ffe0ff */
[----:B------:R-:W-:Y:S02]  /*0420*/  ISETP.GE.U32.AND P1, PT, R5, R12, PT ;  /* 0x0000000c0500720c */ /* 0x000fe40003f26070 */
[----:B------:R-:W-:Y:S02]  /*0430*/  LOP3.LUT R5, R2, UR6, RZ, 0x3c, !PT ;  /* 0x0000000602057c12 */ /* 0x000fe4000f8e3cff */
[----:B------:R-:W-:Y:S02]  /*0440*/  ISETP.NE.AND P3, PT, RZ, UR6, PT ;  /* 0x00000006ff007c0c */ /* 0x000fe4000bf65270 */
[----:B------:R-:W-:-:S07]  /*0450*/  ISETP.GE.AND P2, PT, R5, RZ, PT ;  /* 0x000000ff0500720c */ /* 0x000fce0003f46270 */
[----:B------:R-:W-:-:S06]  /*0460*/  @P1 IADD3 R4, PT, PT, R4, 0x1, RZ ;  /* 0x0000000104041810 */ /* 0x000fcc0007ffe0ff */
[----:B------:R-:W-:Y:S02]  /*0470*/  @!P2 IADD3 R4, PT, PT, -R4, RZ, RZ ;  /* 0x000000ff0404a210 */ /* 0x000fe40007ffe1ff */
[----:B------:R-:W-:-:S05]  /*0480*/  @!P3 LOP3.LUT R4, RZ, UR6, RZ, 0x33, !PT ;  /* 0x00000006ff04bc12 */ /* 0x000fca000f8e33ff */
[----:B------:R-:W-:-:S04]  /*0490*/  IMAD.MOV R5, RZ, RZ, -R4 ;  /* 0x000000ffff057224 */ /* 0x000fc800078e0a04 */
[----:B------:R-:W-:-:S05]  /*04a0*/  IMAD R5, R5, UR6, R2 ;  /* 0x0000000605057c24 */ /* 0x000fca000f8e0202 */
[----:B------:R-:W-:Y:S02]  /*04b0*/  IABS R8, R5 ;  /* 0x0000000500087213 */ /* 0x000fe40000000000 */
[----:B------:R-:W-:-:S03]  /*04c0*/  LOP3.LUT R5, R5, UR8, RZ, 0x3c, !PT ;  /* 0x0000000805057c12 */ /* 0x000fc6000f8e3cff */
[----:B------:R-:W-:Y:S01]  /*04d0*/  IMAD.HI.U32 R9, R9, R8, RZ ;  /* 0x0000000809097227 */ /* 0x000fe200078e00ff */
[----:B------:R-:W-:-:S03]  /*04e0*/  ISETP.GE.AND P3, PT, R5, RZ, PT ;  /* 0x000000ff0500720c */ /* 0x000fc60003f66270 */
[----:B------:R-:W-:-:S05]  /*04f0*/  IMAD R11, R9, R13, R8 ;  /* 0x0000000d090b7224 */ /* 0x000fca00078e0208 */
[----:B------:R-:W-:-:S13]  /*0500*/  ISETP.GT.U32.AND P2, PT, R0, R11, PT ;  /* 0x0000000b0000720c */ /* 0x000fda0003f44070 */
[-C--:B------:R-:W-:Y:S02]  /*0510*/  @!P2 IADD3 R11, PT, PT, R11, -R0.reuse, RZ ;  /* 0x800000000b0ba210 */ /* 0x080fe40007ffe0ff */
[----:B------:R-:W-:Y:S02]  /*0520*/  @!P2 IADD3 R9, PT, PT, R9, 0x1, RZ ;  /* 0x000000010909a810 */ /* 0x000fe40007ffe0ff */
[----:B------:R-:W-:-:S13]  /*0530*/  ISETP.GE.U32.AND P1, PT, R11, R0, PT ;  /* 0x000000000b00720c */ /* 0x000fda0003f26070 */
[----:B------:R-:W-:-:S04]  /*0540*/  @P1 IADD3 R9, PT, PT, R9, 0x1, RZ ;  /* 0x0000000109091810 */ /* 0x000fc80007ffe0ff */
[----:B------:R-:W-:-:S04]  /*0550*/  @!P3 IADD3 R9, PT, PT, -R9, RZ, RZ ;  /* 0x000000ff0909b210 */ /* 0x000fc80007ffe1ff */
[----:B------:R-:W-:-:S05]  /*0560*/  SEL R5, R10, R9, !P0 ;  /* 0x000000090a057207 */ /* 0x000fca0004000000 */
[----:B--2---:R-:W-:-:S06]  /*0570*/  IMAD.WIDE R6, R5, 0x8, R6 ;  /* 0x0000000805067825 */ /* 0x004fcc00078e0206 */
[----:B------:R-:W2:Y:S02]  /*0580*/  LD.E.64 R6, desc[UR4][R6.64] ;  /* 0x0000000406067980 */ /* 0x000ea4000c101b00 */
[----:B--2---:R-:W-:-:S06]  /*0590*/  IMAD.WIDE R8, R4, 0x10, R6 ;  /* 0x0000001004087825 */ /* 0x004fcc00078e0206 */
[----:B------:R-:W2:Y:S02]  /*05a0*/  LD.E R8, desc[UR4][R8.64] ;  /* 0x0000000408087980 */ /* 0x000ea4000c101900 */
[----:B--2---:R-:W-:-:S13]  /*05b0*/  ISETP.GE.AND P0, PT, R8, 0x1, PT ;  /* 0x000000010800780c */ /* 0x004fda0003f06270 */
[----:B------:R-:W-:Y:S05]  /*05c0*/  @!P0 EXIT ;  /* 0x000000000000894d */ /* 0x000fea0003800000 */
[----:B------:R-:W0:Y:S01]  /*05d0*/  LDCU UR6, c[0x0][0x3a8] ;  /* 0x00007500ff0677ac */ /* 0x000e220008000800 */
[----:B------:R-:W-:Y:S01]  /*05e0*/  MOV R6, 0x1 ;  /* 0x0000000100067802 */ /* 0x000fe20000000f00 */
[----:B------:R-:W-:Y:S01]  /*05f0*/  UMOV UR7, 0x3ffbb67a ;  /* 0x3ffbb67a00077882 */ /* 0x000fe20000000000 */
[----:B0-----:R-:W0:Y:S01]  /*0600*/  F2F.F64.F32 R8, UR6 ;  /* 0x0000000600087d10 */ /* 0x001e220008201800 */
[----:B------:R-:W1:Y:S07]  /*0610*/  LDCU UR6, c[0x0][0x3a4] ;  /* 0x00007480ff0677ac */ /* 0x000e6e0008000800 */
[----:B0-----:R-:W0:Y:S08]  /*0620*/  MUFU.RCP64H R7, R9 ;  /* 0x0000000900077308 */ /* 0x001e300000001800 */
[----:B-1----:R-:W1:Y:S01]  /*0630*/  F2F.F64.F32 R12, UR6 ;  /* 0x00000006000c7d10 */ /* 0x002e620008201800 */
[----:B------:R-:W-:Y:S01]  /*0640*/  UMOV UR6, 0xe8584caa ;  /* 0xe8584caa00067882 */ /* 0x000fe20000000000 */
[----:B0-----:R-:W-:-:S02]  /*0650*/  DFMA R10, -R8, R6, 1 ;  /* 0x3ff00000080a742b */ /* 0x001fc40000000106 */
[----:B-1----:R-:W-:-:S06]  /*0660*/  DFMA R12, R8, UR6, R12 ;  /* 0x00000006080c7c2b */ /* 0x002fcc000800000c */
[----:B------:R-:W-:-:S08]  /*0670*/  DFMA R10, R10, R10, R10 ;  /* 0x0000000a0a0a722b */ /* 0x000fd0000000000a */
[----:B------:R-:W-:Y:S01]  /*0680*/  DFMA R10, R6, R10, R6 ;  /* 0x0000000a060a722b */ /* 0x000fe20000000006 */
[----:B------:R-:W-:-:S07]  /*0690*/  FSETP.GEU.AND P1, PT, |R13|, 6.5827683646048100446e-37, PT ;  /* 0x036000000d00780b */ /* 0x000fce0003f2e200 */
[----:B------:R-:W-:-:S08]  /*06a0*/  DFMA R6, -R8, R10, 1 ;  /* 0x3ff000000806742b */ /* 0x000fd0000000010a */
[----:B------:R-:W-:-:S08]  /*06b0*/  DFMA R6, R10, R6, R10 ;  /* 0x000000060a06722b */ /* 0x000fd0000000000a */
[----:B------:R-:W-:-:S08]  /*06c0*/  DMUL R10, R12, R6 ;  /* 0x000000060c0a7228 */ /* 0x000fd00000000000 */
[----:B------:R-:W-:-:S08]  /*06d0*/  DFMA R14, -R8, R10, R12 ;  /* 0x0000000a080e722b */ /* 0x000fd0000000010c */
[----:B------:R-:W-:-:S10]  /*06e0*/  DFMA R6, R6, R14, R10 ;  /* 0x0000000e0606722b */ /* 0x000fd4000000000a */
[----:B------:R-:W-:-:S05]  /*06f0*/  FFMA R0, RZ, R9, R7 ;  /* 0x00000009ff007223 */ /* 0x000fca0000000007 */
[----:B------:R-:W-:-:S13]  /*0700*/  FSETP.GT.AND P0, PT, |R0|, 1.469367938527859385e-39, PT ;  /* 0x001000000000780b */ /* 0x000fda0003f04200 */
[----:B------:R-:W-:Y:S05]  /*0710*/  @P0 BRA P1, `(.L_x_13) ;  /* 0x0000000000100947 */ /* 0x000fea0000800000 */
[----:B------:R-:W-:-:S07]  /*0720*/  MOV R0, 0x740 ;  /* 0x0000074000007802 */ /* 0x000fce0000000f00 */
[----:B------:R-:W-:Y:S05]  /*0730*/  CALL.REL.NOINC `($__internal_1_$__cuda_sm20_div_rn_f64_full) ;  /* 0x0000004800d47944 */ /* 0x000fea0003c00000 */
[----:B------:R-:W-:Y:S02]  /*0740*/  MOV R6, R16 ;  /* 0x0000001000067202 */ /* 0x000fe40000000f00 */
[----:B------:R-:W-:-:S07]  /*0750*/  MOV R7, R17 ;  /* 0x0000001100077202 */ /* 0x000fce0000000f00 */
.L_x_13:
[----:B------:R0:W1:Y:S02]  /*0760*/  F2F.F32.F64 R6, R6 ;  /* 0x0000000600067310 */ /* 0x0000640000301000 */
[----:B0-----:R-:W-:-:S06]  /*0770*/  IADD3 R7, PT, PT, -R3, RZ, RZ ;  /* 0x000000ff03077210 */ /* 0x001fcc0007ffe1ff */
[----:B-1----:R-:W0:Y:S02]  /*0780*/  F2I.CEIL.NTZ R0, R6 ;  /* 0x0000000600007305 */ /* 0x002e24000020b100 */
[----:B0-----:R-:W-:Y:S02]  /*0790*/  R2UR UR9, R0 ;  /* 0x00000000000972ca */ /* 0x001fe400000e0000 */
[----:B------:R-:W-:-:S11]  /*07a0*/  MOV R0, UR8 ;  /* 0x0000000800007c02 */ /* 0x000fd60008000f00 */
[----:B------:R-:W-:-:S04]  /*07b0*/  ISETP.LT.AND P0, PT, R7, UR9, PT ;  /* 0x0000000907007c0c */ /* 0x000fc8000bf01270 */
[----:B------:R-:W-:-:S13]  /*07c0*/  ISETP.LT.OR P0, PT, R0, 0x1, !P0 ;  /* 0x000000010000780c */ /* 0x000fda0004701670 */
[----:B------:R-:W-:Y:S05]  /*07d0*/  @P0 EXIT ;  /* 0x000000000000094d */ /* 0x000fea0003800000 */
[----:B------:R-:W0:Y:S01]  /*07e0*/  LDC R0, c[0x0][0x3a4] ;  /* 0x0000e900ff007b82 */ /* 0x000e220000000800 */
[----:B------:R-:W-:Y:S01]  /*07f0*/  HFMA2 R6, -RZ, RZ, 0, 0 ;  /* 0x00000000ff067431 */ /* 0x000fe200000001ff */
[----:B------:R-:W-:Y:S01]  /*0800*/  UIMAD UR10, UR9, UR9, URZ ;  /* 0x00000009090a72a4 */ /* 0x000fe2000f8e02ff */
[----:B0-----:R-:W-:-:S05]  /*0810*/  FFMA R0, R0, R0, 1 ;  /* 0x3f80000000007423 */ /* 0x001fca0000000000 */
[----:B------:R-:W-:-:S15]  /*0820*/  R2UR UR6, R0 ;  /* 0x00000000000672ca */ /* 0x000fde00000e0000 */
.L_x_192:
[----:B------:R-:W-:Y:S01]  /*0830*/  IADD3 R0, PT, PT, -R5, RZ, RZ ;  /* 0x000000ff05007210 */ /* 0x000fe20007ffe1ff */
[----:B------:R-:W-:Y:S03]  /*0840*/  BSSY B2, `(.L_x_14) ;  /* 0x000049e000027945 */ /* 0x000fe60003800000 */
[----:B------:R-:W-:-:S13]  /*0850*/  ISETP.LT.AND P0, PT, R0, UR9, PT ;  /* 0x0000000900007c0c */ /* 0x000fda000bf01270 */
[----:B01----:R-:W-:Y:S05]  /*0860*/  @!P0 BRA `(.L_x_15) ;  /* 0x00000048006c8947 */ /* 0x003fea0003800000 */
[----:B------:R-:W0:Y:S01]  /*0870*/  LDC.64 R22, c[0x0][0x398] ;  /* 0x0000e600ff167b82 */ /* 0x000e220000000a00 */
[----:B------:R-:W-:Y:S01]  /*0880*/  IMAD R7, R7, R7, RZ ;  /* 0x0000000707077224 */ /* 0x000fe200078e02ff */
[----:B------:R-:W-:Y:S01]  /*0890*/  MOV R8, RZ ;  /* 0x000000ff00087202 */ /* 0x000fe20000000f00 */
[----:B0-----:R-:W-:-:S07]  /*08a0*/  IMAD.WIDE.U32 R22, R6, 0x8, R22 ;  /* 0x0000000806167825 */ /* 0x001fce00078e0016 */
.L_x_191:
[----:B------:R-:W-:Y:S01]  /*08b0*/  IADD3 R10, PT, PT, -R4, RZ, RZ ;  /* 0x000000ff040a7210 */ /* 0x000fe20007ffe1ff */
[----:B------:R-:W-:Y:S03]  /*08c0*/  BSSY B1, `(.L_x_16) ;  /* 0x0000490000017945 */ /* 0x000fe60003800000 */
[----:B------:R-:W-:-:S13]  /*08d0*/  ISETP.LT.AND P0, PT, R10, UR9, PT ;  /* 0x000000090a007c0c */ /* 0x000fda000bf01270 */
[----:B01----:R-:W-:Y:S05]  /*08e0*/  @!P0 BRA `(.L_x_17) ;  /* 0x0000004800348947 */ /* 0x003fea0003800000 */
[----:B------:R-:W-:Y:S02]  /*08f0*/  HFMA2 R11, -RZ, RZ, 0, 0 ;  /* 0x00000000ff0b7431 */ /* 0x000fe400000001ff */
[----:B------:R-:W-:-:S07]  /*0900*/  IMAD R9, R0, R0, R7 ;  /* 0x0000000000097224 */ /* 0x000fce00078e0207 */
.L_x_190:
[----:B------:R-:W-:Y:S01]  /*0910*/  IMAD R10, R10, R10, R9 ;  /* 0x0000000a0a0a7224 */ /* 0x000fe200078e0209 */
[----:B------:R-:W-:Y:S04]  /*0920*/  BSSY B0, `(.L_x_18) ;  /* 0x0000484000007945 */ /* 0x000fe80003800000 */
[----:B------:R-:W-:-:S13]  /*0930*/  ISETP.GT.U32.AND P0, PT, R10, UR10, PT ;  /* 0x0000000a0a007c0c */ /* 0x000fda000bf04070 */
[----:B01----:R-:W-:Y:S05]  /*0940*/  @P0 BRA `(.L_x_19) ;  /* 0x0000004800040947 */ /* 0x003fea0003800000 */
[----:B------:R-:W-:-:S13]  /*0950*/  LOP3.LUT P0, RZ, R2, 0x1, RZ, 0xc0, !PT ;  /* 0x0000000102ff7812 */ /* 0x000fda000780c0ff */
[----:B------:R-:W-:Y:S05]  /*0960*/  @P0 BRA `(.L_x_20) ;  /* 0x0000002000f80947 */ /* 0x000fea0003800000 */
[----:B------:R-:W2:Y:S04]  /*0970*/  LDG.E.64 R12, desc[UR4][R24.64] ;  /* 0x00000004180c7981 */ /* 0x000ea8000c1e1b00 */
[----:B------:R-:W3:Y:S01]  /*0980*/  LDG.E.64 R14, desc[UR4][R22.64] ;  /* 0x00000004160e7981 */ /* 0x000ee2000c1e1b00 */
[----:B--2---:R-:W-:-:S04]  /*0990*/  IMAD.WIDE R12, R5, 0x8, R12 ;  /* 0x00000008050c7825 */ /* 0x004fc800078e020c */
[----:B---3--:R-:W-:Y:S02]  /*09a0*/  IMAD.WIDE.U32 R14, R8, 0x8, R14 ;  /* 0x00000008080e7825 */ /* 0x008fe400078e000e */
[----:B------:R-:W2:Y:S04]  /*09b0*/  LD.E.64 R12, desc[UR4][R12.64] ;  /* 0x000000040c0c7980 */ /* 0x000ea8000c101b00 */
[----:B------:R-:W3:Y:S01]  /*09c0*/  LD.E.64 R14, desc[UR4][R14.64] ;  /* 0x000000040e0e7980 */ /* 0x000ee2000c101b00 */
[----:B--2---:R-:W-:-:S04]  /*09d0*/  IMAD.WIDE R18, R4, 0x10, R12 ;  /* 0x0000001004127825 */ /* 0x004fc800078e020c */
[----:B---3--:R-:W-:Y:S01]  /*09e0*/  IMAD.WIDE.U32 R16, R11, 0x10, R14 ;  /* 0x000000100b107825 */ /* 0x008fe200078e000e */
[----:B------:R-:W2:Y:S04]  /*09f0*/  LD.E R32, desc[UR4][R18.64] ;  /* 0x0000000412207980 */ /* 0x000ea8000c101900 */
[----:B------:R-:W2:Y:S02]  /*0a00*/  LD.E R31, desc[UR4][R16.64] ;  /* 0x00000004101f7980 */ /* 0x000ea4000c101900 */
[----:B--2---:R-:W-:-:S04]  /*0a10*/  VIMNMX R0, PT, PT, R32, R31, PT ;  /* 0x0000001f20007248 */ /* 0x004fc80003fe0100 */
[----:B------:R-:W-:-:S13]  /*0a20*/  ISETP.GE.AND P0, PT, R0, 0x1, PT ;  /* 0x000000010000780c */ /* 0x000fda0003f06270 */
[----:B------:R-:W-:Y:S05]  /*0a30*/  @!P0 BRA `(.L_x_19) ;  /* 0x0000004400c88947 */ /* 0x000fea0003800000 */
[----:B------:R-:W5:Y:S04]  /*0a40*/  LD.E.64 R16, desc[UR4][R16.64+0x8] ;  /* 0x0000080410107980 */ /* 0x000f68000c101b00 */
[----:B------:R0:W5:Y:S01]  /*0a50*/  LD.E.64 R14, desc[UR4][R18.64+0x8] ;  /* 0x00000804120e7980 */ /* 0x000162000c101b00 */
[C---:B------:R-:W-:Y:S01]  /*0a60*/  LOP3.LUT R30, R31.reuse, 0x7, RZ, 0xc0, !PT ;  /* 0x000000071f1e7812 */ /* 0x040fe200078ec0ff */
[----:B------:R-:W-:Y:S01]  /*0a70*/  BSSY B3, `(.L_x_21) ;  /* 0x000022c000037945 */ /* 0x000fe20003800000 */
[C---:B------:R-:W-:Y:S02]  /*0a80*/  LOP3.LUT R27, R31.reuse, 0x3, RZ, 0xc0, !PT ;  /* 0x000000031f1b7812 */ /* 0x040fe400078ec0ff */
[----:B------:R-:W-:Y:S01]  /*0a90*/  LOP3.LUT R26, R31, 0x7ffffff8, RZ, 0xc0, !PT ;  /* 0x7ffffff81f1a7812 */ /* 0x000fe200078ec0ff */
[----:B------:R-:W-:Y:S01]  /*0aa0*/  VIADD R20, R30, 0xffffffff ;  /* 0xffffffff1e147836 */ /* 0x000fe20000000000 */
[----:B------:R-:W-:-:S07]  /*0ab0*/  MOV R21, RZ ;  /* 0x000000ff00157202 */ /* 0x000fce0000000f00 */
.L_x_105:
[----:B01---5:R-:W-:-:S05]  /*0ac0*/  IMAD.WIDE.U32 R12, R21, 0x10, R14 ;  /* 0x00000010150c7825 */ /* 0x023fca00078e000e */
[----:B0-----:R0:W5:Y:S04]  /*0ad0*/  LD.E R19, desc[UR4][R12.64] ;  /* 0x000000040c137980 */ /* 0x001168000c101900 */
[----:B------:R0:W5:Y:S04]  /*0ae0*/  LD.E R18, desc[UR4][R12.64+0x4] ;  /* 0x000004040c127980 */ /* 0x000168000c101900 */
[----:B------:R0:W5:Y:S01]  /*0af0*/  LD.E R10, desc[UR4][R12.64+0x8] ;  /* 0x000008040c0a7980 */ /* 0x000162000c101900 */
[----:B------:R-:W-:Y:S01]  /*0b00*/  ISETP.GE.U32.AND P0, PT, R31, 0x8, PT ;  /* 0x000000081f00780c */ /* 0x000fe20003f06070 */
[----:B------:R-:W-:Y:S05]  /*0b10*/  YIELD ;  /* 0x0000000000007946 */ /* 0x000fea0003800000 */
[----:B------:R-:W-:Y:S01]  /*0b20*/  BSSY B5, `(.L_x_22) ;  /* 0x000011c000057945 */ /* 0x000fe20003800000 */
[----:B------:R-:W-:-:S06]  /*0b30*/  HFMA2 R33, -RZ, RZ, 0, 0 ;  /* 0x00000000ff217431 */ /* 0x000fcc00000001ff */
[----:B0-----:R-:W-:Y:S05]  /*0b40*/  @!P0 BRA `(.L_x_23) ;  /* 0x0000001000648947 */ /* 0x001fea0003800000 */
[----:B------:R-:W-:Y:S01]  /*0b50*/  BSSY B4, `(.L_x_24) ;  /* 0x0000117000047945 */ /* 0x000fe20003800000 */
[----:B------:R-:W-:-:S07]  /*0b60*/  MOV R33, RZ ;  /* 0x000000ff00217202 */ /* 0x000fce0000000f00 */
.L_x_65:
[----:B0-----:R-:W-:-:S05]  /*0b70*/  IMAD.WIDE.U32 R12, R33, 0x10, R16 ;  /* 0x00000010210c7825 */ /* 0x001fca00078e0010 */
[----:B------:R-:W2:Y:S04]  /*0b80*/  LD.E R29, desc[UR4][R12.64+0x4] ;  /* 0x000004040c1d7980 */ /* 0x000ea8000c101900 */
[----:B------:R-:W3:Y:S04]  /*0b90*/  LD.E R0, desc[UR4][R12.64] ;  /* 0x000000040c007980 */ /* 0x000ee8000c101900 */
[----:B------:R-:W4:Y:S01]  /*0ba0*/  LD.E R35, desc[UR4][R12.64+0x8] ;  /* 0x000008040c237980 */ /* 0x000f22000c101900 */
[----:B------:R-:W-:Y:S01]  /*0bb0*/  IADD3 R33, PT, PT, R33, 0x8, RZ ;  /* 0x0000000821217810 */ /* 0x000fe20007ffe0ff */
[----:B------:R-:W-:Y:S05]  /*0bc0*/  YIELD ;  /* 0x0000000000007946 */ /* 0x000fea0003800000 */
[----:B------:R-:W-:Y:S01]  /*0bd0*/  BSSY.RECONVERGENT B6, `(.L_x_25) ;  /* 0x000001f000067945 */ /* 0x000fe20003800200 */
[----:B------:R-:W-:Y:S01]  /*0be0*/  ISETP.NE.AND P0, PT, R33, R26, PT ;  /* 0x0000001a2100720c */ /* 0x000fe20003f05270 */
[----:B--2--5:R-:W-:Y:S01]  /*0bf0*/  FADD R29, -R18, R29 ;  /* 0x0000001d121d7221 */ /* 0x024fe20000000100 */
[----:B---3--:R-:W-:-:S03]  /*0c00*/  FADD R0, -R19, R0 ;  /* 0x0000000013007221 */ /* 0x008fc60000000100 */
[----:B------:R-:W-:Y:S01]  /*0c10*/  FMUL R29, R29, R29 ;  /* 0x0000001d1d1d7220 */ /* 0x000fe20000400000 */
[----:B----4-:R-:W-:-:S03]  /*0c20*/  FADD R28, -R10, R35 ;  /* 0x000000230a1c7221 */ /* 0x010fc60000000100 */
[----:B------:R-:W-:-:S04]  /*0c30*/  FFMA R29, R0, R0, R29 ;  /* 0x00000000001d7223 */ /* 0x000fc8000000001d */
[----:B------:R-:W-:-:S05]  /*0c40*/  FFMA R29, R28, R28, R29 ;  /* 0x0000001c1c1d7223 */ /* 0x000fca000000001d */
[----:B------:R-:W-:-:S13]  /*0c50*/  FSETP.GTU.AND P1, PT, R29, UR6, PT ;  /* 0x000000061d007c0b */ /* 0x000fda000bf2c000 */
[----:B------:R-:W-:Y:S05]  /*0c60*/  @P1 BRA `(.L_x_26) ;  /* 0x0000000000541947 */ /* 0x000fea0003800000 */
[----:B------:R-:W-:Y:S01]  /*0c70*/  IADD3 R28, PT, PT, R29, -0xd000000, RZ ;  /* 0xf30000001d1c7810 */ /* 0x000fe20007ffe0ff */
[----:B------:R0:W1:Y:S01]  /*0c80*/  MUFU.RSQ R0, R29 ;  /* 0x0000001d00007308 */ /* 0x0000620000001400 */
[----:B------:R-:W-:Y:S02]  /*0c90*/  BSSY.RECONVERGENT B7, `(.L_x_27) ;  /* 0x000000b000077945 */ /* 0x000fe40003800200 */
[----:B------:R-:W-:-:S13]  /*0ca0*/  ISETP.GT.U32.AND P1, PT, R28, 0x727fffff, PT ;  /* 0x727fffff1c00780c */ /* 0x000fda0003f24070 */
[----:B0-----:R-:W-:Y:S05]  /*0cb0*/  @!P1 BRA `(.L_x_28) ;  /* 0x0000000000109947 */ /* 0x001fea0003800000 */
[----:B-1----:R-:W-:Y:S02]  /*0cc0*/  MOV R0, R29 ;  /* 0x0000001d00007202 */ /* 0x002fe40000000f00 */
[----:B------:R-:W-:-:S07]  /*0cd0*/  MOV R28, 0xcf0 ;  /* 0x00000cf0001c7802 */ /* 0x000fce0000000f00 */
[----:B------:R-:W-:Y:S05]  /*0ce0*/  CALL.REL.NOINC `($__internal_2_$__cuda_sm20_sqrt_rn_f32_slowpath) ;  /* 0x0000004800d47944 */ /* 0x000fea0003c00000 */
[----:B------:R-:W-:Y:S05]  /*0cf0*/  BRA `(.L_x_29) ;  /* 0x0000000000107947 */ /* 0x000fea0003800000 */
.L_x_28:
[----:B-1----:R-:W-:Y:S01]  /*0d00*/  FMUL.FTZ R38, R29, R0 ;  /* 0x000000001d267220 */ /* 0x002fe20000410000 */
[----:B------:R-:W-:-:S03]  /*0d10*/  FMUL.FTZ R0, R0, 0.5 ;  /* 0x3f00000000007820 */ /* 0x000fc60000410000 */
[----:B------:R-:W-:-:S04]  /*0d20*/  FFMA R29, -R38, R38, R29 ;  /* 0x00000026261d7223 */ /* 0x000fc8000000011d */
[----:B------:R-:W-:-:S07]  /*0d30*/  FFMA R38, R29, R0, R38 ;  /* 0x000000001d267223 */ /* 0x000fce0000000026 */
.L_x_29:
[----:B------:R-:W-:Y:S05]  /*0d40*/  BSYNC.RECONVERGENT B7 ;  /* 0x0000000000077941 */ /* 0x000fea0003800200 */
.L_x_27:
[----:B------:R-:W0:Y:S01]  /*0d50*/  LDCU UR7, c[0x0][0x3a0] ;  /* 0x00007400ff0777ac */ /* 0x000e220008000800 */
[----:B------:R-:W1:Y:S01]  /*0d60*/  LDC.64 R28, c[0x0][0x380] ;  /* 0x0000e000ff1c7b82 */ /* 0x000e620000000a00 */
[----:B------:R-:W-:Y:S02]  /*0d70*/  HFMA2 R37, -RZ, RZ, 1.875, 0 ;  /* 0x3f800000ff257431 */ /* 0x000fe400000001ff */
[----:B0-----:R-:W-:-:S04]  /*0d80*/  FMUL R38, R38, UR7 ;  /* 0x0000000726267c20 */ /* 0x001fc80008400000 */
[----:B------:R-:W1:Y:S02]  /*0d90*/  F2I.TRUNC.NTZ R35, R38 ;  /* 0x0000002600237305 */ /* 0x000e64000020f100 */
[----:B-1----:R-:W-:-:S05]  /*0da0*/  IMAD.WIDE R28, R35, 0x4, R28 ;  /* 0x00000004231c7825 */ /* 0x002fca00078e021c */
[----:B------:R0:W-:Y:S02]  /*0db0*/  REDG.E.ADD.F32.FTZ.RN.STRONG.GPU desc[UR4][R28.64], R37 ;  /* 0x000000251c0079a6 */ /* 0x0001e4000c12f304 */
.L_x_26:
[----:B------:R-:W-:Y:S05]  /*0dc0*/  BSYNC.RECONVERGENT B6 ;  /* 0x0000000000067941 */ /* 0x000fea0003800200 */
.L_x_25:
[----:B0-----:R-:W2:Y:S04]  /*0dd0*/  LD.E R29, desc[UR4][R12.64+0x14] ;  /* 0x000014040c1d7980 */ /* 0x001ea8000c101900 */
[----:B------:R-:W3:Y:S04]  /*0de0*/  LD.E R0, desc[UR4][R12.64+0x10] ;  /* 0x000010040c007980 */ /* 0x000ee8000c101900 */
[----:B------:R-:W4:Y:S01]  /*0df0*/  LD.E R35, desc[UR4][R12.64+0x18] ;  /* 0x000018040c237980 */ /* 0x000f22000c101900 */
[----:B------:R-:W-:Y:S01]  /*0e00*/  BSSY.RECONVERGENT B6, `(.L_x_30) ;  /* 0x000001e000067945 */ /* 0x000fe20003800200 */
[----:B--2---:R-:W-:Y:S01]  /*0e10*/  FADD R29, -R18, R29 ;  /* 0x0000001d121d7221 */ /* 0x004fe20000000100 */
        /* <DEDUP_REMOVED lines=16> */
.L_x_33:
[----:B-1----:R-:W-:Y:S01]  /*0f20*/  FMUL.FTZ R38, R29, R0 ;  /* 0x000000001d267220 */ /* 0x002fe20000410000 */
[----:B------:R-:W-:-:S03]  /*0f30*/  FMUL.FTZ R0, R0, 0.5 ;  /* 0x3f00000000007820 */ /* 0x000fc60000410000 */
[----:B------:R-:W-:-:S04]  /*0f40*/  FFMA R29, -R38, R38, R29 ;  /* 0x00000026261d7223 */ /* 0x000fc8000000011d */
[----:B------:R-:W-:-:S07]  /*0f50*/  FFMA R38, R29, R0, R38 ;  /* 0x000000001d267223 */ /* 0x000fce0000000026 */
.L_x_34:
[----:B------:R-:W-:Y:S05]  /*0f60*/  BSYNC.RECONVERGENT B7 ;  /* 0x0000000000077941 */ /* 0x000fea0003800200 */
.L_x_32:
[----:B------:R-:W0:Y:S01]  /*0f70*/  LDCU UR7, c[0x0][0x3a0] ;  /* 0x00007400ff0777ac */ /* 0x000e220008000800 */
[----:B------:R-:W1:Y:S01]  /*0f80*/  LDC.64 R28, c[0x0][0x380] ;  /* 0x0000e000ff1c7b82 */ /* 0x000e620000000a00 */
[----:B------:R-:W-:Y:S02]  /*0f90*/  HFMA2 R37, -RZ, RZ, 1.875, 0 ;  /* 0x3f800000ff257431 */ /* 0x000fe400000001ff */
[----:B0-----:R-:W-:-:S04]  /*0fa0*/  FMUL R38, R38, UR7 ;  /* 0x0000000726267c20 */ /* 0x001fc80008400000 */
[----:B------:R-:W1:Y:S02]  /*0fb0*/  F2I.TRUNC.NTZ R35, R38 ;  /* 0x0000002600237305 */ /* 0x000e64000020f100 */
[----:B-1----:R-:W-:-:S05]  /*0fc0*/  IMAD.WIDE R28, R35, 0x4, R28 ;  /* 0x00000004231c7825 */ /* 0x002fca00078e021c */
[----:B------:R0:W-:Y:S02]  /*0fd0*/  REDG.E.ADD.F32.FTZ.RN.STRONG.GPU desc[UR4][R28.64], R37 ;  /* 0x000000251c0079a6 */ /* 0x0001e4000c12f304 */
.L_x_31:
[----:B------:R-:W-:Y:S05]  /*0fe0*/  BSYNC.RECONVERGENT B6 ;  /* 0x0000000000067941 */ /* 0x000fea0003800200 */
.L_x_30:
        /* <DEDUP_REMOVED lines=21> */
.L_x_38:
[----:B-1----:R-:W-:Y:S01]  /*1140*/  FMUL.FTZ R38, R29, R0 ;  /* 0x000000001d267220 */ /* 0x002fe20000410000 */
[----:B------:R-:W-:-:S03]  /*1150*/  FMUL.FTZ R0, R0, 0.5 ;  /* 0x3f00000000007820 */ /* 0x000fc60000410000 */
[----:B------:R-:W-:-:S04]  /*1160*/  FFMA R29, -R38, R38, R29 ;  /* 0x00000026261d7223 */ /* 0x000fc8000000011d */
[----:B------:R-:W-:-:S07]  /*1170*/  FFMA R38, R29, R0, R38 ;  /* 0x000000001d267223 */ /* 0x000fce0000000026 */
.L_x_39:
[----:B------:R-:W-:Y:S05]  /*1180*/  BSYNC.RECONVERGENT B7 ;  /* 0x0000000000077941 */ /* 0x000fea0003800200 */
.L_x_37:
[----:B------:R-:W0:Y:S01]  /*1190*/  LDCU UR7, c[0x0][0x3a0] ;  /* 0x00007400ff0777ac */ /* 0x000e220008000800 */
[----:B------:R-:W1:Y:S01]  /*11a0*/  LDC.64 R28, c[0x0][0x380] ;  /* 0x0000e000ff1c7b82 */ /* 0x000e620000000a00 */
[----:B------:R-:W-:Y:S02]  /*11b0*/  HFMA2 R37, -RZ, RZ, 1.875, 0 ;  /* 0x3f800000ff257431 */ /* 0x000fe400000001ff */
[----:B0-----:R-:W-:-:S04]  /*11c0*/  FMUL R38, R38, UR7 ;  /* 0x0000000726267c20 */ /* 0x001fc80008400000 */
[----:B------:R-:W1:Y:S02]  /*11d0*/  F2I.TRUNC.NTZ R35, R38 ;  /* 0x0000002600237305 */ /* 0x000e64000020f100 */
[----:B-1----:R-:W-:-:S05]  /*11e0*/  IMAD.WIDE R28, R35, 0x4, R28 ;  /* 0x00000004231c7825 */ /* 0x002fca00078e021c */
[----:B------:R0:W-:Y:S02]  /*11f0*/  REDG.E.ADD.F32.FTZ.RN.STRONG.GPU desc[UR4][R28.64], R37 ;  /* 0x000000251c0079a6 */ /* 0x0001e4000c12f304 */
.L_x_36:
[----:B------:R-:W-:Y:S05]  /*1200*/  BSYNC.RECONVERGENT B6 ;  /* 0x0000000000067941 */ /* 0x000fea0003800200 */
.L_x_35:
        /* <DEDUP_REMOVED lines=21> */
.L_x_43:
[----:B-1----:R-:W-:Y:S01]  /*1360*/  FMUL.FTZ R38, R29, R0 ;  /* 0x000000001d267220 */ /* 0x002fe20000410000 */
[----:B------:R-:W-:-:S03]  /*1370*/  FMUL.FTZ R0, R0, 0.5 ;  /* 0x3f00000000007820 */ /* 0x000fc60000410000 */
[----:B------:R-:W-:-:S04]  /*1380*/  FFMA R29, -R38, R38, R29 ;  /* 0x00000026261d7223 */ /* 0x000fc8000000011d */
[----:B------:R-:W-:-:S07]  /*1390*/  FFMA R38, R29, R0, R38 ;  /* 0x000000001d267223 */ /* 0x000fce0000000026 */
.L_x_44:
[----:B------:R-:W-:Y:S05]  /*13a0*/  BSYNC.RECONVERGENT B7 ;  /* 0x0000000000077941 */ /* 0x000fea0003800200 */
.L_x_42:
[----:B------:R-:W0:Y:S01]  /*13b0*/  LDCU UR7, c[0x0][0x3a0] ;  /* 0x00007400ff0777ac */ /* 0x000e220008000800 */
[----:B------:R-:W1:Y:S01]  /*13c0*/  LDC.64 R28, c[0x0][0x380] ;  /* 0x0000e000ff1c7b82 */ /* 0x000e620000000a00 */
[----:B------:R-:W-:Y:S02]  /*13d0*/  HFMA2 R37, -RZ, RZ, 1.875, 0 ;  /* 0x3f800000ff257431 */ /* 0x000fe400000001ff */
[----:B0-----:R-:W-:-:S04]  /*13e0*/  FMUL R38, R38, UR7 ;  /* 0x0000000726267c20 */ /* 0x001fc80008400000 */
[----:B------:R-:W1:Y:S02]  /*13f0*/  F2I.TRUNC.NTZ R35, R38 ;  /* 0x0000002600237305 */ /* 0x000e64000020f100 */
[----:B-1----:R-:W-:-:S05]  /*1400*/  IMAD.WIDE R28, R35, 0x4, R28 ;  /* 0x00000004231c7825 */ /* 0x002fca00078e021c */
[----:B------:R0:W-:Y:S02]  /*1410*/  REDG.E.ADD.F32.FTZ.RN.STRONG.GPU desc[UR4][R28.64], R37 ;  /* 0x000000251c0079a6 */ /* 0x0001e4000c12f304 */
.L_x_41:
[----:B------:R-:W-:Y:S05]  /*1420*/  BSYNC.RECONVERGENT B6 ;  /* 0x0000000000067941 */ /* 0x000fea0003800200 */
.L_x_40:
        /* <DEDUP_REMOVED lines=12> */
[----:B------:R-:W-:Y:S01]  /*14f0*/  VIADD R28, R29, 0xf3000000 ;  /* 0xf30000001d1c7836 */ /* 0x000fe20000000000 */
[----:B------:R0:W1:Y:S01]  /*1500*/  MUFU.RSQ R0, R29 ;  /* 0x0000001d00007308 */ /* 0x0000620000001400 */
[----:B------:R-:W-:Y:S03]  /*1510*/  BSSY.RECONVERGENT B7, `(.L_x_47) ;  /* 0x000000b000077945 */ /* 0x000fe60003800200 */
[----:B------:R-:W-:-:S13]  /*1520*/  ISETP.GT.U32.AND P1, PT, R28, 0x727fffff, PT ;  /* 0x727fffff1c00780c */ /* 0x000fda0003f24070 */
[----:B01----:R-:W-:Y:S05]  /*1530*/  @!P1 BRA `(.L_x_48) ;  /* 0x0000000000109947 */ /* 0x003fea0003800000 */
[----:B------:R-:W-:Y:S02]  /*1540*/  MOV R0, R29 ;  /* 0x0000001d00007202 */ /* 0x000fe40000000f00 */
[----:B------:R-:W-:-:S07]  /*1550*/  MOV R28, 0x1570 ;  /* 0x00001570001c7802 */ /* 0x000fce0000000f00 */
[----:B------:R-:W-:Y:S05]  /*1560*/  CALL.REL.NOINC `($__internal_2_$__cuda_sm20_sqrt_rn_f32_slowpath) ;  /* 0x0000004000b47944 */ /* 0x000fea0003c00000 */
[----:B------:R-:W-:Y:S05]  /*1570*/  BRA `(.L_x_49) ;  /* 0x0000000000107947 */ /* 0x000fea0003800000 */
.L_x_48:
[----:B------:R-:W-:Y:S01]  /*1580*/  FMUL.FTZ R38, R29, R0 ;  /* 0x000000001d267220 */ /* 0x000fe20000410000 */
[----:B------:R-:W-:-:S03]  /*1590*/  FMUL.FTZ R0, R0, 0.5 ;  /* 0x3f00000000007820 */ /* 0x000fc60000410000 */
[----:B------:R-:W-:-:S04]  /*15a0*/  FFMA R29, -R38, R38, R29 ;  /* 0x00000026261d7223 */ /* 0x000fc8000000011d */
[----:B------:R-:W-:-:S07]  /*15b0*/  FFMA R38, R29, R0, R38 ;  /* 0x000000001d267223 */ /* 0x000fce0000000026 */
.L_x_49:
[----:B------:R-:W-:Y:S05]  /*15c0*/  BSYNC.RECONVERGENT B7 ;  /* 0x0000000000077941 */ /* 0x000fea0003800200 */
.L_x_47:
[----:B------:R-:W0:Y:S01]  /*15d0*/  LDCU UR7, c[0x0][0x3a0] ;  /* 0x00007400ff0777ac */ /* 0x000e220008000800 */
[----:B------:R-:W1:Y:S01]  /*15e0*/  LDC.64 R28, c[0x0][0x380] ;  /* 0x0000e000ff1c7b82 */ /* 0x000e620000000a00 */
[----:B------:R-:W-:Y:S02]  /*15f0*/  HFMA2 R37, -RZ, RZ, 1.875, 0 ;  /* 0x3f800000ff257431 */ /* 0x000fe400000001ff */
[----:B0-----:R-:W-:-:S04]  /*1600*/  FMUL R38, R38, UR7 ;  /* 0x0000000726267c20 */ /* 0x001fc80008400000 */
[----:B------:R-:W1:Y:S02]  /*1610*/  F2I.TRUNC.NTZ R35, R38 ;  /* 0x0000002600237305 */ /* 0x000e64000020f100 */
[----:B-1----:R-:W-:-:S05]  /*1620*/  IMAD.WIDE R28, R35, 0x4, R28 ;  /* 0x00000004231c7825 */ /* 0x002fca00078e021c */
[----:B------:R0:W-:Y:S02]  /*1630*/  REDG.E.ADD.F32.FTZ.RN.STRONG.GPU desc[UR4][R28.64], R37 ;  /* 0x000000251c0079a6 */ /* 0x0001e4000c12f304 */
.L_x_46:
[----:B------:R-:W-:Y:S05]  /*1640*/  BSYNC.RECONVERGENT B6 ;  /* 0x0000000000067941 */ /* 0x000fea0003800200 */
.L_x_45:
        /* <DEDUP_REMOVED lines=21> */
.L_x_53:
[----:B-1----:R-:W-:Y:S01]  /*17a0*/  FMUL.FTZ R38, R29, R0 ;  /* 0x000000001d267220 */ /* 0x002fe20000410000 */
[----:B------:R-:W-:-:S03]  /*17b0*/  FMUL.FTZ R0, R0, 0.5 ;  /* 0x3f00000000007820 */ /* 0x000fc60000410000 */
[----:B------:R-:W-:-:S04]  /*17c0*/  FFMA R29, -R38, R38, R29 ;  /* 0x00000026261d7223 */ /* 0x000fc8000000011d */
[----:B------:R-:W-:-:S07]  /*17d0*/  FFMA R38, R29, R0, R38 ;  /* 0x000000001d267223 */ /* 0x000fce0000000026 */
.L_x_54:
[----:B------:R-:W-:Y:S05]  /*17e0*/  BSYNC.RECONVERGENT B7 ;  /* 0x0000000000077941 */ /* 0x000fea0003800200 */
.L_x_52:
[----:B------:R-:W0:Y:S01]  /*17f0*/  LDCU UR7, c[0x0][0x3a0] ;  /* 0x00007400ff0777ac */ /* 0x000e220008000800 */
[----:B------:R-:W1:Y:S01]  /*1800*/  LDC.64 R28, c[0x0][0x380] ;  /* 0x0000e000ff1c7b82 */ /* 0x000e620000000a00 */
[----:B------:R-:W-:Y:S02]  /*1810*/  HFMA2 R37, -RZ, RZ, 1.875, 0 ;  /* 0x3f800000ff257431 */ /* 0x000fe400000001ff */
[----:B0-----:R-:W-:-:S04]  /*1820*/  FMUL R38, R38, UR7 ;  /* 0x0000000726267c20 */ /* 0x001fc80008400000 */
[----:B------:R-:W1:Y:S02]  /*1830*/  F2I.TRUNC.NTZ R35, R38 ;  /* 0x0000002600237305 */ /* 0x000e64000020f100 */
[----:B-1----:R-:W-:-:S05]  /*1840*/  IMAD.WIDE R28, R35, 0x4, R28 ;  /* 0x00000004231c7825 */ /* 0x002fca00078e021c */
[----:B------:R0:W-:Y:S02]  /*1850*/  REDG.E.ADD.F32.FTZ.RN.STRONG.GPU desc[UR4][R28.64], R37 ;  /* 0x000000251c0079a6 */ /* 0x0001e4000c12f304 */
.L_x_51:
[----:B------:R-:W-:Y:S05]  /*1860*/  BSYNC.RECONVERGENT B6 ;  /* 0x0000000000067941 */ /* 0x000fea0003800200 */
.L_x_50:
        /* <DEDUP_REMOVED lines=21> */
.L_x_58:
[----:B-1----:R-:W-:Y:S01]  /*19c0*/  FMUL.FTZ R38, R29, R0 ;  /* 0x000000001d267220 */ /* 0x002fe20000410000 */
[----:B------:R-:W-:-:S03]  /*19d0*/  FMUL.FTZ R0, R0, 0.5 ;  /* 0x3f00000000007820 */ /* 0x000fc60000410000 */
[----:B------:R-:W-:-:S04]  /*19e0*/  FFMA R29, -R38, R38, R29 ;  /* 0x00000026261d7223 */ /* 0x000fc8000000011d */
[----:B------:R-:W-:-:S07]  /*19f0*/  FFMA R38, R29, R0, R38 ;  /* 0x000000001d267223 */ /* 0x000fce0000000026 */
.L_x_59:
[----:B------:R-:W-:Y:S05]  /*1a00*/  BSYNC.RECONVERGENT B7 ;  /* 0x0000000000077941 */ /* 0x000fea0003800200 */
.L_x_57:
[----:B------:R-:W0:Y:S01]  /*1a10*/  LDCU UR7, c[0x0][0x3a0] ;  /* 0x00007400ff0777ac */ /* 0x000e220008000800 */
[----:B------:R-:W1:Y:S01]  /*1a20*/  LDC.64 R28, c[0x0][0x380] ;  /* 0x0000e000ff1c7b82 */ /* 0x000e620000000a00 */
[----:B------:R-:W-:Y:S02]  /*1a30*/  HFMA2 R37, -RZ, RZ, 1.875, 0 ;  /* 0x3f800000ff257431 */ /* 0x000fe400000001ff */
[----:B0-----:R-:W-:-:S04]  /*1a40*/  FMUL R38, R38, UR7 ;  /* 0x0000000726267c20 */ /* 0x001fc80008400000 */
[----:B------:R-:W1:Y:S02]  /*1a50*/  F2I.TRUNC.NTZ R35, R38 ;  /* 0x0000002600237305 */ /* 0x000e64000020f100 */
[----:B-1----:R-:W-:-:S05]  /*1a60*/  IMAD.WIDE R28, R35, 0x4, R28 ;  /* 0x00000004231c7825 */ /* 0x002fca00078e021c */
[----:B------:R0:W-:Y:S02]  /*1a70*/  REDG.E.ADD.F32.FTZ.RN.STRONG.GPU desc[UR4][R28.64], R37 ;  /* 0x000000251c0079a6 */ /* 0x0001e4000c12f304 */
.L_x_56:
[----:B------:R-:W-:Y:S05]  /*1a80*/  BSYNC.RECONVERGENT B6 ;  /* 0x0000000000067941 */ /* 0x000fea0003800200 */
.L_x_55:
        /* <DEDUP_REMOVED lines=21> */
.L_x_63:
[----:B-1----:R-:W-:Y:S01]  /*1be0*/  FMUL.FTZ R38, R29, R0 ;  /* 0x000000001d267220 */ /* 0x002fe20000410000 */
[----:B------:R-:W-:-:S03]  /*1bf0*/  FMUL.FTZ R0, R0, 0.5 ;  /* 0x3f00000000007820 */ /* 0x000fc60000410000 */
[----:B------:R-:W-:-:S04]  /*1c00*/  FFMA R13, -R38, R38, R29 ;  /* 0x00000026260d7223 */ /* 0x000fc8000000011d */
[----:B------:R-:W-:-:S07]  /*1c10*/  FFMA R38, R13, R0, R38 ;  /* 0x000000000d267223 */ /* 0x000fce0000000026 */
.L_x_64:
[----:B------:R-:W-:Y:S05]  /*1c20*/  BSYNC.RECONVERGENT B7 ;  /* 0x0000000000077941 */ /* 0x000fea0003800200 */
.L_x_62:
[----:B------:R-:W0:Y:S01]  /*1c30*/  LDCU UR7, c[0x0][0x3a0] ;  /* 0x00007400ff0777ac */ /* 0x000e220008000800 */
[----:B------:R-:W1:Y:S01]  /*1c40*/  LDC.64 R12, c[0x0][0x380] ;  /* 0x0000e000ff0c7b82 */ /* 0x000e620000000a00 */
[----:B------:R-:W-:Y:S02]  /*1c50*/  HFMA2 R35, -RZ, RZ, 1.875, 0 ;  /* 0x3f800000ff237431 */ /* 0x000fe400000001ff */
[----:B0-----:R-:W-:-:S04]  /*1c60*/  FMUL R38, R38, UR7 ;  /* 0x0000000726267c20 */ /* 0x001fc80008400000 */
[----:B------:R-:W1:Y:S02]  /*1c70*/  F2I.TRUNC.NTZ R29, R38 ;  /* 0x00000026001d7305 */ /* 0x000e64000020f100 */
[----:B-1----:R-:W-:-:S05]  /*1c80*/  IMAD.WIDE R12, R29, 0x4, R12 ;  /* 0x000000041d0c7825 */ /* 0x002fca00078e020c */
[----:B------:R0:W-:Y:S02]  /*1c90*/  REDG.E.ADD.F32.FTZ.RN.STRONG.GPU desc[UR4][R12.64], R35 ;  /* 0x000000230c0079a6 */ /* 0x0001e4000c12f304 */
.L_x_61:
[----:B------:R-:W-:Y:S05]  /*1ca0*/  BSYNC.RECONVERGENT B6 ;  /* 0x0000000000067941 */ /* 0x000fea0003800200 */
.L_x_60:
[----:B------:R-:W-:Y:S05]  /*1cb0*/  @P0 BRA `(.L_x_65) ;  /* 0xffffffec00ac0947 */ /* 0x000fea000383ffff */
[----:B------:R-:W-:Y:S05]  /*1cc0*/  BSYNC B4 ;  /* 0x0000000000047941 */ /* 0x000fea0003800000 */
.L_x_24:
[----:B------:R-:W-:-:S07]  /*1cd0*/  MOV R33, R26 ;  /* 0x0000001a00217202 */ /* 0x000fce0000000f00 */
.L_x_23:
[----:B------:R-:W-:Y:S05]  /*1ce0*/  BSYNC B5 ;  /* 0x0000000000057941 */ /* 0x000fea0003800000 */
.L_x_22:
[----:B------:R-:W-:Y:S01]  /*1cf0*/  ISETP.NE.AND P0, PT, R30, RZ, PT ;  /* 0x000000ff1e00720c */ /* 0x000fe20003f05270 */
[----:B------:R-:W-:-:S12]  /*1d00*/  BSSY.RECONVERGENT B5, `(.L_x_66) ;  /* 0x00000ff000057945 */ /* 0x000fd80003800200 */
[----:B------:R-:W-:Y:S05]  /*1d10*/  @!P0 BRA `(.L_x_67) ;  /* 0x0000000c00f48947 */ /* 0x000fea0003800000 */
[----:B------:R-:W-:Y:S01]  /*1d20*/  ISETP.GE.U32.AND P0, PT, R20, 0x3, PT ;  /* 0x000000031400780c */ /* 0x000fe20003f06070 */
[----:B------:R-:W-:-:S12]  /*1d30*/  BSSY.RECONVERGENT B4, `(.L_x_68) ;  /* 0x000008c000047945 */ /* 0x000fd80003800200 */
[----:B------:R-:W-:Y:S05]  /*1d40*/  @!P0 BRA `(.L_x_69) ;  /* 0x0000000800288947 */ /* 0x000fea0003800000 */
[----:B0-----:R-:W-:-:S05]  /*1d50*/  IMAD.WIDE.U32 R12, R33, 0x10, R16 ;  /* 0x00000010210c7825 */ /* 0x001fca00078e0010 */
[----:B------:R-:W2:Y:S04]  /*1d60*/  LD.E R29, desc[UR4][R12.64+0x4] ;  /* 0x000004040c1d7980 */ /* 0x000ea8000c101900 */
[----:B------:R-:W3:Y:S04]  /*1d70*/  LD.E R0, desc[UR4][R12.64] ;  /* 0x000000040c007980 */ /* 0x000ee8000c101900 */
[----:B------:R-:W4:Y:S01]  /*1d80*/  LD.E R35, desc[UR4][R12.64+0x8] ;  /* 0x000008040c237980 */ /* 0x000f22000c101900 */
[----:B------:R-:W-:Y:S01]  /*1d90*/  BSSY.RECONVERGENT B6, `(.L_x_70) ;  /* 0x000001e000067945 */ /* 0x000fe20003800200 */
        /* <DEDUP_REMOVED lines=17> */
.L_x_73:
[----:B-1----:R-:W-:Y:S01]  /*1eb0*/  FMUL.FTZ R38, R29, R0 ;  /* 0x000000001d267220 */ /* 0x002fe20000410000 */
[----:B------:R-:W-:-:S03]  /*1ec0*/  FMUL.FTZ R0, R0, 0.5 ;  /* 0x3f00000000007820 */ /* 0x000fc60000410000 */
[----:B------:R-:W-:-:S04]  /*1ed0*/  FFMA R29, -R38, R38, R29 ;  /* 0x00000026261d7223 */ /* 0x000fc8000000011d */
[----:B------:R-:W-:-:S07]  /*1ee0*/  FFMA R38, R29, R0, R38 ;  /* 0x000000001d267223 */ /* 0x000fce0000000026 */
.L_x_74:
[----:B------:R-:W-:Y:S05]  /*1ef0*/  BSYNC.RECONVERGENT B7 ;  /* 0x0000000000077941 */ /* 0x000fea0003800200 */
.L_x_72:
[----:B------:R-:W0:Y:S01]  /*1f00*/  LDCU UR7, c[0x0][0x3a0] ;  /* 0x00007400ff0777ac */ /* 0x000e220008000800 */
[----:B------:R-:W1:Y:S01]  /*1f10*/  LDC.64 R28, c[0x0][0x380] ;  /* 0x0000e000ff1c7b82 */ /* 0x000e620000000a00 */
[----:B------:R-:W-:Y:S02]  /*1f20*/  HFMA2 R37, -RZ, RZ, 1.875, 0 ;  /* 0x3f800000ff257431 */ /* 0x000fe400000001ff */
[----:B0-----:R-:W-:-:S04]  /*1f30*/  FMUL R38, R38, UR7 ;  /* 0x0000000726267c20 */ /* 0x001fc80008400000 */
[----:B------:R-:W1:Y:S02]  /*1f40*/  F2I.TRUNC.NTZ R35, R38 ;  /* 0x0000002600237305 */ /* 0x000e64000020f100 */
[----:B-1----:R-:W-:-:S05]  /*1f50*/  IMAD.WIDE R28, R35, 0x4, R28 ;  /* 0x00000004231c7825 */ /* 0x002fca00078e021c */
[----:B------:R0:W-:Y:S02]  /*1f60*/  REDG.E.ADD.F32.FTZ.RN.STRONG.GPU desc[UR4][R28.64], R37 ;  /* 0x000000251c0079a6 */ /* 0x0001e4000c12f304 */
.L_x_71:
[----:B------:R-:W-:Y:S05]  /*1f70*/  BSYNC.RECONVERGENT B6 ;  /* 0x0000000000067941 */ /* 0x000fea0003800200 */
.L_x_70:
        /* <DEDUP_REMOVED lines=21> */
.L_x_78:
[----:B------:R-:W-:Y:S01]  /*20d0*/  FMUL.FTZ R38, R29, R0 ;  /* 0x000000001d267220 */ /* 0x000fe20000410000 */
[----:B------:R-:W-:-:S03]  /*20e0*/  FMUL.FTZ R0, R0, 0.5 ;  /* 0x3f00000000007820 */ /* 0x000fc60000410000 */
[----:B------:R-:W-:-:S04]  /*20f0*/  FFMA R29, -R38, R38, R29 ;  /* 0x00000026261d7223 */ /* 0x000fc8000000011d */
[----:B------:R-:W-:-:S07]  /*2100*/  FFMA R38, R29, R0, R38 ;  /* 0x000000001d267223 */ /* 0x000fce0000000026 */
.L_x_79:
[----:B------:R-:W-:Y:S05]  /*2110*/  BSYNC.RECONVERGENT B7 ;  /* 0x0000000000077941 */ /* 0x000fea0003800200 */
.L_x_77:
[----:B------:R-:W0:Y:S01]  /*2120*/  LDCU UR7, c[0x0][0x3a0] ;  /* 0x00007400ff0777ac */ /* 0x000e220008000800 */
[----:B------:R-:W1:Y:S01]  /*2130*/  LDC.64 R28, c[0x0][0x380] ;  /* 0x0000e000ff1c7b82 */ /* 0x000e620000000a00 */
[----:B------:R-:W-:Y:S02]  /*2140*/  HFMA2 R37, -RZ, RZ, 1.875, 0 ;  /* 0x3f800000ff257431 */ /* 0x000fe400000001ff */
[----:B0-----:R-:W-:-:S04]  /*2150*/  FMUL R38, R38, UR7 ;  /* 0x0000000726267c20 */ /* 0x001fc80008400000 */
[----:B------:R-:W1:Y:S02]  /*2160*/  F2I.TRUNC.NTZ R35, R38 ;  /* 0x0000002600237305 */ /* 0x000e64000020f100 */
[----:B-1----:R-:W-:-:S05]  /*2170*/  IMAD.WIDE R28, R35, 0x4, R28 ;  /* 0x00000004231c7825 */ /* 0x002fca00078e021c */
[----:B------:R0:W-:Y:S02]  /*2180*/  REDG.E.ADD.F32.FTZ.RN.STRONG.GPU desc[UR4][R28.64], R37 ;  /* 0x000000251c0079a6 */ /* 0x0001e4000c12f304 */
.L_x_76:
[----:B------:R-:W-:Y:S05]  /*2190*/  BSYNC.RECONVERGENT B6 ;  /* 0x0000000000067941 */ /* 0x000fea0003800200 */
.L_x_75:
        /* <DEDUP_REMOVED lines=21> */
.L_x_83:
[----:B-1----:R-:W-:Y:S01]  /*22f0*/  FMUL.FTZ R38, R29, R0 ;  /* 0x000000001d267220 */ /* 0x002fe20000410000 */
[----:B------:R-:W-:-:S03]  /*2300*/  FMUL.FTZ R0, R0, 0.5 ;  /* 0x3f00000000007820 */ /* 0x000fc60000410000 */
[----:B------:R-:W-:-:S04]  /*2310*/  FFMA R29, -R38, R38, R29 ;  /* 0x00000026261d7223 */ /* 0x000fc8000000011d */
[----:B------:R-:W-:-:S07]  /*2320*/  FFMA R38, R29, R0, R38 ;  /* 0x000000001d267223 */ /* 0x000fce0000000026 */
.L_x_84:
[----:B------:R-:W-:Y:S05]  /*2330*/  BSYNC.RECONVERGENT B7 ;  /* 0x0000000000077941 */ /* 0x000fea0003800200 */
.L_x_82:
[----:B------:R-:W0:Y:S01]  /*2340*/  LDCU UR7, c[0x0][0x3a0] ;  /* 0x00007400ff0777ac */ /* 0x000e220008000800 */
[----:B------:R-:W1:Y:S01]  /*2350*/  LDC.64 R28, c[0x0][0x380] ;  /* 0x0000e000ff1c7b82 */ /* 0x000e620000000a00 */
[----:B------:R-:W-:Y:S02]  /*2360*/  HFMA2 R37, -RZ, RZ, 1.875, 0 ;  /* 0x3f800000ff257431 */ /* 0x000fe400000001ff */
[----:B0-----:R-:W-:-:S04]  /*2370*/  FMUL R38, R38, UR7 ;  /* 0x0000000726267c20 */ /* 0x001fc80008400000 */
[----:B------:R-:W1:Y:S02]  /*2380*/  F2I.TRUNC.NTZ R35, R38 ;  /* 0x0000002600237305 */ /* 0x000e64000020f100 */
[----:B-1----:R-:W-:-:S05]  /*2390*/  IMAD.WIDE R28, R35, 0x4, R28 ;  /* 0x00000004231c7825 */ /* 0x002fca00078e021c */
[----:B------:R0:W-:Y:S02]  /*23a0*/  REDG.E.ADD.F32.FTZ.RN.STRONG.GPU desc[UR4][R28.64], R37 ;  /* 0x000000251c0079a6 */ /* 0x0001e4000c12f304 */
.L_x_81:
[----:B------:R-:W-:Y:S05]  /*23b0*/  BSYNC.RECONVERGENT B6 ;  /* 0x0000000000067941 */ /* 0x000fea0003800200 */
.L_x_80:
        /* <DEDUP_REMOVED lines=21> */
.L_x_88:
[----:B-1----:R-:W-:Y:S01]  /*2510*/  FMUL.FTZ R38, R29, R0 ;  /* 0x000000001d267220 */ /* 0x002fe20000410000 */
[----:B------:R-:W-:-:S03]  /*2520*/  FMUL.FTZ R0, R0, 0.5 ;  /* 0x3f00000000007820 */ /* 0x000fc60000410000 */
[----:B------:R-:W-:-:S04]  /*2530*/  FFMA R13, -R38, R38, R29 ;  /* 0x00000026260d7223 */ /* 0x000fc8000000011d */
[----:B------:R-:W-:-:S07]  /*2540*/  FFMA R38, R13, R0, R38 ;  /* 0x000000000d267223 */ /* 0x000fce0000000026 */
.L_x_89:
[----:B------:R-:W-:Y:S05]  /*2550*/  BSYNC.RECONVERGENT B7 ;  /* 0x0000000000077941 */ /* 0x000fea0003800200 */
.L_x_87:
[----:B------:R-:W0:Y:S01]  /*2560*/  LDCU UR7, c[0x0][0x3a0] ;  /* 0x00007400ff0777ac */ /* 0x000e220008000800 */
[----:B------:R-:W1:Y:S01]  /*2570*/  LDC.64 R12, c[0x0][0x380] ;  /* 0x0000e000ff0c7b82 */ /* 0x000e620000000a00 */
[----:B------:R-:W-:Y:S02]  /*2580*/  HFMA2 R35, -RZ, RZ, 1.875, 0 ;  /* 0x3f800000ff237431 */ /* 0x000fe400000001ff */
[----:B0-----:R-:W-:-:S04]  /*2590*/  FMUL R38, R38, UR7 ;  /* 0x0000000726267c20 */ /* 0x001fc80008400000 */
[----:B------:R-:W1:Y:S02]  /*25a0*/  F2I.TRUNC.NTZ R29, R38 ;  /* 0x00000026001d7305 */ /* 0x000e64000020f100 */
[----:B-1----:R-:W-:-:S05]  /*25b0*/  IMAD.WIDE R12, R29, 0x4, R12 ;  /* 0x000000041d0c7825 */ /* 0x002fca00078e020c */
[----:B------:R0:W-:Y:S02]  /*25c0*/  REDG.E.ADD.F32.FTZ.RN.STRONG.GPU desc[UR4][R12.64], R35 ;  /* 0x000000230c0079a6 */ /* 0x0001e4000c12f304 */
.L_x_86:
[----:B------:R-:W-:Y:S05]  /*25d0*/  BSYNC.RECONVERGENT B6 ;  /* 0x0000000000067941 */ /* 0x000fea0003800200 */
.L_x_85:
[----:B------:R-:W-:-:S07]  /*25e0*/  IADD3 R33, PT, PT, R33, 0x4, RZ ;  /* 0x0000000421217810 */ /* 0x000fce0007ffe0ff */
.L_x_69:
[----:B------:R-:W-:Y:S05]  /*25f0*/  BSYNC.RECONVERGENT B4 ;  /* 0x0000000000047941 */ /* 0x000fea0003800200 */
.L_x_68:
[----:B------:R-:W-:-:S13]  /*2600*/  ISETP.NE.AND P0, PT, R27, RZ, PT ;  /* 0x000000ff1b00720c */ /* 0x000fda0003f05270 */
[----:B------:R-:W-:Y:S05]  /*2610*/  @!P0 BRA `(.L_x_67) ;  /* 0x0000000400b48947 */ /* 0x000fea0003800000 */
[----:B------:R-:W-:Y:S01]  /*2620*/  ISETP.NE.AND P0, PT, R27, 0x1, PT ;  /* 0x000000011b00780c */ /* 0x000fe20003f05270 */
        /* <DEDUP_REMOVED lines=24> */
.L_x_95:
[----:B-1----:R-:W-:Y:S01]  /*27b0*/  FMUL.FTZ R38, R29, R0 ;  /* 0x000000001d267220 */ /* 0x002fe20000410000 */
[----:B------:R-:W-:-:S03]  /*27c0*/  FMUL.FTZ R0, R0, 0.5 ;  /* 0x3f00000000007820 */ /* 0x000fc60000410000 */
[----:B------:R-:W-:-:S04]  /*27d0*/  FFMA R29, -R38, R38, R29 ;  /* 0x00000026261d7223 */ /* 0x000fc8000000011d */
[----:B------:R-:W-:-:S07]  /*27e0*/  FFMA R38, R29, R0, R38 ;  /* 0x000000001d267223 */ /* 0x000fce0000000026 */
.L_x_96:
[----:B------:R-:W-:Y:S05]  /*27f0*/  BSYNC.RECONVERGENT B7 ;  /* 0x0000000000077941 */ /* 0x000fea0003800200 */
.L_x_94:
[----:B------:R-:W0:Y:S01]  /*2800*/  LDCU UR7, c[0x0][0x3a0] ;  /* 0x00007400ff0777ac */ /* 0x000e220008000800 */
[----:B------:R-:W1:Y:S01]  /*2810*/  LDC.64 R28, c[0x0][0x380] ;  /* 0x0000e000ff1c7b82 */ /* 0x000e620000000a00 */
[----:B------:R-:W-:Y:S02]  /*2820*/  HFMA2 R37, -RZ, RZ, 1.875, 0 ;  /* 0x3f800000ff257431 */ /* 0x000fe400000001ff */
[----:B0-----:R-:W-:-:S04]  /*2830*/  FMUL R38, R38, UR7 ;  /* 0x0000000726267c20 */ /* 0x001fc80008400000 */
[----:B------:R-:W1:Y:S02]  /*2840*/  F2I.TRUNC.NTZ R35, R38 ;  /* 0x0000002600237305 */ /* 0x000e64000020f100 */
[----:B-1----:R-:W-:-:S05]  /*2850*/  IMAD.WIDE R28, R35, 0x4, R28 ;  /* 0x00000004231c7825 */ /* 0x002fca00078e021c */
[----:B------:R0:W-:Y:S02]  /*2860*/  REDG.E.ADD.F32.FTZ.RN.STRONG.GPU desc[UR4][R28.64], R37 ;  /* 0x000000251c0079a6 */ /* 0x0001e4000c12f304 */
.L_x_93:
[----:B------:R-:W-:Y:S05]  /*2870*/  BSYNC.RECONVERGENT B6 ;  /* 0x0000000000067941 */ /* 0x000fea0003800200 */
.L_x_92:
        /* <DEDUP_REMOVED lines=21> */
.L_x_100:
[----:B-1----:R-:W-:Y:S01]  /*29d0*/  FMUL.FTZ R38, R29, R0 ;  /* 0x000000001d267220 */ /* 0x002fe20000410000 */
[----:B------:R-:W-:-:S03]  /*29e0*/  FMUL.FTZ R0, R0, 0.5 ;  /* 0x3f00000000007820 */ /* 0x000fc60000410000 */
[----:B------:R-:W-:-:S04]  /*29f0*/  FFMA R13, -R38, R38, R29 ;  /* 0x00000026260d7223 */ /* 0x000fc8000000011d */
[----:B------:R-:W-:-:S07]  /*2a00*/  FFMA R38, R13, R0, R38 ;  /* 0x000000000d267223 */ /* 0x000fce0000000026 */
.L_x_101:
[----:B------:R-:W-:Y:S05]  /*2a10*/  BSYNC.RECONVERGENT B7 ;  /* 0x0000000000077941 */ /* 0x000fea0003800200 */
.L_x_99:
[----:B------:R-:W0:Y:S01]  /*2a20*/  LDCU UR7, c[0x0][0x3a0] ;  /* 0x00007400ff0777ac */ /* 0x000e220008000800 */
[----:B------:R-:W1:Y:S01]  /*2a30*/  LDC.64 R12, c[0x0][0x380] ;  /* 0x0000e000ff0c7b82 */ /* 0x000e620000000a00 */
[----:B------:R-:W-:Y:S02]  /*2a40*/  HFMA2 R35, -RZ, RZ, 1.875, 0 ;  /* 0x3f800000ff237431 */ /* 0x000fe400000001ff */
[----:B0-----:R-:W-:-:S04]  /*2a50*/  FMUL R38, R38, UR7 ;  /* 0x0000000726267c20 */ /* 0x001fc80008400000 */
[----:B------:R-:W1:Y:S02]  /*2a60*/  F2I.TRUNC.NTZ R29, R38 ;  /* 0x00000026001d7305 */ /* 0x000e64000020f100 */
[----:B-1----:R-:W-:-:S05]  /*2a70*/  IMAD.WIDE R12, R29, 0x4, R12 ;  /* 0x000000041d0c7825 */ /* 0x002fca00078e020c */
[----:B------:R0:W-:Y:S02]  /*2a80*/  REDG.E.ADD.F32.FTZ.RN.STRONG.GPU desc[UR4][R12.64], R35 ;  /* 0x000000230c0079a6 */ /* 0x0001e4000c12f304 */
.L_x_98:
[----:B------:R-:W-:Y:S05]  /*2a90*/  BSYNC.RECONVERGENT B6 ;  /* 0x0000000000067941 */ /* 0x000fea0003800200 */
.L_x_97:
[----:B------:R-:W-:-:S07]  /*2aa0*/  VIADD R33, R33, 0x2 ;  /* 0x0000000221217836 */ /* 0x000fce0000000000 */
.L_x_91:
[----:B------:R-:W-:Y:S05]  /*2ab0*/  BSYNC.RECONVERGENT B4 ;  /* 0x0000000000047941 */ /* 0x000fea0003800200 */
.L_x_90:
[----:B------:R-:W-:-:S13]  /*2ac0*/  LOP3.LUT P0, RZ, R31, 0x1, RZ, 0xc0, !PT ;  /* 0x000000011fff7812 */ /* 0x000fda000780c0ff */
[----:B------:R-:W-:Y:S05]  /*2ad0*/  @!P0 BRA `(.L_x_67) ;  /* 0x0000000000848947 */ /* 0x000fea0003800000 */
[----:B0-----:R-:W-:-:S05]  /*2ae0*/  IMAD.WIDE.U32 R12, R33, 0x10, R16 ;  /* 0x00000010210c7825 */ /* 0x001fca00078e0010 */
[----:B------:R-:W2:Y:S04]  /*2af0*/  LD.E R29, desc[UR4][R12.64+0x4] ;  /* 0x000004040c1d7980 */ /* 0x000ea8000c101900 */
[----:B------:R-:W3:Y:S04]  /*2b00*/  LD.E R0, desc[UR4][R12.64] ;  /* 0x000000040c007980 */ /* 0x000ee8000c101900 */
[----:B------:R-:W4:Y:S01]  /*2b10*/  LD.E R33, desc[UR4][R12.64+0x8] ;  /* 0x000008040c217980 */ /* 0x000f22000c101900 */
        /* <DEDUP_REMOVED lines=17> */
.L_x_103:
[----:B-1----:R-:W-:Y:S01]  /*2c30*/  FMUL.FTZ R38, R29, R0 ;  /* 0x000000001d267220 */ /* 0x002fe20000410000 */
[----:B------:R-:W-:-:S03]  /*2c40*/  FMUL.FTZ R0, R0, 0.5 ;  /* 0x3f00000000007820 */ /* 0x000fc60000410000 */
[----:B------:R-:W-:-:S04]  /*2c50*/  FFMA R13, -R38, R38, R29 ;  /* 0x00000026260d7223 */ /* 0x000fc8000000011d */
[----:B------:R-:W-:-:S07]  /*2c60*/  FFMA R38, R13, R0, R38 ;  /* 0x000000000d267223 */ /* 0x000fce0000000026 */
.L_x_104:
[----:B------:R-:W-:Y:S05]  /*2c70*/  BSYNC.RECONVERGENT B4 ;  /* 0x0000000000047941 */ /* 0x000fea0003800200 */
.L_x_102:
[----:B------:R-:W0:Y:S01]  /*2c80*/  LDCU UR7, c[0x0][0x3a0] ;  /* 0x00007400ff0777ac */ /* 0x000e220008000800 */
[----:B------:R-:W1:Y:S01]  /*2c90*/  LDC.64 R12, c[0x0][0x380] ;  /* 0x0000e000ff0c7b82 */ /* 0x000e620000000a00 */
[----:B------:R-:W-:Y:S02]  /*2ca0*/  HFMA2 R29, -RZ, RZ, 1.875, 0 ;  /* 0x3f800000ff1d7431 */ /* 0x000fe400000001ff */
[----:B0-----:R-:W-:-:S04]  /*2cb0*/  FMUL R38, R38, UR7 ;  /* 0x0000000726267c20 */ /* 0x001fc80008400000 */
[----:B------:R-:W1:Y:S02]  /*2cc0*/  F2I.TRUNC.NTZ R19, R38 ;  /* 0x0000002600137305 */ /* 0x000e64000020f100 */
[----:B-1----:R-:W-:-:S05]  /*2cd0*/  IMAD.WIDE R12, R19, 0x4, R12 ;  /* 0x00000004130c7825 */ /* 0x002fca00078e020c */
[----:B------:R1:W-:Y:S02]  /*2ce0*/  REDG.E.ADD.F32.FTZ.RN.STRONG.GPU desc[UR4][R12.64], R29 ;  /* 0x0000001d0c0079a6 */ /* 0x0003e4000c12f304 */
.L_x_67:
[----:B------:R-:W-:Y:S05]  /*2cf0*/  BSYNC.RECONVERGENT B5 ;  /* 0x0000000000057941 */ /* 0x000fea0003800200 */
.L_x_66:
[----:B------:R-:W-:-:S04]  /*2d00*/  IADD3 R21, PT, PT, R21, 0x1, RZ ;  /* 0x0000000115157810 */ /* 0x000fc80007ffe0ff */
[----:B------:R-:W-:-:S13]  /*2d10*/  ISETP.NE.AND P0, PT, R21, R32, PT ;  /* 0x000000201500720c */ /* 0x000fda0003f05270 */
[----:B------:R-:W-:Y:S05]  /*2d20*/  @P0 BRA `(.L_x_105) ;  /* 0xffffffdc00640947 */ /* 0x000fea000383ffff */
[----:B------:R-:W-:Y:S05]  /*2d30*/  BSYNC B3 ;  /* 0x0000000000037941 */ /* 0x000fea0003800000 */
.L_x_21:
[----:B------:R-:W-:Y:S05]  /*2d40*/  BRA `(.L_x_19) ;  /* 0x0000002400047947 */ /* 0x000fea0003800000 */
.L_x_20:
        /* <DEDUP_REMOVED lines=13> */
[----:B------:R-:W2:Y:S04]  /*2e20*/  LD.E.64 R20, desc[UR4][R20.64+0x8] ;  /* 0x0000080414147980 */ /* 0x000ea8000c101b00 */
[----:B------:R-:W5:Y:S01]  /*2e30*/  LD.E.64 R18, desc[UR4][R18.64+0x8] ;  /* 0x0000080412127980 */ /* 0x000f62000c101b00 */
[C---:B------:R-:W-:Y:S02]  /*2e40*/  LOP3.LUT R12, R13.reuse, 0x7, RZ, 0xc0, !PT ;  /* 0x000000070d0c7812 */ /* 0x040fe400078ec0ff */
[C---:B------:R-:W-:Y:S02]  /*2e50*/  LOP3.LUT R15, R13.reuse, 0x7ffffff8, RZ, 0xc0, !PT ;  /* 0x7ffffff80d0f7812 */ /* 0x040fe400078ec0ff */
[----:B------:R-:W-:Y:S02]  /*2e60*/  LOP3.LUT R16, R13, 0x3, RZ, 0xc0, !PT ;  /* 0x000000030d107812 */ /* 0x000fe400078ec0ff */
[----:B------:R-:W-:-:S02]  /*2e70*/  MOV R17, RZ ;  /* 0x000000ff00117202 */ /* 0x000fc40000000f00 */
[----:B------:R-:W-:Y:S02]  /*2e80*/  IADD3 R30, PT, PT, R12, -0x1, RZ ;  /* 0xffffffff0c1e7810 */ /* 0x000fe40007ffe0ff */
[----:B------:R-:W-:Y:S02]  /*2e90*/  IADD3 R31, PT, PT, -R15, RZ, RZ ;  /* 0x000000ff0f1f7210 */ /* 0x000fe40007ffe1ff */
[----:B--2---:R-:W-:-:S04]  /*2ea0*/  IADD3 R14, P0, PT, R20, 0x40, RZ ;  /* 0x00000040140e7810 */ /* 0x004fc80007f1e0ff */
[----:B------:R-:W-:-:S09]  /*2eb0*/  IADD3.X R32, PT, PT, RZ, R21, RZ, P0, !PT ;  /* 0x00000015ff207210 */ /* 0x000fd200007fe4ff */
.L_x_189:
[----:B01---5:R-:W-:-:S05]  /*2ec0*/  IMAD.WIDE.U32 R26, R17, 0x10, R18 ;  /* 0x00000010111a7825 */ /* 0x023fca00078e0012 */
[----:B------:R0:W5:Y:S04]  /*2ed0*/  LD.E R33, desc[UR4][R26.64] ;  /* 0x000000041a217980 */ /* 0x000168000c101900 */
[----:B------:R0:W5:Y:S04]  /*2ee0*/  LD.E R34, desc[UR4][R26.64+0x4] ;  /* 0x000004041a227980 */ /* 0x000168000c101900 */
[----:B------:R0:W5:Y:S01]  /*2ef0*/  LD.E R35, desc[UR4][R26.64+0x8] ;  /* 0x000008041a237980 */ /* 0x000162000c101900 */
[----:B------:R-:W-:Y:S01]  /*2f00*/  ISETP.GE.U32.AND P1, PT, R13, 0x8, PT ;  /* 0x000000080d00780c */ /* 0x000fe20003f26070 */
[----:B------:R-:W-:Y:S05]  /*2f10*/  YIELD ;  /* 0x0000000000007946 */ /* 0x000fea0003800000 */
[----:B------:R-:W-:Y:S01]  /*2f20*/  IADD3 R17, PT, PT, R17, 0x1, RZ ;  /* 0x0000000111117810 */ /* 0x000fe20007ffe0ff */
[----:B------:R-:W-:Y:S01]  /*2f30*/  BSSY B4, `(.L_x_106) ;  /* 0x0000120000047945 */ /* 0x000fe20003800000 */
[----:B------:R-:W-:-:S02]  /*2f40*/  HFMA2 R37, -RZ, RZ, 0, 0 ;  /* 0x00000000ff257431 */ /* 0x000fc400000001ff */
[----:B------:R-:W-:-:S03]  /*2f50*/  ISETP.NE.AND P0, PT, R17, R10, PT ;  /* 0x0000000a1100720c */ /* 0x000fc60003f05270 */
[----:B0-----:R-:W-:Y:S10]  /*2f60*/  @!P1 BRA `(.L_x_107) ;  /* 0x0000001000709947 */ /* 0x001ff40003800000 */
[----:B------:R-:W-:Y:S01]  /*2f70*/  BSSY B3, `(.L_x_108) ;  /* 0x000011a000037945 */ /* 0x000fe20003800000 */
[----:B------:R-:W-:Y:S02]  /*2f80*/  MOV R26, R14 ;  /* 0x0000000e001a7202 */ /* 0x000fe40000000f00 */
[----:B------:R-:W-:Y:S02]  /*2f90*/  MOV R27, R32 ;  /* 0x00000020001b7202 */ /* 0x000fe40000000f00 */
[----:B------:R-:W-:-:S07]  /*2fa0*/  MOV R37, R31 ;  /* 0x0000001f00257202 */ /* 0x000fce0000000f00 */
.L_x_149:
[----:B0-----:R-:W2:Y:S04]  /*2fb0*/  LD.E R29, desc[UR4][R26.64+-0x3c] ;  /* 0xffffc4041a1d7980 */ /* 0x001ea8000c101900 */
[----:B------:R-:W3:Y:S04]  /*2fc0*/  LD.E R0, desc[UR4][R26.64+-0x40] ;  /* 0xffffc0041a007980 */ /* 0x000ee8000c101900 */
[----:B------:R-:W4:Y:S01]  /*2fd0*/  LD.E R28, desc[UR4][R26.64+-0x38] ;  /* 0xffffc8041a1c7980 */ /* 0x000f22000c101900 */
[----:B------:R-:W-:Y:S01]  /*2fe0*/  IADD3 R37, PT, PT, R37, 0x8, RZ ;  /* 0x0000000825257810 */ /* 0x000fe20007ffe0ff */
[----:B------:R-:W-:Y:S05]  /*2ff0*/  YIELD ;  /* 0x0000000000007946 */ /* 0x000fea0003800000 */
[----:B------:R-:W-:Y:S01]  /*3000*/  BSSY.RECONVERGENT B5, `(.L_x_109) ;  /* 0x000001f000057945 */ /* 0x000fe20003800200 */
[----:B------:R-:W-:Y:S01]  /*3010*/  ISETP.NE.AND P1, PT, R37, RZ, PT ;  /* 0x000000ff2500720c */ /* 0x000fe20003f25270 */
        /* <DEDUP_REMOVED lines=13> */
[----:B-1----:R-:W-:Y:S01]  /*30f0*/  IMAD.MOV.U32 R0, RZ, RZ, R29 ;  /* 0x000000ffff007224 */ /* 0x002fe200078e001d */
[----:B------:R-:W-:-:S07]  /*3100*/  MOV R28, 0x3120 ;  /* 0x00003120001c7802 */ /* 0x000fce0000000f00 */
[----:B------:R-:W-:Y:S05]  /*3110*/  CALL.REL.NOINC `($__internal_2_$__cuda_sm20_sqrt_rn_f32_slowpath) ;  /* 0x0000002400c87944 */ /* 0x000fea0003c00000 */
[----:B------:R-:W-:Y:S05]  /*3120*/  BRA `(.L_x_113) ;  /* 0x0000000000107947 */ /* 0x000fea0003800000 */
.L_x_112:
[----:B-1----:R-:W-:Y:S01]  /*3130*/  FMUL.FTZ R38, R29, R0 ;  /* 0x000000001d267220 */ /* 0x002fe20000410000 */
[----:B------:R-:W-:-:S03]  /*3140*/  FMUL.FTZ R0, R0, 0.5 ;  /* 0x3f00000000007820 */ /* 0x000fc60000410000 */
[----:B------:R-:W-:-:S04]  /*3150*/  FFMA R29, -R38, R38, R29 ;  /* 0x00000026261d7223 */ /* 0x000fc8000000011d */
[----:B------:R-:W-:-:S07]  /*3160*/  FFMA R38, R29, R0, R38 ;  /* 0x000000001d267223 */ /* 0x000fce0000000026 */
.L_x_113:
[----:B------:R-:W-:Y:S05]  /*3170*/  BSYNC.RECONVERGENT B6 ;  /* 0x0000000000067941 */ /* 0x000fea0003800200 */
.L_x_111:
[----:B------:R-:W0:Y:S01]  /*3180*/  LDCU UR7, c[0x0][0x3a0] ;  /* 0x00007400ff0777ac */ /* 0x000e220008000800 */
[----:B------:R-:W1:Y:S01]  /*3190*/  LDC.64 R28, c[0x0][0x388] ;  /* 0x0000e200ff1c7b82 */ /* 0x000e620000000a00 */
[----:B------:R-:W-:Y:S01]  /*31a0*/  MOV R41, 0x3f800000 ;  /* 0x3f80000000297802 */ /* 0x000fe20000000f00 */
[----:B0-----:R-:W-:-:S04]  /*31b0*/  FMUL R38, R38, UR7 ;  /* 0x0000000726267c20 */ /* 0x001fc80008400000 */
[----:B------:R-:W1:Y:S02]  /*31c0*/  F2I.TRUNC.NTZ R39, R38 ;  /* 0x0000002600277305 */ /* 0x000e64000020f100 */
[----:B-1----:R-:W-:-:S05]  /*31d0*/  IMAD.WIDE R28, R39, 0x4, R28 ;  /* 0x00000004271c7825 */ /* 0x002fca00078e021c */
[----:B------:R0:W-:Y:S02]  /*31e0*/  REDG.E.ADD.F32.FTZ.RN.STRONG.GPU desc[UR4][R28.64], R41 ;  /* 0x000000291c0079a6 */ /* 0x0001e4000c12f304 */
.L_x_110:
[----:B------:R-:W-:Y:S05]  /*31f0*/  BSYNC.RECONVERGENT B5 ;  /* 0x0000000000057941 */ /* 0x000fea0003800200 */
.L_x_109:
        /* <DEDUP_REMOVED lines=21> */
.L_x_117:
[----:B-1----:R-:W-:Y:S01]  /*3350*/  FMUL.FTZ R38, R29, R0 ;  /* 0x000000001d267220 */ /* 0x002fe20000410000 */
[----:B------:R-:W-:-:S03]  /*3360*/  FMUL.FTZ R0, R0, 0.5 ;  /* 0x3f00000000007820 */ /* 0x000fc60000410000 */
[----:B------:R-:W-:-:S04]  /*3370*/  FFMA R29, -R38, R38, R29 ;  /* 0x00000026261d7223 */ /* 0x000fc8000000011d */
[----:B------:R-:W-:-:S07]  /*3380*/  FFMA R38, R29, R0, R38 ;  /* 0x000000001d267223 */ /* 0x000fce0000000026 */
.L_x_118:
[----:B------:R-:W-:Y:S05]  /*3390*/  BSYNC.RECONVERGENT B6 ;  /* 0x0000000000067941 */ /* 0x000fea0003800200 */
.L_x_116:
[----:B------:R-:W0:Y:S01]  /*33a0*/  LDCU UR7, c[0x0][0x3a0] ;  /* 0x00007400ff0777ac */ /* 0x000e220008000800 */
[----:B------:R-:W1:Y:S01]  /*33b0*/  LDC.64 R28, c[0x0][0x388] ;  /* 0x0000e200ff1c7b82 */ /* 0x000e620000000a00 */
[----:B------:R-:W-:Y:S02]  /*33c0*/  HFMA2 R41, -RZ, RZ, 1.875, 0 ;  /* 0x3f800000ff297431 */ /* 0x000fe400000001ff */
[----:B0-----:R-:W-:-:S04]  /*33d0*/  FMUL R38, R38, UR7 ;  /* 0x0000000726267c20 */ /* 0x001fc80008400000 */
[----:B------:R-:W1:Y:S02]  /*33e0*/  F2I.TRUNC.NTZ R39, R38 ;  /* 0x0000002600277305 */ /* 0x000e64000020f100 */
[----:B-1----:R-:W-:-:S05]  /*33f0*/  IMAD.WIDE R28, R39, 0x4, R28 ;  /* 0x00000004271c7825 */ /* 0x002fca00078e021c */
[----:B------:R0:W-:Y:S02]  /*3400*/  REDG.E.ADD.F32.FTZ.RN.STRONG.GPU desc[UR4][R28.64], R41 ;  /* 0x000000291c0079a6 */ /* 0x0001e4000c12f304 */
.L_x_115:
[----:B------:R-:W-:Y:S05]  /*3410*/  BSYNC.RECONVERGENT B5 ;  /* 0x0000000000057941 */ /* 0x000fea0003800200 */
.L_x_114:
        /* <DEDUP_REMOVED lines=21> */
.L_x_122:
[----:B-1----:R-:W-:Y:S01]  /*3570*/  FMUL.FTZ R38, R29, R0 ;  /* 0x000000001d267220 */ /* 0x002fe20000410000 */
[----:B------:R-:W-:-:S03]  /*3580*/  FMUL.FTZ R0, R0, 0.5 ;  /* 0x3f00000000007820 */ /* 0x000fc60000410000 */
[----:B------:R-:W-:-:S04]  /*3590*/  FFMA R29, -R38, R38, R29 ;  /* 0x00000026261d7223 */ /* 0x000fc8000000011d */
[----:B------:R-:W-:-:S07]  /*35a0*/  FFMA R38, R29, R0, R38 ;  /* 0x000000001d267223 */ /* 0x000fce0000000026 */
.L_x_123:
[----:B------:R-:W-:Y:S05]  /*35b0*/  BSYNC.RECONVERGENT B6 ;  /* 0x0000000000067941 */ /* 0x000fea0003800200 */
.L_x_121:
[----:B------:R-:W0:Y:S01]  /*35c0*/  LDCU UR7, c[0x0][0x3a0] ;  /* 0x00007400ff0777ac */ /* 0x000e220008000800 */
[----:B------:R-:W1:Y:S01]  /*35d0*/  LDC.64 R28, c[0x0][0x388] ;  /* 0x0000e200ff1c7b82 */ /* 0x000e620000000a00 */
[----:B------:R-:W-:Y:S02]  /*35e0*/  HFMA2 R41, -RZ, RZ, 1.875, 0 ;  /* 0x3f800000ff297431 */ /* 0x000fe400000001ff */
[----:B0-----:R-:W-:-:S04]  /*35f0*/  FMUL R38, R38, UR7 ;  /* 0x0000000726267c20 */ /* 0x001fc80008400000 */
[----:B------:R-:W1:Y:S02]  /*3600*/  F2I.TRUNC.NTZ R39, R38 ;  /* 0x0000002600277305 */ /* 0x000e64000020f100 */
[----:B-1----:R-:W-:-:S05]  /*3610*/  IMAD.WIDE R28, R39, 0x4, R28 ;  /* 0x00000004271c7825 */ /* 0x002fca00078e021c */
[----:B------:R0:W-:Y:S02]  /*3620*/  REDG.E.ADD.F32.FTZ.RN.STRONG.GPU desc[UR4][R28.64], R41 ;  /* 0x000000291c0079a6 */ /* 0x0001e4000c12f304 */
.L_x_120:
[----:B------:R-:W-:Y:S05]  /*3630*/  BSYNC.RECONVERGENT B5 ;  /* 0x0000000000057941 */ /* 0x000fea0003800200 */
.L_x_119:
        /* <DEDUP_REMOVED lines=21> */
.L_x_127:
[----:B-1----:R-:W-:Y:S01]  /*3790*/  FMUL.FTZ R38, R29, R0 ;  /* 0x000000001d267220 */ /* 0x002fe20000410000 */
[----:B------:R-:W-:-:S03]  /*37a0*/  FMUL.FTZ R0, R0, 0.5 ;  /* 0x3f00000000007820 */ /* 0x000fc60000410000 */
[----:B------:R-:W-:-:S04]  /*37b0*/  FFMA R29, -R38, R38, R29 ;  /* 0x00000026261d7223 */ /* 0x000fc8000000011d */
[----:B------:R-:W-:-:S07]  /*37c0*/  FFMA R38, R29, R0, R38 ;  /* 0x000000001d267223 */ /* 0x000fce0000000026 */
.L_x_128:
[----:B------:R-:W-:Y:S05]  /*37d0*/  BSYNC.RECONVERGENT B6 ;  /* 0x0000000000067941 */ /* 0x000fea0003800200 */
.L_x_126:
[----:B------:R-:W0:Y:S01]  /*37e0*/  LDCU UR7, c[0x0][0x3a0] ;  /* 0x00007400ff0777ac */ /* 0x000e220008000800 */
[----:B------:R-:W1:Y:S01]  /*37f0*/  LDC.64 R28, c[0x0][0x388] ;  /* 0x0000e200ff1c7b82 */ /* 0x000e620000000a00 */
[----:B------:R-:W-:Y:S02]  /*3800*/  HFMA2 R41, -RZ, RZ, 1.875, 0 ;  /* 0x3f800000ff297431 */ /* 0x000fe400000001ff */
[----:B0-----:R-:W-:-:S04]  /*3810*/  FMUL R38, R38, UR7 ;  /* 0x0000000726267c20 */ /* 0x001fc80008400000 */
[----:B------:R-:W1:Y:S02]  /*3820*/  F2I.TRUNC.NTZ R39, R38 ;  /* 0x0000002600277305 */ /* 0x000e64000020f100 */
[----:B-1----:R-:W-:-:S05]  /*3830*/  IMAD.WIDE R28, R39, 0x4, R28 ;  /* 0x00000004271c7825 */ /* 0x002fca00078e021c */
[----:B------:R0:W-:Y:S02]  /*3840*/  REDG.E.ADD.F32.FTZ.RN.STRONG.GPU desc[UR4][R28.64], R41 ;  /* 0x000000291c0079a6 */ /* 0x0001e4000c12f304 */
.L_x_125:
[----:B------:R-:W-:Y:S05]  /*3850*/  BSYNC.RECONVERGENT B5 ;  /* 0x0000000000057941 */ /* 0x000fea0003800200 */
.L_x_124:
        /* <DEDUP_REMOVED lines=21> */
.L_x_132:
[----:B-1----:R-:W-:Y:S01]  /*39b0*/  FMUL.FTZ R38, R29, R0 ;  /* 0x000000001d267220 */ /* 0x002fe20000410000 */
[----:B------:R-:W-:-:S03]  /*39c0*/  FMUL.FTZ R0, R0, 0.5 ;  /* 0x3f00000000007820 */ /* 0x000fc60000410000 */
[----:B------:R-:W-:-:S04]  /*39d0*/  FFMA R29, -R38, R38, R29 ;  /* 0x00000026261d7223 */ /* 0x000fc8000000011d */
[----:B------:R-:W-:-:S07]  /*39e0*/  FFMA R38, R29, R0, R38 ;  /* 0x000000001d267223 */ /* 0x000fce0000000026 */
.L_x_133:
[----:B------:R-:W-:Y:S05]  /*39f0*/  BSYNC.RECONVERGENT B6 ;  /* 0x0000000000067941 */ /* 0x000fea0003800200 */
.L_x_131:
[----:B------:R-:W0:Y:S01]  /*3a00*/  LDCU UR7, c[0x0][0x3a0] ;  /* 0x00007400ff0777ac */ /* 0x000e220008000800 */
[----:B------:R-:W1:Y:S01]  /*3a10*/  LDC.64 R28, c[0x0][0x388] ;  /* 0x0000e200ff1c7b82 */ /* 0x000e620000000a00 */
[----:B------:R-:W-:Y:S02]  /*3a20*/  HFMA2 R41, -RZ, RZ, 1.875, 0 ;  /* 0x3f800000ff297431 */ /* 0x000fe400000001ff */
[----:B0-----:R-:W-:-:S04]  /*3a30*/  FMUL R38, R38, UR7 ;  /* 0x0000000726267c20 */ /* 0x001fc80008400000 */
[----:B------:R-:W1:Y:S02]  /*3a40*/  F2I.TRUNC.NTZ R39, R38 ;  /* 0x0000002600277305 */ /* 0x000e64000020f100 */
[----:B-1----:R-:W-:-:S05]  /*3a50*/  IMAD.WIDE R28, R39, 0x4, R28 ;  /* 0x00000004271c7825 */ /* 0x002fca00078e021c */
[----:B------:R0:W-:Y:S02]  /*3a60*/  REDG.E.ADD.F32.FTZ.RN.STRONG.GPU desc[UR4][R28.64], R41 ;  /* 0x000000291c0079a6 */ /* 0x0001e4000c12f304 */
.L_x_130:
[----:B------:R-:W-:Y:S05]  /*3a70*/  BSYNC.RECONVERGENT B5 ;  /* 0x0000000000057941 */ /* 0x000fea0003800200 */
.L_x_129:
        /* <DEDUP_REMOVED lines=21> */
.L_x_137:
[----:B-1----:R-:W-:Y:S01]  /*3bd0*/  FMUL.FTZ R38, R29, R0 ;  /* 0x000000001d267220 */ /* 0x002fe20000410000 */
[----:B------:R-:W-:-:S03]  /*3be0*/  FMUL.FTZ R0, R0, 0.5 ;  /* 0x3f00000000007820 */ /* 0x000fc60000410000 */
[----:B------:R-:W-:-:S04]  /*3bf0*/  FFMA R29, -R38, R38, R29 ;  /* 0x00000026261d7223 */ /* 0x000fc8000000011d */
[----:B------:R-:W-:-:S07]  /*3c00*/  FFMA R38, R29, R0, R38 ;  /* 0x000000001d267223 */ /* 0x000fce0000000026 */
.L_x_138:
[----:B------:R-:W-:Y:S05]  /*3c10*/  BSYNC.RECONVERGENT B6 ;  /* 0x0000000000067941 */ /* 0x000fea0003800200 */
.L_x_136:
[----:B------:R-:W0:Y:S01]  /*3c20*/  LDCU UR7, c[0x0][0x3a0] ;  /* 0x00007400ff0777ac */ /* 0x000e220008000800 */
[----:B------:R-:W1:Y:S01]  /*3c30*/  LDC.64 R28, c[0x0][0x388] ;  /* 0x0000e200ff1c7b82 */ /* 0x000e620000000a00 */
[----:B------:R-:W-:Y:S02]  /*3c40*/  IMAD.MOV.U32 R41, RZ, RZ, 0x3f800000 ;  /* 0x3f800000ff297424 */ /* 0x000fe400078e00ff */
[----:B0-----:R-:W-:-:S04]  /*3c50*/  FMUL R38, R38, UR7 ;  /* 0x0000000726267c20 */ /* 0x001fc80008400000 */
[----:B------:R-:W1:Y:S02]  /*3c60*/  F2I.TRUNC.NTZ R39, R38 ;  /* 0x0000002600277305 */ /* 0x000e64000020f100 */
[----:B-1----:R-:W-:-:S05]  /*3c70*/  IMAD.WIDE R28, R39, 0x4, R28 ;  /* 0x00000004271c7825 */ /* 0x002fca00078e021c */
[----:B------:R0:W-:Y:S02]  /*3c80*/  REDG.E.ADD.F32.FTZ.RN.STRONG.GPU desc[UR4][R28.64], R41 ;  /* 0x000000291c0079a6 */ /* 0x0001e4000c12f304 */
.L_x_135:
[----:B------:R-:W-:Y:S05]  /*3c90*/  BSYNC.RECONVERGENT B5 ;  /* 0x0000000000057941 */ /* 0x000fea0003800200 */
.L_x_134:
        /* <DEDUP_REMOVED lines=21> */
.L_x_142:
[----:B-1----:R-:W-:Y:S01]  /*3df0*/  FMUL.FTZ R38, R29, R0 ;  /* 0x000000001d267220 */ /* 0x002fe20000410000 */
[----:B------:R-:W-:-:S03]  /*3e00*/  FMUL.FTZ R0, R0, 0.5 ;  /* 0x3f00000000007820 */ /* 0x000fc60000410000 */
[----:B------:R-:W-:-:S04]  /*3e10*/  FFMA R29, -R38, R38, R29 ;  /* 0x00000026261d7223 */ /* 0x000fc8000000011d */
[----:B------:R-:W-:-:S07]  /*3e20*/  FFMA R38, R29, R0, R38 ;  /* 0x000000001d267223 */ /* 0x000fce0000000026 */
.L_x_143:
[----:B------:R-:W-:Y:S05]  /*3e30*/  BSYNC.RECONVERGENT B6 ;  /* 0x0000000000067941 */ /* 0x000fea0003800200 */
.L_x_141:
[----:B------:R-:W0:Y:S01]  /*3e40*/  LDCU UR7, c[0x0][0x3a0] ;  /* 0x00007400ff0777ac */ /* 0x000e220008000800 */
[----:B------:R-:W1:Y:S01]  /*3e50*/  LDC.64 R28, c[0x0][0x388] ;  /* 0x0000e200ff1c7b82 */ /* 0x000e620000000a00 */
[----:B------:R-:W-:Y:S02]  /*3e60*/  HFMA2 R41, -RZ, RZ, 1.875, 0 ;  /* 0x3f800000ff297431 */ /* 0x000fe400000001ff */
[----:B0-----:R-:W-:-:S04]  /*3e70*/  FMUL R38, R38, UR7 ;  /* 0x0000000726267c20 */ /* 0x001fc80008400000 */
[----:B------:R-:W1:Y:S02]  /*3e80*/  F2I.TRUNC.NTZ R39, R38 ;  /* 0x0000002600277305 */ /* 0x000e64000020f100 */
[----:B-1----:R-:W-:-:S05]  /*3e90*/  IMAD.WIDE R28, R39, 0x4, R28 ;  /* 0x00000004271c7825 */ /* 0x002fca00078e021c */
[----:B------:R0:W-:Y:S02]  /*3ea0*/  REDG.E.ADD.F32.FTZ.RN.STRONG.GPU desc[UR4][R28.64], R41 ;  /* 0x000000291c0079a6 */ /* 0x0001e4000c12f304 */
.L_x_140:
[----:B------:R-:W-:Y:S05]  /*3eb0*/  BSYNC.RECONVERGENT B5 ;  /* 0x0000000000057941 */ /* 0x000fea0003800200 */
.L_x_139:
        /* <DEDUP_REMOVED lines=21> */
.L_x_147:
[----:B-1----:R-:W-:Y:S01]  /*4010*/  FMUL.FTZ R38, R29, R0 ;  /* 0x000000001d267220 */ /* 0x002fe20000410000 */
[----:B------:R-:W-:-:S03]  /*4020*/  FMUL.FTZ R0, R0, 0.5 ;  /* 0x3f00000000007820 */ /* 0x000fc60000410000 */
[----:B------:R-:W-:-:S04]  /*4030*/  FFMA R29, -R38, R38, R29 ;  /* 0x00000026261d7223 */ /* 0x000fc8000000011d */
[----:B------:R-:W-:-:S07]  /*4040*/  FFMA R38, R29, R0, R38 ;  /* 0x000000001d267223 */ /* 0x000fce0000000026 */
.L_x_148:
[----:B------:R-:W-:Y:S05]  /*4050*/  BSYNC.RECONVERGENT B6 ;  /* 0x0000000000067941 */ /* 0x000fea0003800200 */
.L_x_146:
[----:B------:R-:W0:Y:S01]  /*4060*/  LDCU UR7, c[0x0][0x3a0] ;  /* 0x00007400ff0777ac */ /* 0x000e220008000800 */
[----:B------:R-:W1:Y:S01]  /*4070*/  LDC.64 R28, c[0x0][0x388] ;  /* 0x0000e200ff1c7b82 */ /* 0x000e620000000a00 */
[----:B------:R-:W-:Y:S02]  /*4080*/  HFMA2 R41, -RZ, RZ, 1.875, 0 ;  /* 0x3f800000ff297431 */ /* 0x000fe400000001ff */
[----:B0-----:R-:W-:-:S04]  /*4090*/  FMUL R38, R38, UR7 ;  /* 0x0000000726267c20 */ /* 0x001fc80008400000 */
[----:B------:R-:W1:Y:S02]  /*40a0*/  F2I.TRUNC.NTZ R39, R38 ;  /* 0x0000002600277305 */ /* 0x000e64000020f100 */
[----:B-1----:R-:W-:-:S05]  /*40b0*/  IMAD.WIDE R28, R39, 0x4, R28 ;  /* 0x00000004271c7825 */ /* 0x002fca00078e021c */
[----:B------:R0:W-:Y:S02]  /*40c0*/  REDG.E.ADD.F32.FTZ.RN.STRONG.GPU desc[UR4][R28.64], R41 ;  /* 0x000000291c0079a6 */ /* 0x0001e4000c12f304 */
.L_x_145:
[----:B------:R-:W-:Y:S05]  /*40d0*/  BSYNC.RECONVERGENT B5 ;  /* 0x0000000000057941 */ /* 0x000fea0003800200 */
.L_x_144:
[----:B------:R-:W-:-:S04]  /*40e0*/  IADD3 R26, P2, PT, R26, 0x80, RZ ;  /* 0x000000801a1a7810 */ /* 0x000fc80007f5e0ff */
[----:B------:R-:W-:Y:S01]  /*40f0*/  IADD3.X R27, PT, PT, RZ, R27, RZ, P2, !PT ;  /* 0x0000001bff1b7210 */ /* 0x000fe200017fe4ff */
[----:B------:R-:W-:Y:S08]  /*4100*/  @P1 BRA `(.L_x_149) ;  /* 0xffffffec00a81947 */ /* 0x000ff0000383ffff */
[----:B------:R-:W-:Y:S05]  /*4110*/  BSYNC B3 ;  /* 0x0000000000037941 */ /* 0x000fea0003800000 */
.L_x_108:
[----:B------:R-:W-:-:S07]  /*4120*/  MOV R37, R15 ;  /* 0x0000000f00257202 */ /* 0x000fce0000000f00 */
.L_x_107:
[----:B------:R-:W-:Y:S05]  /*4130*/  BSYNC B4 ;  /* 0x0000000000047941 */ /* 0x000fea0003800000 */
.L_x_106:
[----:B------:R-:W-:Y:S01]  /*4140*/  ISETP.NE.AND P1, PT, R12, RZ, PT ;  /* 0x000000ff0c00720c */ /* 0x000fe20003f25270 */
[----:B------:R-:W-:-:S12]  /*4150*/  BSSY.RECONVERGENT B4, `(.L_x_150) ;  /* 0x00000ff000047945 */ /* 0x000fd80003800200 */
[----:B------:R-:W-:Y:S05]  /*4160*/  @!P1 BRA `(.L_x_151) ;  /* 0x0000000c00f49947 */ /* 0x000fea0003800000 */
[----:B------:R-:W-:Y:S01]  /*4170*/  ISETP.GE.U32.AND P1, PT, R30, 0x3, PT ;  /* 0x000000031e00780c */ /* 0x000fe20003f26070 */
[----:B------:R-:W-:-:S12]  /*4180*/  BSSY.RECONVERGENT B3, `(.L_x_152) ;  /* 0x000008c000037945 */ /* 0x000fd80003800200 */
[----:B------:R-:W-:Y:S05]  /*4190*/  @!P1 BRA `(.L_x_153) ;  /* 0x0000000800289947 */ /* 0x000fea0003800000 */
[----:B------:R-:W-:-:S05]  /*41a0*/  IMAD.WIDE.U32 R26, R37, 0x10, R20 ;  /* 0x00000010251a7825 */ /* 0x000fca00078e0014 */
[----:B0-----:R-:W2:Y:S04]  /*41b0*/  LD.E R29, desc[UR4][R26.64+0x4] ;  /* 0x000004041a1d7980 */ /* 0x001ea8000c101900 */
        /* <DEDUP_REMOVED lines=20> */
.L_x_157:
[----:B-1----:R-:W-:Y:S01]  /*4300*/  FMUL.FTZ R38, R29, R0 ;  /* 0x000000001d267220 */ /* 0x002fe20000410000 */
[----:B------:R-:W-:-:S03]  /*4310*/  FMUL.FTZ R0, R0, 0.5 ;  /* 0x3f00000000007820 */ /* 0x000fc60000410000 */
[----:B------:R-:W-:-:S04]  /*4320*/  FFMA R29, -R38, R38, R29 ;  /* 0x00000026261d7223 */ /* 0x000fc8000000011d */
[----:B------:R-:W-:-:S07]  /*4330*/  FFMA R38, R29, R0, R38 ;  /* 0x000000001d267223 */ /* 0x000fce0000000026 */
.L_x_158:
[----:B------:R-:W-:Y:S05]  /*4340*/  BSYNC.RECONVERGENT B6 ;  /* 0x0000000000067941 */ /* 0x000fea0003800200 */
.L_x_156:
[----:B------:R-:W0:Y:S01]  /*4350*/  LDCU UR7, c[0x0][0x3a0] ;  /* 0x00007400ff0777ac */ /* 0x000e220008000800 */
[----:B------:R-:W1:Y:S01]  /*4360*/  LDC.64 R28, c[0x0][0x388] ;  /* 0x0000e200ff1c7b82 */ /* 0x000e620000000a00 */
[----:B------:R-:W-:Y:S02]  /*4370*/  HFMA2 R41, -RZ, RZ, 1.875, 0 ;  /* 0x3f800000ff297431 */ /* 0x000fe400000001ff */
[----:B0-----:R-:W-:-:S04]  /*4380*/  FMUL R38, R38, UR7 ;  /* 0x0000000726267c20 */ /* 0x001fc80008400000 */
[----:B------:R-:W1:Y:S02]  /*4390*/  F2I.TRUNC.NTZ R39, R38 ;  /* 0x0000002600277305 */ /* 0x000e64000020f100 */
[----:B-1----:R-:W-:-:S05]  /*43a0*/  IMAD.WIDE R28, R39, 0x4, R28 ;  /* 0x00000004271c7825 */ /* 0x002fca00078e021c */
[----:B------:R0:W-:Y:S02]  /*43b0*/  REDG.E.ADD.F32.FTZ.RN.STRONG.GPU desc[UR4][R28.64], R41 ;  /* 0x000000291c0079a6 */ /* 0x0001e4000c12f304 */
.L_x_155:
[----:B------:R-:W-:Y:S05]  /*43c0*/  BSYNC.RECONVERGENT B5 ;  /* 0x0000000000057941 */ /* 0x000fea0003800200 */
.L_x_154:
        /* <DEDUP_REMOVED lines=21> */
.L_x_162:
[----:B-1----:R-:W-:Y:S01]  /*4520*/  FMUL.FTZ R38, R29, R0 ;  /* 0x000000001d267220 */ /* 0x002fe20000410000 */
[----:B------:R-:W-:-:S03]  /*4530*/  FMUL.FTZ R0, R0, 0.5 ;  /* 0x3f00000000007820 */ /* 0x000fc60000410000 */
[----:B------:R-:W-:-:S04]  /*4540*/  FFMA R29, -R38, R38, R29 ;  /* 0x00000026261d7223 */ /* 0x000fc8000000011d */
[----:B------:R-:W-:-:S07]  /*4550*/  FFMA R38, R29, R0, R38 ;  /* 0x000000001d267223 */ /* 0x000fce0000000026 */
.L_x_163:
[----:B------:R-:W-:Y:S05]  /*4560*/  BSYNC.RECONVERGENT B6 ;  /* 0x0000000000067941 */ /* 0x000fea0003800200 */
.L_x_161:
[----:B------:R-:W0:Y:S01]  /*4570*/  LDCU UR7, c[0x0][0x3a0] ;  /* 0x00007400ff0777ac */ /* 0x000e220008000800 */
[----:B------:R-:W1:Y:S01]  /*4580*/  LDC.64 R28, c[0x0][0x388] ;  /* 0x0000e200ff1c7b82 */ /* 0x000e620000000a00 */
[----:B------:R-:W-:Y:S02]  /*4590*/  HFMA2 R41, -RZ, RZ, 1.875, 0 ;  /* 0x3f800000ff297431 */ /* 0x000fe400000001ff */
[----:B0-----:R-:W-:-:S04]  /*45a0*/  FMUL R38, R38, UR7 ;  /* 0x0000000726267c20 */ /* 0x001fc80008400000 */
[----:B------:R-:W1:Y:S02]  /*45b0*/  F2I.TRUNC.NTZ R39, R38 ;  /* 0x0000002600277305 */ /* 0x000e64000020f100 */
[----:B-1----:R-:W-:-:S05]  /*45c0*/  IMAD.WIDE R28, R39, 0x4, R28 ;  /* 0x00000004271c7825 */ /* 0x002fca00078e021c */
[----:B------:R0:W-:Y:S02]  /*45d0*/  REDG.E.ADD.F32.FTZ.RN.STRONG.GPU desc[UR4][R28.64], R41 ;  /* 0x000000291c0079a6 */ /* 0x0001e4000c12f304 */
.L_x_160:
[----:B------:R-:W-:Y:S05]  /*45e0*/  BSYNC.RECONVERGENT B5 ;  /* 0x0000000000057941 */ /* 0x000fea0003800200 */
.L_x_159:
        /* <DEDUP_REMOVED lines=21> */
.L_x_167:
[----:B-1----:R-:W-:Y:S01]  /*4740*/  FMUL.FTZ R38, R29, R0 ;  /* 0x000000001d267220 */ /* 0x002fe20000410000 */
[----:B------:R-:W-:-:S03]  /*4750*/  FMUL.FTZ R0, R0, 0.5 ;  /* 0x3f00000000007820 */ /* 0x000fc60000410000 */
[----:B------:R-:W-:-:S04]  /*4760*/  FFMA R29, -R38, R38, R29 ;  /* 0x00000026261d7223 */ /* 0x000fc8000000011d */
[----:B------:R-:W-:-:S07]  /*4770*/  FFMA R38, R29, R0, R38 ;  /* 0x000000001d267223 */ /* 0x000fce0000000026 */
.L_x_168:
[----:B------:R-:W-:Y:S05]  /*4780*/  BSYNC.RECONVERGENT B6 ;  /* 0x0000000000067941 */ /* 0x000fea0003800200 */
.L_x_166:
[----:B------:R-:W0:Y:S01]  /*4790*/  LDCU UR7, c[0x0][0x3a0] ;  /* 0x00007400ff0777ac */ /* 0x000e220008000800 */
[----:B------:R-:W1:Y:S01]  /*47a0*/  LDC.64 R28, c[0x0][0x388] ;  /* 0x0000e200ff1c7b82 */ /* 0x000e620000000a00 */
[----:B------:R-:W-:Y:S01]  /*47b0*/  MOV R41, 0x3f800000 ;  /* 0x3f80000000297802 */ /* 0x000fe20000000f00 */
[----:B0-----:R-:W-:-:S04]  /*47c0*/  FMUL R38, R38, UR7 ;  /* 0x0000000726267c20 */ /* 0x001fc80008400000 */
[----:B------:R-:W1:Y:S02]  /*47d0*/  F2I.TRUNC.NTZ R39, R38 ;  /* 0x0000002600277305 */ /* 0x000e64000020f100 */
[----:B-1----:R-:W-:-:S05]  /*47e0*/  IMAD.WIDE R28, R39, 0x4, R28 ;  /* 0x00000004271c7825 */ /* 0x002fca00078e021c */
[----:B------:R0:W-:Y:S02]  /*47f0*/  REDG.E.ADD.F32.FTZ.RN.STRONG.GPU desc[UR4][R28.64], R41 ;  /* 0x000000291c0079a6 */ /* 0x0001e4000c12f304 */
.L_x_165:
[----:B------:R-:W-:Y:S05]  /*4800*/  BSYNC.RECONVERGENT B5 ;  /* 0x0000000000057941 */ /* 0x000fea0003800200 */
.L_x_164:
        /* <DEDUP_REMOVED lines=21> */
.L_x_172:
[----:B-1----:R-:W-:Y:S01]  /*4960*/  FMUL.FTZ R38, R29, R0 ;  /* 0x000000001d267220 */ /* 0x002fe20000410000 */
[----:B------:R-:W-:-:S03]  /*4970*/  FMUL.FTZ R0, R0, 0.5 ;  /* 0x3f00000000007820 */ /* 0x000fc60000410000 */
[----:B------:R-:W-:-:S04]  /*4980*/  FFMA R27, -R38, R38, R29 ;  /* 0x00000026261b7223 */ /* 0x000fc8000000011d */
[----:B------:R-:W-:-:S07]  /*4990*/  FFMA R38, R27, R0, R38 ;  /* 0x000000001b267223 */ /* 0x000fce0000000026 */
.L_x_173:
[----:B------:R-:W-:Y:S05]  /*49a0*/  BSYNC.RECONVERGENT B6 ;  /* 0x0000000000067941 */ /* 0x000fea0003800200 */
.L_x_171:
[----:B------:R-:W0:Y:S01]  /*49b0*/  LDCU UR7, c[0x0][0x3a0] ;  /* 0x00007400ff0777ac */ /* 0x000e220008000800 */
[----:B------:R-:W1:Y:S01]  /*49c0*/  LDC.64 R26, c[0x0][0x388] ;  /* 0x0000e200ff1a7b82 */ /* 0x000e620000000a00 */
[----:B------:R-:W-:Y:S02]  /*49d0*/  HFMA2 R39, -RZ, RZ, 1.875, 0 ;  /* 0x3f800000ff277431 */ /* 0x000fe400000001ff */
[----:B0-----:R-:W-:-:S04]  /*49e0*/  FMUL R38, R38, UR7 ;  /* 0x0000000726267c20 */ /* 0x001fc80008400000 */
[----:B------:R-:W1:Y:S02]  /*49f0*/  F2I.TRUNC.NTZ R29, R38 ;  /* 0x00000026001d7305 */ /* 0x000e64000020f100 */
[----:B-1----:R-:W-:-:S05]  /*4a00*/  IMAD.WIDE R26, R29, 0x4, R26 ;  /* 0x000000041d1a7825 */ /* 0x002fca00078e021a */
[----:B------:R0:W-:Y:S02]  /*4a10*/  REDG.E.ADD.F32.FTZ.RN.STRONG.GPU desc[UR4][R26.64], R39 ;  /* 0x000000271a0079a6 */ /* 0x0001e4000c12f304 */
.L_x_170:
[----:B------:R-:W-:Y:S05]  /*4a20*/  BSYNC.RECONVERGENT B5 ;  /* 0x0000000000057941 */ /* 0x000fea0003800200 */
.L_x_169:
[----:B------:R-:W-:-:S07]  /*4a30*/  IADD3 R37, PT, PT, R37, 0x4, RZ ;  /* 0x0000000425257810 */ /* 0x000fce0007ffe0ff */
.L_x_153:
[----:B------:R-:W-:Y:S05]  /*4a40*/  BSYNC.RECONVERGENT B3 ;  /* 0x0000000000037941 */ /* 0x000fea0003800200 */
.L_x_152:
        /* <DEDUP_REMOVED lines=27> */
.L_x_179:
[----:B-1----:R-:W-:Y:S01]  /*4c00*/  FMUL.FTZ R38, R29, R0 ;  /* 0x000000001d267220 */ /* 0x002fe20000410000 */
[----:B------:R-:W-:-:S03]  /*4c10*/  FMUL.FTZ R0, R0, 0.5 ;  /* 0x3f00000000007820 */ /* 0x000fc60000410000 */
[----:B------:R-:W-:-:S04]  /*4c20*/  FFMA R29, -R38, R38, R29 ;  /* 0x00000026261d7223 */ /* 0x000fc8000000011d */
[----:B------:R-:W-:-:S07]  /*4c30*/  FFMA R38, R29, R0, R38 ;  /* 0x000000001d267223 */ /* 0x000fce0000000026 */
.L_x_180:
[----:B------:R-:W-:Y:S05]  /*4c40*/  BSYNC.RECONVERGENT B6 ;  /* 0x0000000000067941 */ /* 0x000fea0003800200 */
.L_x_178:
[----:B------:R-:W0:Y:S01]  /*4c50*/  LDCU UR7, c[0x0][0x3a0] ;  /* 0x00007400ff0777ac */ /* 0x000e220008000800 */
[----:B------:R-:W1:Y:S01]  /*4c60*/  LDC.64 R28, c[0x0][0x388] ;  /* 0x0000e200ff1c7b82 */ /* 0x000e620000000a00 */
[----:B------:R-:W-:Y:S02]  /*4c70*/  HFMA2 R41, -RZ, RZ, 1.875, 0 ;  /* 0x3f800000ff297431 */ /* 0x000fe400000001ff */
[----:B0-----:R-:W-:-:S04]  /*4c80*/  FMUL R38, R38, UR7 ;  /* 0x0000000726267c20 */ /* 0x001fc80008400000 */
[----:B------:R-:W1:Y:S02]  /*4c90*/  F2I.TRUNC.NTZ R39, R38 ;  /* 0x0000002600277305 */ /* 0x000e64000020f100 */
[----:B-1----:R-:W-:-:S05]  /*4ca0*/  IMAD.WIDE R28, R39, 0x4, R28 ;  /* 0x00000004271c7825 */ /* 0x002fca00078e021c */
[----:B------:R0:W-:Y:S02]  /*4cb0*/  REDG.E.ADD.F32.FTZ.RN.STRONG.GPU desc[UR4][R28.64], R41 ;  /* 0x000000291c0079a6 */ /* 0x0001e4000c12f304 */
.L_x_177:
[----:B------:R-:W-:Y:S05]  /*4cc0*/  BSYNC.RECONVERGENT B5 ;  /* 0x0000000000057941 */ /* 0x000fea0003800200 */
.L_x_176:
        /* <DEDUP_REMOVED lines=21> */
.L_x_184:
[----:B-1----:R-:W-:Y:S01]  /*4e20*/  FMUL.FTZ R38, R29, R0 ;  /* 0x000000001d267220 */ /* 0x002fe20000410000 */
[----:B------:R-:W-:-:S03]  /*4e30*/  FMUL.FTZ R0, R0, 0.5 ;  /* 0x3f00000000007820 */ /* 0x000fc60000410000 */
[----:B------:R-:W-:-:S04]  /*4e40*/  FFMA R27, -R38, R38, R29 ;  /* 0x00000026261b7223 */ /* 0x000fc8000000011d */
[----:B------:R-:W-:-:S07]  /*4e50*/  FFMA R38, R27, R0, R38 ;  /* 0x000000001b267223 */ /* 0x000fce0000000026 */
.L_x_185:
[----:B------:R-:W-:Y:S05]  /*4e60*/  BSYNC.RECONVERGENT B6 ;  /* 0x0000000000067941 */ /* 0x000fea0003800200 */
.L_x_183:
[----:B------:R-:W0:Y:S01]  /*4e70*/  LDCU UR7, c[0x0][0x3a0] ;  /* 0x00007400ff0777ac */ /* 0x000e220008000800 */
[----:B------:R-:W1:Y:S01]  /*4e80*/  LDC.64 R26, c[0x0][0x388] ;  /* 0x0000e200ff1a7b82 */ /* 0x000e620000000a00 */
[----:B------:R-:W-:Y:S02]  /*4e90*/  HFMA2 R39, -RZ, RZ, 1.875, 0 ;  /* 0x3f800000ff277431 */ /* 0x000fe400000001ff */
[----:B0-----:R-:W-:-:S04]  /*4ea0*/  FMUL R38, R38, UR7 ;  /* 0x0000000726267c20 */ /* 0x001fc80008400000 */
[----:B------:R-:W1:Y:S02]  /*4eb0*/  F2I.TRUNC.NTZ R29, R38 ;  /* 0x00000026001d7305 */ /* 0x000e64000020f100 */
[----:B-1----:R-:W-:-:S05]  /*4ec0*/  IMAD.WIDE R26, R29, 0x4, R26 ;  /* 0x000000041d1a7825 */ /* 0x002fca00078e021a */
[----:B------:R0:W-:Y:S02]  /*4ed0*/  REDG.E.ADD.F32.FTZ.RN.STRONG.GPU desc[UR4][R26.64], R39 ;  /* 0x000000271a0079a6 */ /* 0x0001e4000c12f304 */
.L_x_182:
[----:B------:R-:W-:Y:S05]  /*4ee0*/  BSYNC.RECONVERGENT B5 ;  /* 0x0000000000057941 */ /* 0x000fea0003800200 */
.L_x_181:
[----:B------:R-:W-:-:S07]  /*4ef0*/  IADD3 R37, PT, PT, R37, 0x2, RZ ;  /* 0x0000000225257810 */ /* 0x000fce0007ffe0ff */
.L_x_175:
[----:B------:R-:W-:Y:S05]  /*4f00*/  BSYNC.RECONVERGENT B3 ;  /* 0x0000000000037941 */ /* 0x000fea0003800200 */
.L_x_174:
        /* <DEDUP_REMOVED lines=23> */
.L_x_187:
[----:B-1----:R-:W-:Y:S01]  /*5080*/  FMUL.FTZ R38, R29, R0 ;  /* 0x000000001d267220 */ /* 0x002fe20000410000 */
[----:B------:R-:W-:-:S03]  /*5090*/  FMUL.FTZ R0, R0, 0.5 ;  /* 0x3f00000000007820 */ /* 0x000fc60000410000 */
[----:B------:R-:W-:-:S04]  /*50a0*/  FFMA R27, -R38, R38, R29 ;  /* 0x00000026261b7223 */ /* 0x000fc8000000011d */
[----:B------:R-:W-:-:S07]  /*50b0*/  FFMA R38, R27, R0, R38 ;  /* 0x000000001b267223 */ /* 0x000fce0000000026 */
.L_x_188:
[----:B------:R-:W-:Y:S05]  /*50c0*/  BSYNC.RECONVERGENT B3 ;  /* 0x0000000000037941 */ /* 0x000fea0003800200 */
.L_x_186:
[----:B------:R-:W0:Y:S01]  /*50d0*/  LDCU UR7, c[0x0][0x3a0] ;  /* 0x00007400ff0777ac */ /* 0x000e220008000800 */
[----:B------:R-:W1:Y:S01]  /*50e0*/  LDC.64 R26, c[0x0][0x388] ;  /* 0x0000e200ff1a7b82 */ /* 0x000e620000000a00 */
[----:B------:R-:W-:Y:S02]  /*50f0*/  HFMA2 R33, -RZ, RZ, 1.875, 0 ;  /* 0x3f800000ff217431 */ /* 0x000fe400000001ff */
[----:B0-----:R-:W-:-:S04]  /*5100*/  FMUL R38, R38, UR7 ;  /* 0x0000000726267c20 */ /* 0x001fc80008400000 */
[----:B------:R-:W1:Y:S02]  /*5110*/  F2I.TRUNC.NTZ R29, R38 ;  /* 0x00000026001d7305 */ /* 0x000e64000020f100 */
[----:B-1----:R-:W-:-:S05]  /*5120*/  IMAD.WIDE R26, R29, 0x4, R26 ;  /* 0x000000041d1a7825 */ /* 0x002fca00078e021a */
[----:B------:R1:W-:Y:S02]  /*5130*/  REDG.E.ADD.F32.FTZ.RN.STRONG.GPU desc[UR4][R26.64], R33 ;  /* 0x000000211a0079a6 */ /* 0x0003e4000c12f304 */
.L_x_151:
[----:B------:R-:W-:Y:S05]  /*5140*/  BSYNC.RECONVERGENT B4 ;  /* 0x0000000000047941 */ /* 0x000fea0003800200 */
.L_x_150:
[----:B------:R-:W-:Y:S05]  /*5150*/  @P0 BRA `(.L_x_189) ;  /* 0xffffffdc00580947 */ /* 0x000fea000383ffff */
.L_x_19:
[----:B------:R-:W-:Y:S05]  /*5160*/  BSYNC B0 ;  /* 0x0000000000007941 */ /* 0x000fea0003800000 */
.L_x_18:
[----:B------:R-:W-:-:S05]  /*5170*/  VIADD R11, R11, 0x1 ;  /* 0x000000010b0b7836 */ /* 0x000fca0000000000 */
[----:B-----5:R-:W-:Y:S02]  /*5180*/  IADD3 R10, PT, PT, -R4, R11, RZ ;  /* 0x0000000b040a7210 */ /* 0x020fe40007ffe1ff */
[----:B------:R-:W-:Y:S02]  /*5190*/  ISETP.GE.AND P0, PT, R11, UR8, PT ;  /* 0x000000080b007c0c */ /* 0x000fe4000bf06270 */
[----:B------:R-:W-:-:S13]  /*51a0*/  ISETP.LT.AND P1, PT, R10, UR9, PT ;  /* 0x000000090a007c0c */ /* 0x000fda000bf21270 */
[----:B------:R-:W-:Y:S05]  /*51b0*/  @!P0 BRA P1, `(.L_x_190) ;  /* 0xffffffb400d48947 */ /* 0x000fea000083ffff */
.L_x_17:
[----:B------:R-:W-:Y:S05]  /*51c0*/  BSYNC B1 ;  /* 0x0000000000017941 */ /* 0x000fea0003800000 */
.L_x_16:
[----:B------:R-:W-:-:S04]  /*51d0*/  IADD3 R8, PT, PT, R8, 0x1, RZ ;  /* 0x0000000108087810 */ /* 0x000fc80007ffe0ff */
[----:B------:R-:W-:Y:S02]  /*51e0*/  IADD3 R0, PT, PT, -R5, R8, RZ ;  /* 0x0000000805007210 */ /* 0x000fe40007ffe1ff */
[----:B------:R-:W-:Y:S02]  /*51f0*/  ISETP.GE.AND P0, PT, R8, UR8, PT ;  /* 0x0000000808007c0c */ /* 0x000fe4000bf06270 */
[----:B------:R-:W-:-:S13]  /*5200*/  ISETP.LT.AND P1, PT, R0, UR9, PT ;  /* 0x0000000900007c0c */ /* 0x000fda000bf21270 */
[----:B------:R-:W-:Y:S05]  /*5210*/  @!P0 BRA P1, `(.L_x_191) ;  /* 0xffffffb400a48947 */ /* 0x000fea000083ffff */
.L_x_15:
[----:B------:R-:W-:Y:S05]  /*5220*/  BSYNC B2 ;  /* 0x0000000000027941 */ /* 0x000fea0003800000 */
.L_x_14:
[----:B------:R-:W-:-:S04]  /*5230*/  IADD3 R6, PT, PT, R6, 0x1, RZ ;  /* 0x0000000106067810 */ /* 0x000fc80007ffe0ff */
[----:B------:R-:W-:Y:S02]  /*5240*/  IADD3 R7, PT, PT, -R3, R6, RZ ;  /* 0x0000000603077210 */ /* 0x000fe40007ffe1ff */
[----:B------:R-:W-:Y:S02]  /*5250*/  ISETP.GE.AND P0, PT, R6, UR8, PT ;  /* 0x0000000806007c0c */ /* 0x000fe4000bf06270 */
[----:B------:R-:W-:-:S13]  /*5260*/  ISETP.LT.AND P1, PT, R7, UR9, PT ;  /* 0x0000000907007c0c */ /* 0x000fda000bf21270 */
[----:B------:R-:W-:Y:S05]  /*5270*/  @!P0 BRA P1, `(.L_x_192) ;  /* 0xffffffb4006c8947 */ /* 0x000fea000083ffff */
[----:B------:R-:W-:Y:S05]  /*5280*/  EXIT ;  /* 0x000000000000794d */ /* 0x000fea0003800000 */
        .weak           $__internal_1_$__cuda_sm20_div_rn_f64_full
        .type           $__internal_1_$__cuda_sm20_div_rn_f64_full,@function
        .size           $__internal_1_$__cuda_sm20_div_rn_f64_full,($__internal_2_$__cuda_sm20_sqrt_rn_f32_slowpath - $__internal_1_$__cuda_sm20_div_rn_f64_full)
$__internal_1_$__cuda_sm20_div_rn_f64_full:
[C---:B------:R-:W-:Y:S02]  /*5290*/  FSETP.GEU.AND P0, PT, |R9|.reuse, 1.469367938527859385e-39, PT ;  /* 0x001000000900780b */ /* 0x040fe40003f0e200 */
[C---:B------:R-:W-:Y:S02]  /*52a0*/  LOP3.LUT R6, R9.reuse, 0x800fffff, RZ, 0xc0, !PT ;  /* 0x800fffff09067812 */ /* 0x040fe400078ec0ff */
[----:B------:R-:W-:Y:S02]  /*52b0*/  MOV R10, 0x1 ;  /* 0x00000001000a7802 */ /* 0x000fe40000000f00 */
[----:B------:R-:W-:Y:S02]  /*52c0*/  LOP3.LUT R7, R6, 0x3ff00000, RZ, 0xfc, !PT ;  /* 0x3ff0000006077812 */ /* 0x000fe400078efcff */
[----:B------:R-:W-:Y:S02]  /*52d0*/  MOV R6, R8 ;  /* 0x0000000800067202 */ /* 0x000fe40000000f00 */
[----:B------:R-:W-:-:S02]  /*52e0*/  LOP3.LUT R18, R9, 0x7ff00000, RZ, 0xc0, !PT ;  /* 0x7ff0000009127812 */ /* 0x000fc400078ec0ff */
[----:B------:R-:W-:Y:S01]  /*52f0*/  LOP3.LUT R21, R13, 0x7ff00000, RZ, 0xc0, !PT ;  /* 0x7ff000000d157812 */ /* 0x000fe200078ec0ff */
[----:B------:R-:W-:Y:S01]  /*5300*/  @!P0 DMUL R6, R8, 8.98846567431157953865e+307 ;  /* 0x7fe0000008068828 */ /* 0x000fe20000000000 */
[----:B------:R-:W-:Y:S02]  /*5310*/  MOV R22, 0x1ca00000 ;  /* 0x1ca0000000167802 */ /* 0x000fe40000000f00 */
[----:B------:R-:W-:Y:S02]  /*5320*/  ISETP.GE.U32.AND P1, PT, R21, R18, PT ;  /* 0x000000121500720c */ /* 0x000fe40003f26070 */
[----:B------:R-:W-:Y:S01]  /*5330*/  MOV R23, R21 ;  /* 0x0000001500177202 */ /* 0x000fe20000000f00 */
[----:B------:R-:W0:Y:S02]  /*5340*/  MUFU.RCP64H R11, R7 ;  /* 0x00000007000b7308 */ /* 0x000e240000001800 */
[----:B0-----:R-:W-:-:S08]  /*5350*/  DFMA R14, R10, -R6, 1 ;  /* 0x3ff000000a0e742b */ /* 0x001fd00000000806 */
[----:B------:R-:W-:-:S08]  /*5360*/  DFMA R14, R14, R14, R14 ;  /* 0x0000000e0e0e722b */ /* 0x000fd0000000000e */
[----:B------:R-:W-:Y:S01]  /*5370*/  DFMA R14, R10, R14, R10 ;  /* 0x0000000e0a0e722b */ /* 0x000fe2000000000a */
[----:B------:R-:W-:Y:S02]  /*5380*/  SEL R11, R22, 0x63400000, !P1 ;  /* 0x63400000160b7807 */ /* 0x000fe40004800000 */
[----:B------:R-:W-:Y:S02]  /*5390*/  FSETP.GEU.AND P1, PT, |R13|, 1.469367938527859385e-39, PT ;  /* 0x001000000d00780b */ /* 0x000fe40003f2e200 */
[----:B------:R-:W-:-:S03]  /*53a0*/  LOP3.LUT R11, R11, 0x800fffff, R13, 0xf8, !PT ;  /* 0x800fffff0b0b7812 */ /* 0x000fc600078ef80d */
[----:B------:R-:W-:Y:S01]  /*53b0*/  DFMA R16, R14, -R6, 1 ;  /* 0x3ff000000e10742b */ /* 0x000fe20000000806 */
[----:B------:R-:W-:-:S07]  /*53c0*/  MOV R10, R12 ;  /* 0x0000000c000a7202 */ /* 0x000fce0000000f00 */
[----:B------:R-:W-:Y:S01]  /*53d0*/  DFMA R14, R14, R16, R14 ;  /* 0x000000100e0e722b */ /* 0x000fe2000000000e */
[----:B------:R-:W-:Y:S10]  /*53e0*/  @P1 BRA `(.L_x_193) ;  /* 0x0000000000201947 */ /* 0x000ff40003800000 */
[----:B------:R-:W-:-:S04]  /*53f0*/  LOP3.LUT R16, R9, 0x7ff00000, RZ, 0xc0, !PT ;  /* 0x7ff0000009107812 */ /* 0x000fc800078ec0ff */
[----:B------:R-:W-:Y:S02]  /*5400*/  ISETP.GE.U32.AND P1, PT, R21, R16, PT ;  /* 0x000000101500720c */ /* 0x000fe40003f26070 */
[----:B------:R-:W-:Y:S02]  /*5410*/  MOV R16, RZ ;  /* 0x000000ff00107202 */ /* 0x000fe40000000f00 */
[----:B------:R-:W-:-:S04]  /*5420*/  SEL R17, R22, 0x63400000, !P1 ;  /* 0x6340000016117807 */ /* 0x000fc80004800000 */
[----:B------:R-:W-:-:S04]  /*5430*/  LOP3.LUT R17, R17, 0x80000000, R13, 0xf8, !PT ;  /* 0x8000000011117812 */ /* 0x000fc800078ef80d */
[----:B------:R-:W-:-:S06]  /*5440*/  LOP3.LUT R17, R17, 0x100000, RZ, 0xfc, !PT ;  /* 0x0010000011117812 */ /* 0x000fcc00078efcff */
[----:B------:R-:W-:-:S10]  /*5450*/  DFMA R10, R10, 2, -R16 ;  /* 0x400000000a0a782b */ /* 0x000fd40000000810 */
[----:B------:R-:W-:-:S07]  /*5460*/  LOP3.LUT R23, R11, 0x7ff00000, RZ, 0xc0, !PT ;  /* 0x7ff000000b177812 */ /* 0x000fce00078ec0ff */
.L_x_193:
[----:B------:R-:W-:Y:S01]  /*5470*/  MOV R20, R18 ;  /* 0x0000001200147202 */ /* 0x000fe20000000f00 */
[----:B------:R-:W-:Y:S01]  /*5480*/  DMUL R16, R14, R10 ;  /* 0x0000000a0e107228 */ /* 0x000fe20000000000 */
[----:B------:R-:W-:Y:S02]  /*5490*/  @!P0 LOP3.LUT R20, R7, 0x7ff00000, RZ, 0xc0, !PT ;  /* 0x7ff0000007148812 */ /* 0x000fe400078ec0ff */
[----:B------:R-:W-:Y:S02]  /*54a0*/  IADD3 R26, PT, PT, R23, -0x1, RZ ;  /* 0xffffffff171a7810 */ /* 0x000fe40007ffe0ff */
[----:B------:R-:W-:Y:S02]  /*54b0*/  IADD3 R27, PT, PT, R20, -0x1, RZ ;  /* 0xffffffff141b7810 */ /* 0x000fe40007ffe0ff */
[----:B------:R-:W-:Y:S01]  /*54c0*/  ISETP.GT.U32.AND P0, PT, R26, 0x7feffffe, PT ;  /* 0x7feffffe1a00780c */ /* 0x000fe20003f04070 */
[----:B------:R-:W-:-:S03]  /*54d0*/  DFMA R18, R16, -R6, R10 ;  /* 0x800000061012722b */ /* 0x000fc6000000000a */
[----:B------:R-:W-:-:S05]  /*54e0*/  ISETP.GT.U32.OR P0, PT, R27, 0x7feffffe, P0 ;  /* 0x7feffffe1b00780c */ /* 0x000fca0000704470 */
[----:B------:R-:W-:-:S08]  /*54f0*/  DFMA R14, R14, R18, R16 ;  /* 0x000000120e0e722b */ /* 0x000fd00000000010 */
[----:B------:R-:W-:Y:S05]  /*5500*/  @P0 BRA `(.L_x_194) ;  /* 0x00000000006c0947 */ /* 0x000fea0003800000 */
[----:B------:R-:W-:-:S04]  /*5510*/  LOP3.LUT R16, R9, 0x7ff00000, RZ, 0xc0, !PT ;  /* 0x7ff0000009107812 */ /* 0x000fc800078ec0ff */
[CC--:B------:R-:W-:Y:S02]  /*5520*/  VIADDMNMX R12, R21.reuse, -R16.reuse, 0xb9600000, !PT ;  /* 0xb9600000150c7446 */ /* 0x0c0fe40007800910 */
[----:B------:R-:W-:Y:S02]  /*5530*/  ISETP.GE.U32.AND P0, PT, R21, R16, PT ;  /* 0x000000101500720c */ /* 0x000fe40003f06070 */
[----:B------:R-:W-:Y:S02]  /*5540*/  VIMNMX R12, PT, PT, R12, 0x46a00000, PT ;  /* 0x46a000000c0c7848 */ /* 0x000fe40003fe0100 */
[----:B------:R-:W-:-:S04]  /*5550*/  SEL R13, R22, 0x63400000, !P0 ;  /* 0x63400000160d7807 */ /* 0x000fc80004000000 */
[----:B------:R-:W-:Y:S01]  /*5560*/  IADD3 R18, PT, PT, -R13, R12, RZ ;  /* 0x0000000c0d127210 */ /* 0x000fe20007ffe1ff */
[----:B------:R-:W-:-:S03]  /*5570*/  IMAD.MOV.U32 R12, RZ, RZ, RZ ;  /* 0x000000ffff0c7224 */ /* 0x000fc600078e00ff */
[----:B------:R-:W-:-:S06]  /*5580*/  IADD3 R13, PT, PT, R18, 0x7fe00000, RZ ;  /* 0x7fe00000120d7810 */ /* 0x000fcc0007ffe0ff */
[----:B------:R-:W-:-:S10]  /*5590*/  DMUL R16, R14, R12 ;  /* 0x0000000c0e107228 */ /* 0x000fd40000000000 */
[----:B------:R-:W-:-:S13]  /*55a0*/  FSETP.GTU.AND P0, PT, |R17|, 1.469367938527859385e-39, PT ;  /* 0x001000001100780b */ /* 0x000fda0003f0c200 */
[----:B------:R-:W-:Y:S05]  /*55b0*/  @P0 BRA `(.L_x_195) ;  /* 0x0000000000940947 */ /* 0x000fea0003800000 */
[----:B------:R-:W-:Y:S01]  /*55c0*/  DFMA R6, R14, -R6, R10 ;  /* 0x800000060e06722b */ /* 0x000fe2000000000a */
[----:B------:R-:W-:-:S09]  /*55d0*/  MOV R12, RZ ;  /* 0x000000ff000c7202 */ /* 0x000fd20000000f00 */
[C---:B------:R-:W-:Y:S02]  /*55e0*/  FSETP.NEU.AND P0, PT, R7.reuse, RZ, PT ;  /* 0x000000ff0700720b */ /* 0x040fe40003f0d000 */
[----:B------:R-:W-:-:S04]  /*55f0*/  LOP3.LUT R9, R7, 0x80000000, R9, 0x48, !PT ;  /* 0x8000000007097812 */ /* 0x000fc800078e4809 */
[----:B------:R-:W-:-:S07]  /*5600*/  LOP3.LUT R13, R9, R13, RZ, 0xfc, !PT ;  /* 0x0000000d090d7212 */ /* 0x000fce00078efcff */
[----:B------:R-:W-:Y:S05]  /*5610*/  @!P0 BRA `(.L_x_195) ;  /* 0x00000000007c8947 */ /* 0x000fea0003800000 */
[----:B------:R-:W-:Y:S01]  /*5620*/  IADD3 R7, PT, PT, -R18, RZ, RZ ;  /* 0x000000ff12077210 */ /* 0x000fe20007ffe1ff */
[----:B------:R-:W-:Y:S01]  /*5630*/  DMUL.RP R12, R14, R12 ;  /* 0x0000000c0e0c7228 */ /* 0x000fe20000008000 */
[----:B------:R-:W-:-:S06]  /*5640*/  MOV R6, RZ ;  /* 0x000000ff00067202 */ /* 0x000fcc0000000f00 */
[----:B------:R-:W-:-:S03]  /*5650*/  DFMA R6, R16, -R6, R14 ;  /* 0x800000061006722b */ /* 0x000fc6000000000e */
[----:B------:R-:W-:-:S03]  /*5660*/  LOP3.LUT R9, R13, R9, RZ, 0x3c, !PT ;  /* 0x000000090d097212 */ /* 0x000fc600078e3cff */
[----:B------:R-:W-:-:S04]  /*5670*/  IADD3 R6, PT, PT, -R18, -0x43300000, RZ ;  /* 0xbcd0000012067810 */ /* 0x000fc80007ffe1ff */
[----:B------:R-:W-:-:S04]  /*5680*/  FSETP.NEU.AND P0, PT, |R7|, R6, PT ;  /* 0x000000060700720b */ /* 0x000fc80003f0d200 */
[----:B------:R-:W-:Y:S02]  /*5690*/  FSEL R16, R12, R16, !P0 ;  /* 0x000000100c107208 */ /* 0x000fe40004000000 */
[----:B------:R-:W-:Y:S01]  /*56a0*/  FSEL R17, R9, R17, !P0 ;  /* 0x0000001109117208 */ /* 0x000fe20004000000 */
[----:B------:R-:W-:Y:S06]  /*56b0*/  BRA `(.L_x_195) ;  /* 0x0000000000547947 */ /* 0x000fec0003800000 */
.L_x_194:
[----:B------:R-:W-:-:S14]  /*56c0*/  DSETP.NAN.AND P0, PT, R12, R12, PT ;  /* 0x0000000c0c00722a */ /* 0x000fdc0003f08000 */
[----:B------:R-:W-:Y:S05]  /*56d0*/  @P0 BRA `(.L_x_196) ;  /* 0x0000000000440947 */ /* 0x000fea0003800000 */
[----:B------:R-:W-:-:S14]  /*56e0*/  DSETP.NAN.AND P0, PT, R8, R8, PT ;  /* 0x000000080800722a */ /* 0x000fdc0003f08000 */
[----:B------:R-:W-:Y:S05]  /*56f0*/  @P0 BRA `(.L_x_197) ;  /* 0x0000000000300947 */ /* 0x000fea0003800000 */
[----:B------:R-:W-:Y:S02]  /*5700*/  ISETP.NE.AND P0, PT, R23, R20, PT ;  /* 0x000000141700720c */ /* 0x000fe40003f05270 */
[----:B------:R-:W-:Y:S02]  /*5710*/  MOV R16, 0x0 ;  /* 0x0000000000107802 */ /* 0x000fe40000000f00 */
[----:B------:R-:W-:-:S09]  /*5720*/  MOV R17, 0xfff80000 ;  /* 0xfff8000000117802 */ /* 0x000fd20000000f00 */
[----:B------:R-:W-:Y:S05]  /*5730*/  @!P0 BRA `(.L_x_195) ;  /* 0x0000000000348947 */ /* 0x000fea0003800000 */
[----:B------:R-:W-:Y:S02]  /*5740*/  ISETP.NE.AND P0, PT, R23, 0x7ff00000, PT ;  /* 0x7ff000001700780c */ /* 0x000fe40003f05270 */
[----:B------:R-:W-:Y:S02]  /*5750*/  LOP3.LUT R17, R13, 0x80000000, R9, 0x48, !PT ;  /* 0x800000000d117812 */ /* 0x000fe400078e4809 */
[----:B------:R-:W-:-:S13]  /*5760*/  ISETP.EQ.OR P0, PT, R20, RZ, !P0 ;  /* 0x000000ff1400720c */ /* 0x000fda0004702670 */
[----:B------:R-:W-:Y:S02]  /*5770*/  @P0 LOP3.LUT R6, R17, 0x7ff00000, RZ, 0xfc, !PT ;  /* 0x7ff0000011060812 */ /* 0x000fe400078efcff */
[----:B------:R-:W-:Y:S02]  /*5780*/  @!P0 MOV R16, RZ ;  /* 0x000000ff00108202 */ /* 0x000fe40000000f00 */
[----:B------:R-:W-:Y:S02]  /*5790*/  @P0 MOV R16, RZ ;  /* 0x000000ff00100202 */ /* 0x000fe40000000f00 */
[----:B------:R-:W-:Y:S01]  /*57a0*/  @P0 MOV R17, R6 ;  /* 0x0000000600110202 */ /* 0x000fe20000000f00 */
[----:B------:R-:W-:Y:S06]  /*57b0*/  BRA `(.L_x_195) ;  /* 0x0000000000147947 */ /* 0x000fec0003800000 */
.L_x_197:
[----:B------:R-:W-:Y:S02]  /*57c0*/  LOP3.LUT R17, R9, 0x80000, RZ, 0xfc, !PT ;  /* 0x0008000009117812 */ /* 0x000fe400078efcff */
[----:B------:R-:W-:Y:S01]  /*57d0*/  MOV R16, R8 ;  /* 0x0000000800107202 */ /* 0x000fe20000000f00 */
[----:B------:R-:W-:Y:S06]  /*57e0*/  BRA `(.L_x_195) ;  /* 0x0000000000087947 */ /* 0x000fec0003800000 */
.L_x_196:
[----:B------:R-:W-:Y:S02]  /*57f0*/  LOP3.LUT R17, R13, 0x80000, RZ, 0xfc, !PT ;  /* 0x000800000d117812 */ /* 0x000fe400078efcff */
[----:B------:R-:W-:-:S07]  /*5800*/  MOV R16, R12 ;  /* 0x0000000c00107202 */ /* 0x000fce0000000f00 */
.L_x_195:
[----:B------:R-:W-:Y:S02]  /*5810*/  MOV R6, R0 ;  /* 0x0000000000067202 */ /* 0x000fe40000000f00 */
[----:B------:R-:W-:-:S04]  /*5820*/  MOV R7, 0x0 ;  /* 0x0000000000077802 */ /* 0x000fc80000000f00 */
[----:B------:R-:W-:Y:S05]  /*5830*/  RET.REL.NODEC R6 `(_Z12make_histoXYPfS_PPP4NodeS3_ffff) ;  /* 0xffffffa406f07950 */ /* 0x000fea0003c3ffff */
        .weak           $__internal_2_$__cuda_sm20_sqrt_rn_f32_slowpath
        .type           $__internal_2_$__cuda_sm20_sqrt_rn_f32_slowpath,@function
        .size           $__internal_2_$__cuda_sm20_sqrt_rn_f32_slowpath,($__internal_3_$__cuda_sm3x_div_rn_noftz_f32_slowpath - $__internal_2_$__cuda_sm20_sqrt_rn_f32_slowpath)
$__internal_2_$__cuda_sm20_sqrt_rn_f32_slowpath:
[----:B------:R-:W-:-:S13]  /*5840*/  LOP3.LUT P2, RZ, R0, 0x7fffffff, RZ, 0xc0, !PT ;  /* 0x7fffffff00ff7812 */ /* 0x000fda000784c0ff */
[----:B------:R-:W-:Y:S01]  /*5850*/  @!P2 MOV R38, R0 ;  /* 0x000000000026a202 */ /* 0x000fe20000000f00 */
[----:B------:R-:W-:Y:S06]  /*5860*/  @!P2 BRA `(.L_x_198) ;  /* 0x000000000040a947 */ /* 0x000fec0003800000 */
[----:B------:R-:W-:-:S13]  /*5870*/  FSETP.GEU.FTZ.AND P2, PT, R0, RZ, PT ;  /* 0x000000ff0000720b */ /* 0x000fda0003f5e000 */
[----:B------:R-:W-:Y:S01]  /*5880*/  @!P2 MOV R38, 0x7fffffff ;  /* 0x7fffffff0026a802 */ /* 0x000fe20000000f00 */
[----:B------:R-:W-:Y:S06]  /*5890*/  @!P2 BRA `(.L_x_198) ;  /* 0x000000000034a947 */ /* 0x000fec0003800000 */
[----:B------:R-:W-:-:S13]  /*58a0*/  FSETP.GTU.FTZ.AND P2, PT, |R0|, +INF , PT ;  /* 0x7f8000000000780b */ /* 0x000fda0003f5c200 */
[----:B------:R-:W-:Y:S01]  /*58b0*/  @P2 FADD.FTZ R38, R0, 1 ;  /* 0x3f80000000262421 */ /* 0x000fe20000010000 */
[----:B------:R-:W-:Y:S06]  /*58c0*/  @P2 BRA `(.L_x_198) ;  /* 0x0000000000282947 */ /* 0x000fec0003800000 */
[----:B------:R-:W-:-:S13]  /*58d0*/  FSETP.NEU.FTZ.AND P2, PT, |R0|, +INF , PT ;  /* 0x7f8000000000780b */ /* 0x000fda0003f5d200 */
[----:B------:R-:W-:-:S04]  /*58e0*/  @P2 FFMA R36, R0, 1.84467440737095516160e+19, RZ ;  /* 0x5f80000000242823 */ /* 0x000fc800000000ff */
[----:B------:R-:W0:Y:S02]  /*58f0*/  @P2 MUFU.RSQ R39, R36 ;  /* 0x0000002400272308 */ /* 0x000e240000001400 */
[----:B0-----:R-:W-:Y:S01]  /*5900*/  @P2 FMUL.FTZ R29, R36, R39 ;  /* 0x00000027241d2220 */ /* 0x001fe20000410000 */
[----:B------:R-:W-:-:S03]  /*5910*/  @P2 FMUL.FTZ R40, R39, 0.5 ;  /* 0x3f00000027282820 */ /* 0x000fc60000410000 */
[----:B------:R-:W-:-:S04]  /*5920*/  @P2 FADD.FTZ R38, -R29, -RZ ;  /* 0x800000ff1d262221 */ /* 0x000fc80000010100 */
[----:B------:R-:W-:Y:S01]  /*5930*/  @P2 FFMA R42, R29, R38, R36 ;  /* 0x000000261d2a2223 */ /* 0x000fe20000000024 */
[----:B------:R-:W-:-:S03]  /*5940*/  @!P2 MOV R38, R0 ;  /* 0x000000000026a202 */ /* 0x000fc60000000f00 */
[----:B------:R-:W-:-:S04]  /*5950*/  @P2 FFMA R40, R42, R40, R29 ;  /* 0x000000282a282223 */ /* 0x000fc8000000001d */
[----:B------:R-:W-:-:S07]  /*5960*/  @P2 FMUL.FTZ R38, R40, 2.3283064365386962891e-10 ;  /* 0x2f80000028262820 */ /* 0x000fce0000410000 */
.L_x_198:
[----:B------:R-:W-:-:S04]  /*5970*/  HFMA2 R29, -RZ, RZ, 0, 0 ;  /* 0x00000000ff1d7431 */ /* 0x000fc800000001ff */
[----:B------:R-:W-:Y:S05]  /*5980*/  RET.REL.NODEC R28 `(_Z12make_histoXYPfS_PPP4NodeS3_ffff) ;  /* 0xffffffa41c9c7950 */ /* 0x000fea0003c3ffff */
        .weak           $__internal_3_$__cuda_sm3x_div_rn_noftz_f32_slowpath
        .type           $__internal_3_$__cuda_sm3x_div_rn_noftz_f32_slowpath,@function
        .size           $__internal_3_$__cuda_sm3x_div_rn_noftz_f32_slowpath,(.L_x_1093 - $__internal_3_$__cuda_sm3x_div_rn_noftz_f32_slowpath)
$__internal_3_$__cuda_sm3x_div_rn_noftz_f32_slowpath:
[----:B------:R-:W0:Y:S08]  /*5990*/  LDC.64 R4, c[0x0][0x3a8] ;  /* 0x0000ea00ff047b82 */ /* 0x000e300000000a00 */
[----:B------:R-:W1:Y:S08]  /*59a0*/  LDC R7, c[0x0][0x3ac] ;  /* 0x0000eb00ff077b82 */ /* 0x000e700000000800 */
[----:B------:R-:W2:Y:S01]  /*59b0*/  LDC R8, c[0x0][0x3a8] ;  /* 0x0000ea00ff087b82 */ /* 0x000ea20000000800 */
[----:B0-----:R-:W-:-:S02]  /*59c0*/  SHF.R.U32.HI R3, RZ, 0x17, R4 ;  /* 0x00000017ff037819 */ /* 0x001fc40000011604 */
[----:B------:R-:W-:Y:S02]  /*59d0*/  SHF.R.U32.HI R0, RZ, 0x17, R5 ;  /* 0x00000017ff007819 */ /* 0x000fe40000011605 */
[----:B------:R-:W-:Y:S02]  /*59e0*/  LOP3.LUT R3, R3, 0xff, RZ, 0xc0, !PT ;  /* 0x000000ff03037812 */ /* 0x000fe400078ec0ff */
[----:B------:R-:W-:-:S03]  /*59f0*/  LOP3.LUT R0, R0, 0xff, RZ, 0xc0, !PT ;  /* 0x000000ff00007812 */ /* 0x000fc600078ec0ff */
[----:B------:R-:W-:Y:S01]  /*5a00*/  VIADD R11, R3, 0xffffffff ;  /* 0xffffffff030b7836 */ /* 0x000fe20000000000 */
[----:B------:R-:W-:-:S04]  /*5a10*/  IADD3 R10, PT, PT, R0, -0x1, RZ ;  /* 0xffffffff000a7810 */ /* 0x000fc80007ffe0ff */
[----:B------:R-:W-:-:S04]  /*5a20*/  ISETP.GT.U32.AND P0, PT, R11, 0xfd, PT ;  /* 0x000000fd0b00780c */ /* 0x000fc80003f04070 */
[----:B------:R-:W-:-:S13]  /*5a30*/  ISETP.GT.U32.OR P0, PT, R10, 0xfd, P0 ;  /* 0x000000fd0a00780c */ /* 0x000fda0000704470 */
[----:B------:R-:W-:Y:S01]  /*5a40*/  @!P0 MOV R9, RZ ;  /* 0x000000ff00098202 */ /* 0x000fe20000000f00 */
[----:B-12---:R-:W-:Y:S06]  /*5a50*/  @!P0 BRA `(.L_x_199) ;  /* 0x00000000005c8947 */ /* 0x006fec0003800000 */
        /* <DEDUP_REMOVED lines=18> */
[----:B------:R-:W-:Y:S01]  /*5b80*/  @P0 MOV R9, RZ ;  /* 0x000000ff00090202 */ /* 0x000fe20000000f00 */
[----:B------:R-:W-:Y:S01]  /*5b90*/  @!P0 FFMA R7, R5, 1.84467440737095516160e+19, RZ ;  /* 0x5f80000005078823 */ /* 0x000fe200000000ff */
[----:B------:R-:W-:Y:S01]  /*5ba0*/  @!P0 MOV R9, 0xffffffc0 ;  /* 0xffffffc000098802 */ /* 0x000fe20000000f00 */
[----:B------:R-:W-:-:S03]  /*5bb0*/  @!P1 FFMA R8, R4, 1.84467440737095516160e+19, RZ ;  /* 0x5f80000004089823 */ /* 0x000fc600000000ff */
[----:B------:R-:W-:-:S07]  /*5bc0*/  @!P1 IADD3 R9, PT, PT, R9, 0x40, RZ ;  /* 0x0000004009099810 */ /* 0x000fce0007ffe0ff */
.L_x_199:
[----:B------:R-:W-:Y:S02]  /*5bd0*/  LEA R5, R3, 0xc0800000, 0x17 ;  /* 0xc080000003057811 */ /* 0x000fe400078eb8ff */
[----:B------:R-:W-:Y:S02]  /*5be0*/  IADD3 R4, PT, PT, R0, -0x7f, RZ ;  /* 0xffffff8100047810 */ /* 0x000fe40007ffe0ff */
[----:B------:R-:W-:-:S03]  /*5bf0*/  IADD3 R5, PT, PT, -R5, R8, RZ ;  /* 0x0000000805057210 */ /* 0x000fc60007ffe1ff */
[C---:B------:R-:W-:Y:S01]  /*5c00*/  IMAD R0, R4.reuse, -0x800000, R7 ;  /* 0xff80000004007824 */ /* 0x040fe200078e0207 */
[----:B------:R-:W0:Y:S01]  /*5c10*/  MUFU.RCP R8, R5 ;  /* 0x0000000500087308 */ /* 0x000e220000001000 */
[----:B------:R-:W-:Y:S01]  /*5c20*/  FADD.FTZ R11, -R5, -RZ ;  /* 0x800000ff050b7221 */ /* 0x000fe20000010100 */
[----:B------:R-:W-:-:S04]  /*5c30*/  IADD3 R4, PT, PT, R4, 0x7f, -R3 ;  /* 0x0000007f04047810 */ /* 0x000fc80007ffe803 */
[----:B------:R-:W-:Y:S01]  /*5c40*/  IADD3 R4, PT, PT, R4, R9, RZ ;  /* 0x0000000904047210 */ /* 0x000fe20007ffe0ff */
[----:B0-----:R-:W-:-:S04]  /*5c50*/  FFMA R13, R8, R11, 1 ;  /* 0x3f800000080d7423 */ /* 0x001fc8000000000b */
        /* <DEDUP_REMOVED lines=8> */
[----:B------:R-:W-:-:S04]  /*5ce0*/  IADD3 R9, PT, PT, R0, R4, RZ ;  /* 0x0000000400097210 */ /* 0x000fc80007ffe0ff */
[----:B------:R-:W-:-:S04]  /*5cf0*/  IADD3 R0, PT, PT, R9, -0x1, RZ ;  /* 0xffffffff09007810 */ /* 0x000fc80007ffe0ff */
        /* <DEDUP_REMOVED lines=10> */
[C---:B------:R-:W-:Y:S01]  /*5da0*/  IADD3 R5, PT, PT, R9.reuse, 0x20, RZ ;  /* 0x0000002009057810 */ /* 0x040fe20007ffe0ff */
[-CC-:B------:R-:W-:Y:S01]  /*5db0*/  FFMA.RM R3, R10, R8.reuse, R13.reuse ;  /* 0x000000080a037223 */ /* 0x180fe2000000400d */
[C---:B------:R-:W-:Y:S02]  /*5dc0*/  ISETP.NE.AND P2, PT, R9.reuse, RZ, PT ;  /* 0x000000ff0900720c */ /* 0x040fe40003f45270 */
[----:B------:R-:W-:Y:S01]  /*5dd0*/  LOP3.LUT R4, R0, 0x7fffff, RZ, 0xc0, !PT ;  /* 0x007fffff00047812 */ /* 0x000fe200078ec0ff */
[----:B------:R-:W-:Y:S01]  /*5de0*/  FFMA.RP R0, R10, R8, R13 ;  /* 0x000000080a007223 */ /* 0x000fe2000000800d */
[C---:B------:R-:W-:Y:S02]  /*5df0*/  ISETP.NE.AND P1, PT, R9.reuse, RZ, PT ;  /* 0x000000ff0900720c */ /* 0x040fe40003f25270 */
[----:B------:R-:W-:Y:S02]  /*5e00*/  LOP3.LUT R4, R4, 0x800000, RZ, 0xfc, !PT ;  /* 0x0080000004047812 */ /* 0x000fe400078efcff */
[----:B------:R-:W-:-:S02]  /*5e10*/  IADD3 R8, PT, PT, -R9, RZ, RZ ;  /* 0x000000ff09087210 */ /* 0x000fc40007ffe1ff */
[----:B------:R-:W-:Y:S02]  /*5e20*/  SHF.L.U32 R5, R4, R5, RZ ;  /* 0x0000000504057219 */ /* 0x000fe400000006ff */
[----:B------:R-:W-:Y:S02]  /*5e30*/  FSETP.NEU.FTZ.AND P0, PT, R0, R3, PT ;  /* 0x000000030000720b */ /* 0x000fe40003f1d000 */
[----:B------:R-:W-:Y:S02]  /*5e40*/  SEL R3, R8, RZ, P2 ;  /* 0x000000ff08037207 */ /* 0x000fe40001000000 */
[----:B------:R-:W-:Y:S02]  /*5e50*/  ISETP.NE.AND P1, PT, R5, RZ, P1 ;  /* 0x000000ff0500720c */ /* 0x000fe40000f25270 */
[----:B------:R-:W-:Y:S02]  /*5e60*/  SHF.R.U32.HI R3, RZ, R3, R4 ;  /* 0x00000003ff037219 */ /* 0x000fe40000011604 */
[----:B------:R-:W-:-:S02]  /*5e70*/  PLOP3.LUT P0, PT, P0, P1, PT, 0xf8, 0x8f ;  /* 0x00000000008f781c */ /* 0x000fc40000703f70 */
[----:B------:R-:W-:Y:S02]  /*5e80*/  SHF.R.U32.HI R5, RZ, 0x1, R3 ;  /* 0x00000001ff057819 */ /* 0x000fe40000011603 */
[----:B------:R-:W-:-:S04]  /*5e90*/  SEL R0, RZ, 0x1, !P0 ;  /* 0x00000001ff007807 */ /* 0x000fc80004000000 */
[----:B------:R-:W-:-:S04]  /*5ea0*/  LOP3.LUT R0, R0, 0x1, R5, 0xf8, !PT ;  /* 0x0000000100007812 */ /* 0x000fc800078ef805 */
[----:B------:R-:W-:-:S04]  /*5eb0*/  LOP3.LUT R0, R0, R3, RZ, 0xc0, !PT ;  /* 0x0000000300007212 */ /* 0x000fc800078ec0ff */
[----:B------:R-:W-:-:S04]  /*5ec0*/  IADD3 R0, PT, PT, R5, R0, RZ ;  /* 0x0000000005007210 */ /* 0x000fc80007ffe0ff */
[----:B------:R-:W-:Y:S01]  /*5ed0*/  LOP3.LUT R7, R0, R7, RZ, 0xfc, !PT ;  /* 0x0000000700077212 */ /* 0x000fe200078efcff */
[----:B------:R-:W-:Y:S06]  /*5ee0*/  BRA `(.L_x_206) ;  /* 0x0000000000347947 */ /* 0x000fec0003800000 */
.L_x_205:
[----:B------:R-:W-:-:S04]  /*5ef0*/  LOP3.LUT R7, R7, 0x80000000, RZ, 0xc0, !PT ;  /* 0x8000000007077812 */ /* 0x000fc800078ec0ff */
[----:B------:R-:W-:Y:S01]  /*5f00*/  LOP3.LUT R7, R7, 0x7f800000, RZ, 0xfc, !PT ;  /* 0x7f80000007077812 */ /* 0x000fe200078efcff */
[----:B------:R-:W-:Y:S06]  /*5f10*/  BRA `(.L_x_206) ;  /* 0x0000000000287947 */ /* 0x000fec0003800000 */
.L_x_204:
[----:B------:R-:W-:Y:S01]  /*5f20*/  LEA R7, R4, R7, 0x17 ;  /* 0x0000000704077211 */ /* 0x000fe200078eb8ff */
[----:B------:R-:W-:Y:S06]  /*5f30*/  BRA `(.L_x_206) ;  /* 0x0000000000207947 */ /* 0x000fec0003800000 */
.L_x_203:
[----:B------:R-:W-:-:S04]  /*5f40*/  LOP3.LUT R7, R8, 0x80000000, R7, 0x48, !PT ;  /* 0x8000000008077812 */ /* 0x000fc800078e4807 */
[----:B------:R-:W-:Y:S01]  /*5f50*/  LOP3.LUT R7, R7, 0x7f800000, RZ, 0xfc, !PT ;  /* 0x7f80000007077812 */ /* 0x000fe200078efcff */
[----:B------:R-:W-:Y:S06]  /*5f60*/  BRA `(.L_x_206) ;  /* 0x0000000000147947 */ /* 0x000fec0003800000 */
.L_x_202:
[----:B------:R-:W-:Y:S01]  /*5f70*/  LOP3.LUT R7, R8, 0x80000000, R7, 0x48, !PT ;  /* 0x8000000008077812 */ /* 0x000fe200078e4807 */
[----:B------:R-:W-:Y:S06]  /*5f80*/  BRA `(.L_x_206) ;  /* 0x00000000000c7947 */ /* 0x000fec0003800000 */
.L_x_201:
[----:B------:R-:W0:Y:S01]  /*5f90*/  MUFU.RSQ R7, -QNAN ;  /* 0xffc0000000077908 */ /* 0x000e220000001400 */
[----:B------:R-:W-:Y:S05]  /*5fa0*/  BRA `(.L_x_206) ;  /* 0x0000000000047947 */ /* 0x000fea0003800000 */
.L_x_200:
[----:B------:R-:W-:-:S07]  /*5fb0*/  FADD.FTZ R7, R5, R4 ;  /* 0x0000000405077221 */ /* 0x000fce0000010000 */
.L_x_206:
[----:B0-----:R-:W-:Y:S01]  /*5fc0*/  MOV R0, R7 ;  /* 0x0000000700007202 */ /* 0x001fe20000000f00 */
[----:B------:R-:W-:-:S04]  /*5fd0*/  HFMA2 R7, -RZ, RZ, 0, 0 ;  /* 0x00000000ff077431 */ /* 0x000fc800000001ff */
[----:B------:R-:W-:Y:S05]  /*5fe0*/  RET.REL.NODEC R6 `(_Z12make_histoXYPfS_PPP4NodeS3_ffff) ;  /* 0xffffffa006047950 */ /* 0x000fea0003c3ffff */
.L_x_207:
        /* <DEDUP_REMOVED lines=9> */
.L_x_1093:


//--------------------- .text._Z12make_histoXXPfS_PPP4Nodeffff --------------------------
	.section	.text._Z12make_histoXXPfS_PPP4Nodeffff,"ax",@progbits
	.align	128
        .global         _Z12make_histoXXPfS_PPP4Nodeffff
        .type           _Z12make_histoXXPfS_PPP4Nodeffff,@function
        .size           _Z12make_histoXXPfS_PPP4Nodeffff,(.L_x_1096 - _Z12make_histoXXPfS_PPP4Nodeffff)
        .other          _Z12make_histoXXPfS_PPP4Nodeffff,@"STO_CUDA_ENTRY STV_DEFAULT"
_Z12make_histoXXPfS_PPP4Nodeffff:
.text._Z12make_histoXXPfS_PPP4Nodeffff:
        /* <DEDUP_REMOVED lines=15> */
[----:B------:R-:W-:Y:S05]  /*00f0*/  CALL.REL.NOINC `($__internal_6_$__cuda_sm3x_div_rn_noftz_f32_slowpath) ;  /* 0x0000013000f47944 */ /* 0x000fea0003c00000 */
[----:B------:R-:W-:-:S07]  /*0100*/  MOV R0, R7 ;  /* 0x0000000700007202 */ /* 0x000fce0000000f00 */
.L_x_208:
        /* <DEDUP_REMOVED lines=56> */
[----:B------:R-:W-:-:S04]  /*0490*/  @!P2 LOP3.LUT R4, RZ, UR7, RZ, 0x33, !PT ;  /* 0x00000007ff04ac12 */ /* 0x000fc8000f8e33ff */
[----:B------:R-:W-:-:S05]  /*04a0*/  IADD3 R5, PT, PT, -R4, RZ, RZ ;  /* 0x000000ff04057210 */ /* 0x000fca0007ffe1ff */
        /* <DEDUP_REMOVED lines=15> */
[----:B--2---:R-:W-:-:S05]  /*05a0*/  IMAD.WIDE R10, R4, 0x10, R8 ;  /* 0x00000010040a7825 */ /* 0x004fca00078e0208 */
[----:B------:R-:W2:Y:S02]  /*05b0*/  LD.E R7, desc[UR4][R10.64] ;  /* 0x000000040a077980 */ /* 0x000ea4000c101900 */
[----:B--2---:R-:W-:-:S13]  /*05c0*/  ISETP.GE.AND P0, PT, R7, 0x1, PT ;  /* 0x000000010700780c */ /* 0x004fda0003f06270 */
[----:B------:R-:W-:Y:S05]  /*05d0*/  @!P0 EXIT ;  /* 0x000000000000894d */ /* 0x000fea0003800000 */
[----:B------:R-:W0:Y:S01]  /*05e0*/  LDCU UR7, c[0x0][0x3a0] ;  /* 0x00007400ff0777ac */ /* 0x000e220008000800 */
[----:B------:R-:W-:Y:S01]  /*05f0*/  MOV R8, 0x1 ;  /* 0x0000000100087802 */ /* 0x000fe20000000f00 */
[----:B------:R-:W-:Y:S01]  /*0600*/  UMOV UR8, 0xe8584caa ;  /* 0xe8584caa00087882 */ /* 0x000fe20000000000 */
[----:B------:R-:W-:Y:S01]  /*0610*/  UMOV UR9, 0x3ffbb67a ;  /* 0x3ffbb67a00097882 */ /* 0x000fe20000000000 */
[----:B0-----:R-:W0:Y:S01]  /*0620*/  F2F.F64.F32 R12, UR7 ;  /* 0x00000007000c7d10 */ /* 0x001e220008201800 */
[----:B------:R-:W1:Y:S07]  /*0630*/  LDCU UR7, c[0x0][0x39c] ;  /* 0x00007380ff0777ac */ /* 0x000e6e0008000800 */
[----:B0-----:R-:W0:Y:S02]  /*0640*/  MUFU.RCP64H R9, R13 ;  /* 0x0000000d00097308 */ /* 0x001e240000001800 */
[----:B0-----:R-:W-:-:S08]  /*0650*/  DFMA R14, -R12, R8, 1 ;  /* 0x3ff000000c0e742b */ /* 0x001fd00000000108 */
[----:B------:R-:W-:Y:S02]  /*0660*/  DFMA R16, R14, R14, R14 ;  /* 0x0000000e0e10722b */ /* 0x000fe4000000000e */
[----:B-1----:R-:W0:Y:S06]  /*0670*/  F2F.F64.F32 R14, UR7 ;  /* 0x00000007000e7d10 */ /* 0x002e2c0008201800 */
[----:B------:R-:W-:-:S08]  /*0680*/  DFMA R16, R8, R16, R8 ;  /* 0x000000100810722b */ /* 0x000fd00000000008 */
[C---:B------:R-:W-:Y:S02]  /*0690*/  DFMA R8, -R12.reuse, R16, 1 ;  /* 0x3ff000000c08742b */ /* 0x040fe40000000110 */
[----:B0-----:R-:W-:-:S06]  /*06a0*/  DFMA R14, R12, UR8, R14 ;  /* 0x000000080c0e7c2b */ /* 0x001fcc000800000e */
[----:B------:R-:W-:-:S04]  /*06b0*/  DFMA R8, R16, R8, R16 ;  /* 0x000000081008722b */ /* 0x000fc80000000010 */
[----:B------:R-:W-:-:S04]  /*06c0*/  FSETP.GEU.AND P1, PT, |R15|, 6.5827683646048100446e-37, PT ;  /* 0x036000000f00780b */ /* 0x000fc80003f2e200 */
[----:B------:R-:W-:-:S08]  /*06d0*/  DMUL R16, R14, R8 ;  /* 0x000000080e107228 */ /* 0x000fd00000000000 */
[----:B------:R-:W-:-:S08]  /*06e0*/  DFMA R18, -R12, R16, R14 ;  /* 0x000000100c12722b */ /* 0x000fd0000000010e */
[----:B------:R-:W-:-:S10]  /*06f0*/  DFMA R8, R8, R18, R16 ;  /* 0x000000120808722b */ /* 0x000fd40000000010 */
[----:B------:R-:W-:-:S05]  /*0700*/  FFMA R0, RZ, R13, R9 ;  /* 0x0000000dff007223 */ /* 0x000fca0000000009 */
[----:B------:R-:W-:-:S13]  /*0710*/  FSETP.GT.AND P0, PT, |R0|, 1.469367938527859385e-39, PT ;  /* 0x001000000000780b */ /* 0x000fda0003f04200 */
[----:B------:R-:W-:Y:S05]  /*0720*/  @P0 BRA P1, `(.L_x_209) ;  /* 0x0000000000100947 */ /* 0x000fea0000800000 */
[----:B------:R-:W-:-:S07]  /*0730*/  MOV R0, 0x750 ;  /* 0x0000075000007802 */ /* 0x000fce0000000f00 */
[----:B------:R-:W-:Y:S05]  /*0740*/  CALL.REL.NOINC `($__internal_4_$__cuda_sm20_div_rn_f64_full) ;  /* 0x0000012400907944 */ /* 0x000fea0003c00000 */
[----:B------:R-:W-:Y:S02]  /*0750*/  MOV R8, R20 ;  /* 0x0000001400087202 */ /* 0x000fe40000000f00 */
[----:B------:R-:W-:-:S07]  /*0760*/  MOV R9, R21 ;  /* 0x0000001500097202 */ /* 0x000fce0000000f00 */
.L_x_209:
[----:B------:R-:W0:Y:S01]  /*0770*/  F2F.F32.F64 R8, R8 ;  /* 0x0000000800087310 */ /* 0x000e220000301000 */
[----:B------:R-:W-:Y:S01]  /*0780*/  LOP3.LUT R6, R6, 0x1, RZ, 0xc0, !PT ;  /* 0x0000000106067812 */ /* 0x000fe200078ec0ff */
[----:B------:R-:W1:Y:S01]  /*0790*/  LDCU UR7, c[0x0][0x398] ;  /* 0x00007300ff0777ac */ /* 0x000e620008000800 */
[----:B------:R-:W-:Y:S02]  /*07a0*/  BSSY B0, `(.L_x_210) ;  /* 0x0000474000007945 */ /* 0x000fe40003800000 */
[----:B------:R-:W-:Y:S01]  /*07b0*/  ISETP.NE.U32.AND P0, PT, R6, 0x1, PT ;  /* 0x000000010600780c */ /* 0x000fe20003f05070 */
[----:B------:R-:W2:Y:S02]  /*07c0*/  LDCU UR8, c[0x0][0x398] ;  /* 0x00007300ff0877ac */ /* 0x000ea40008000800 */
[----:B0-----:R-:W0:Y:S02]  /*07d0*/  F2I.CEIL.NTZ R0, R8 ;  /* 0x0000000800007305 */ /* 0x001e24000020b100 */
[----:B0-----:R-:W-:-:S08]  /*07e0*/  R2UR UR9, R0 ;  /* 0x00000000000972ca */ /* 0x001fd000000e0000 */
[----:B-12---:R-:W-:Y:S07]  /*07f0*/  @!P0 BRA `(.L_x_211) ;  /* 0x0000002000e48947 */ /* 0x006fee0003800000 */
[----:B------:R-:W-:-:S13]  /*0800*/  ISETP.NE.AND P0, PT, R7, 0x1, PT ;  /* 0x000000010700780c */ /* 0x000fda0003f05270 */
[----:B------:R-:W-:Y:S05]  /*0810*/  @!P0 BRA `(.L_x_212) ;  /* 0x0000004400b08947 */ /* 0x000fea0003800000 */
[----:B------:R0:W5:Y:S01]  /*0820*/  LD.E.64 R8, desc[UR4][R10.64+0x8] ;  /* 0x000008040a087980 */ /* 0x000162000c101b00 */
[----:B------:R-:W1:Y:S01]  /*0830*/  LDC R17, c[0x0][0x39c] ;  /* 0x0000e700ff117b82 */ /* 0x000e620000000800 */
[----:B------:R-:W-:Y:S01]  /*0840*/  HFMA2 R13, -RZ, RZ, 0, 0 ;  /* 0x00000000ff0d7431 */ /* 0x000fe200000001ff */
[----:B------:R-:W-:Y:S01]  /*0850*/  BSSY B1, `(.L_x_213) ;  /* 0x0000232000017945 */ /* 0x000fe20003800000 */
[C---:B------:R-:W-:Y:S02]  /*0860*/  IADD3 R12, PT, PT, R7.reuse, -0x2, RZ ;  /* 0xfffffffe070c7810 */ /* 0x040fe40007ffe0ff */
[----:B------:R-:W-:Y:S02]  /*0870*/  PRMT R14, RZ, 0x7610, R14 ;  /* 0x00007610ff0e7816 */ /* 0x000fe4000000000e */
[----:B------:R-:W-:Y:S02]  /*0880*/  PRMT R15, RZ, 0x7610, R15 ;  /* 0x00007610ff0f7816 */ /* 0x000fe4000000000f */
[----:B------:R-:W-:Y:S01]  /*0890*/  IADD3 R16, PT, PT, R7, -0x1, RZ ;  /* 0xffffffff07107810 */ /* 0x000fe20007ffe0ff */
[----:B01----:R-:W-:-:S07]  /*08a0*/  FFMA R17, R17, R17, 1 ;  /* 0x3f80000011117423 */ /* 0x003fce0000000011 */
.L_x_297:
[----:B01---5:R-:W-:-:S05]  /*08b0*/  IMAD.WIDE.U32 R10, R13, 0x10, R8 ;  /* 0x000000100d0a7825 */ /* 0x023fca00078e0008 */
[----:B------:R0:W5:Y:S04]  /*08c0*/  LD.E R18, desc[UR4][R10.64] ;  /* 0x000000040a127980 */ /* 0x000168000c101900 */
[----:B------:R0:W5:Y:S04]  /*08d0*/  LD.E R19, desc[UR4][R10.64+0x4] ;  /* 0x000004040a137980 */ /* 0x000168000c101900 */
[----:B------:R0:W5:Y:S01]  /*08e0*/  LD.E R20, desc[UR4][R10.64+0x8] ;  /* 0x000008040a147980 */ /* 0x000162000c101900 */
[----:B------:R-:W-:Y:S01]  /*08f0*/  IADD3 R0, PT, PT, R12, -R13, RZ ;  /* 0x8000000d0c007210 */ /* 0x000fe20007ffe0ff */
[----:B------:R-:W-:Y:S05]  /*0900*/  YIELD ;  /* 0x0000000000007946 */ /* 0x000fea0003800000 */
[----:B------:R-:W-:Y:S01]  /*0910*/  ISETP.GE.U32.AND P0, PT, R0, 0x7, PT ;  /* 0x000000070000780c */ /* 0x000fe20003f06070 */
[----:B------:R-:W-:Y:S01]  /*0920*/  BSSY B2, `(.L_x_214) ;  /* 0x0000116000027945 */ /* 0x000fe20003800000 */
[----:B------:R-:W-:-:S02]  /*0930*/  IADD3 R22, PT, PT, -R13, R16, RZ ;  /* 0x000000100d167210 */ /* 0x000fc40007ffe1ff */
[----:B------:R-:W-:-:S04]  /*0940*/  IADD3 R13, PT, PT, R13, 0x1, RZ ;  /* 0x000000010d0d7810 */ /* 0x000fc80007ffe0ff */
[----:B------:R-:W-:-:S05]  /*0950*/  MOV R21, R13 ;  /* 0x0000000d00157202 */ /* 0x000fca0000000f00 */
[----:B0-----:R-:W-:Y:S05]  /*0960*/  @!P0 BRA `(.L_x_215) ;  /* 0x0000001000448947 */ /* 0x001fea0003800000 */
[----:B------:R-:W-:Y:S02]  /*0970*/  LOP3.LUT R23, R22, 0xfffffff8, RZ, 0xc0, !PT ;  /* 0xfffffff816177812 */ /* 0x000fe400078ec0ff */
[----:B------:R-:W-:Y:S02]  /*0980*/  MOV R26, RZ ;  /* 0x000000ff001a7202 */ /* 0x000fe40000000f00 */
[----:B------:R-:W-:-:S07]  /*0990*/  MOV R21, R13 ;  /* 0x0000000d00157202 */ /* 0x000fce0000000f00 */
.L_x_256:
        /* <DEDUP_REMOVED lines=14> */
[----:B------:R-:W-:-:S13]  /*0a80*/  FSETP.GTU.AND P1, PT, R27, R17, PT ;  /* 0x000000111b00720b */ /* 0x000fda0003f2c000 */
[----:B------:R-:W-:Y:S05]  /*0a90*/  @P1 BRA `(.L_x_217) ;  /* 0x0000000000501947 */ /* 0x000fea0003800000 */
[----:B------:R-:W-:Y:S01]  /*0aa0*/  IADD3 R0, PT, PT, R27, -0xd000000, RZ ;  /* 0xf30000001b007810 */ /* 0x000fe20007ffe0ff */
[----:B------:R0:W1:Y:S01]  /*0ab0*/  MUFU.RSQ R2, R27 ;  /* 0x0000001b00027308 */ /* 0x0000620000001400 */
[----:B------:R-:W-:Y:S02]  /*0ac0*/  BSSY.RECONVERGENT B4, `(.L_x_218) ;  /* 0x000000b000047945 */ /* 0x000fe40003800200 */
[----:B------:R-:W-:-:S13]  /*0ad0*/  ISETP.GT.U32.AND P1, PT, R0, 0x727fffff, PT ;  /* 0x727fffff0000780c */ /* 0x000fda0003f24070 */
[----:B0-----:R-:W-:Y:S05]  /*0ae0*/  @!P1 BRA `(.L_x_219) ;  /* 0x0000000000109947 */ /* 0x001fea0003800000 */
[----:B------:R-:W-:Y:S02]  /*0af0*/  MOV R0, R27 ;  /* 0x0000001b00007202 */ /* 0x000fe40000000f00 */
[----:B-1----:R-:W-:-:S07]  /*0b00*/  MOV R2, 0xb20 ;  /* 0x00000b2000027802 */ /* 0x002fce0000000f00 */
[----:B------:R-:W-:Y:S05]  /*0b10*/  CALL.REL.NOINC `($__internal_5_$__cuda_sm20_sqrt_rn_f32_slowpath) ;  /* 0x0000012800107944 */ /* 0x000fea0003c00000 */
[----:B------:R-:W-:Y:S05]  /*0b20*/  BRA `(.L_x_220) ;  /* 0x0000000000107947 */ /* 0x000fea0003800000 */
.L_x_219:
[----:B-1----:R-:W-:Y:S01]  /*0b30*/  FMUL.FTZ R0, R27, R2 ;  /* 0x000000021b007220 */ /* 0x002fe20000410000 */
[----:B------:R-:W-:-:S03]  /*0b40*/  FMUL.FTZ R2, R2, 0.5 ;  /* 0x3f00000002027820 */ /* 0x000fc60000410000 */
[----:B------:R-:W-:-:S04]  /*0b50*/  FFMA R27, -R0, R0, R27 ;  /* 0x00000000001b7223 */ /* 0x000fc8000000011b */
[----:B------:R-:W-:-:S07]  /*0b60*/  FFMA R0, R27, R2, R0 ;  /* 0x000000021b007223 */ /* 0x000fce0000000000 */
.L_x_220:
[----:B------:R-:W-:Y:S05]  /*0b70*/  BSYNC.RECONVERGENT B4 ;  /* 0x0000000000047941 */ /* 0x000fea0003800200 */
.L_x_218:
[----:B------:R-:W0:Y:S01]  /*0b80*/  LDC.64 R28, c[0x0][0x380] ;  /* 0x0000e000ff1c7b82 */ /* 0x000e220000000a00 */
[----:B------:R-:W-:Y:S01]  /*0b90*/  FMUL R0, R0, UR8 ;  /* 0x0000000800007c20 */ /* 0x000fe20008400000 */
[----:B------:R-:W-:-:S03]  /*0ba0*/  HFMA2 R31, -RZ, RZ, 2, 0 ;  /* 0x40000000ff1f7431 */ /* 0x000fc600000001ff */
[----:B------:R-:W0:Y:S02]  /*0bb0*/  F2I.TRUNC.NTZ R27, R0 ;  /* 0x00000000001b7305 */ /* 0x000e24000020f100 */
[----:B0-----:R-:W-:-:S05]  /*0bc0*/  IMAD.WIDE R28, R27, 0x4, R28 ;  /* 0x000000041b1c7825 */ /* 0x001fca00078e021c */
[----:B------:R0:W-:Y:S02]  /*0bd0*/  REDG.E.ADD.F32.FTZ.RN.STRONG.GPU desc[UR4][R28.64], R31 ;  /* 0x0000001f1c0079a6 */ /* 0x0001e4000c12f304 */
.L_x_217:
[----:B------:R-:W-:Y:S05]  /*0be0*/  BSYNC.RECONVERGENT B3 ;  /* 0x0000000000037941 */ /* 0x000fea0003800200 */
.L_x_216:
[----:B------:R-:W2:Y:S04]  /*0bf0*/  LD.E R0, desc[UR4][R10.64+0x14] ;  /* 0x000014040a007980 */ /* 0x000ea8000c101900 */
[----:B------:R-:W3:Y:S04]  /*0c00*/  LD.E R27, desc[UR4][R10.64+0x10] ;  /* 0x000010040a1b7980 */ /* 0x000ee8000c101900 */
[----:B0-----:R-:W4:Y:S01]  /*0c10*/  LD.E R29, desc[UR4][R10.64+0x18] ;  /* 0x000018040a1d7980 */ /* 0x001f22000c101900 */
[----:B------:R-:W-:Y:S01]  /*0c20*/  BSSY.RECONVERGENT B3, `(.L_x_221) ;  /* 0x000001d000037945 */ /* 0x000fe20003800200 */
[----:B--2---:R-:W-:Y:S01]  /*0c30*/  FADD R0, -R19, R0 ;  /* 0x0000000013007221 */ /* 0x004fe20000000100 */
        /* <DEDUP_REMOVED lines=16> */
.L_x_224:
[----:B-1----:R-:W-:Y:S01]  /*0d40*/  FMUL.FTZ R0, R27, R2 ;  /* 0x000000021b007220 */ /* 0x002fe20000410000 */
[----:B------:R-:W-:-:S03]  /*0d50*/  FMUL.FTZ R2, R2, 0.5 ;  /* 0x3f00000002027820 */ /* 0x000fc60000410000 */
[----:B------:R-:W-:-:S04]  /*0d60*/  FFMA R27, -R0, R0, R27 ;  /* 0x00000000001b7223 */ /* 0x000fc8000000011b */
[----:B------:R-:W-:-:S07]  /*0d70*/  FFMA R0, R27, R2, R0 ;  /* 0x000000021b007223 */ /* 0x000fce0000000000 */
.L_x_225:
[----:B------:R-:W-:Y:S05]  /*0d80*/  BSYNC.RECONVERGENT B4 ;  /* 0x0000000000047941 */ /* 0x000fea0003800200 */
.L_x_223:
[----:B------:R-:W0:Y:S01]  /*0d90*/  LDC.64 R28, c[0x0][0x380] ;  /* 0x0000e000ff1c7b82 */ /* 0x000e220000000a00 */
[----:B------:R-:W-:Y:S01]  /*0da0*/  FMUL R0, R0, UR8 ;  /* 0x0000000800007c20 */ /* 0x000fe20008400000 */
[----:B------:R-:W-:-:S03]  /*0db0*/  HFMA2 R31, -RZ, RZ, 2, 0 ;  /* 0x40000000ff1f7431 */ /* 0x000fc600000001ff */
[----:B------:R-:W0:Y:S02]  /*0dc0*/  F2I.TRUNC.NTZ R27, R0 ;  /* 0x00000000001b7305 */ /* 0x000e24000020f100 */
[----:B0-----:R-:W-:-:S05]  /*0dd0*/  IMAD.WIDE R28, R27, 0x4, R28 ;  /* 0x000000041b1c7825 */ /* 0x001fca00078e021c */
[----:B------:R0:W-:Y:S02]  /*0de0*/  REDG.E.ADD.F32.FTZ.RN.STRONG.GPU desc[UR4][R28.64], R31 ;  /* 0x0000001f1c0079a6 */ /* 0x0001e4000c12f304 */
.L_x_222:
[----:B------:R-:W-:Y:S05]  /*0df0*/  BSYNC.RECONVERGENT B3 ;  /* 0x0000000000037941 */ /* 0x000fea0003800200 */
.L_x_221:
        /* <DEDUP_REMOVED lines=21> */
.L_x_229:
[----:B-1----:R-:W-:Y:S01]  /*0f50*/  FMUL.FTZ R0, R27, R2 ;  /* 0x000000021b007220 */ /* 0x002fe20000410000 */
[----:B------:R-:W-:-:S03]  /*0f60*/  FMUL.FTZ R2, R2, 0.5 ;  /* 0x3f00000002027820 */ /* 0x000fc60000410000 */
[----:B------:R-:W-:-:S04]  /*0f70*/  FFMA R27, -R0, R0, R27 ;  /* 0x00000000001b7223 */ /* 0x000fc8000000011b */
[----:B------:R-:W-:-:S07]  /*0f80*/  FFMA R0, R27, R2, R0 ;  /* 0x000000021b007223 */ /* 0x000fce0000000000 */
.L_x_230:
[----:B------:R-:W-:Y:S05]  /*0f90*/  BSYNC.RECONVERGENT B4 ;  /* 0x0000000000047941 */ /* 0x000fea0003800200 */
.L_x_228:
[----:B------:R-:W0:Y:S01]  /*0fa0*/  LDC.64 R28, c[0x0][0x380] ;  /* 0x0000e000ff1c7b82 */ /* 0x000e220000000a00 */
[----:B------:R-:W-:Y:S01]  /*0fb0*/  FMUL R0, R0, UR8 ;  /* 0x0000000800007c20 */ /* 0x000fe20008400000 */
[----:B------:R-:W-:-:S03]  /*0fc0*/  HFMA2 R31, -RZ, RZ, 2, 0 ;  /* 0x40000000ff1f7431 */ /* 0x000fc600000001ff */
[----:B------:R-:W0:Y:S02]  /*0fd0*/  F2I.TRUNC.NTZ R27, R0 ;  /* 0x00000000001b7305 */ /* 0x000e24000020f100 */
[----:B0-----:R-:W-:-:S05]  /*0fe0*/  IMAD.WIDE R28, R27, 0x4, R28 ;  /* 0x000000041b1c7825 */ /* 0x001fca00078e021c */
[----:B------:R0:W-:Y:S02]  /*0ff0*/  REDG.E.ADD.F32.FTZ.RN.STRONG.GPU desc[UR4][R28.64], R31 ;  /* 0x0000001f1c0079a6 */ /* 0x0001e4000c12f304 */
.L_x_227:
[----:B------:R-:W-:Y:S05]  /*1000*/  BSYNC.RECONVERGENT B3 ;  /* 0x0000000000037941 */ /* 0x000fea0003800200 */
.L_x_226:
        /* <DEDUP_REMOVED lines=21> */
.L_x_234:
[----:B-1----:R-:W-:Y:S01]  /*1160*/  FMUL.FTZ R0, R27, R2 ;  /* 0x000000021b007220 */ /* 0x002fe20000410000 */
[----:B------:R-:W-:-:S03]  /*1170*/  FMUL.FTZ R2, R2, 0.5 ;  /* 0x3f00000002027820 */ /* 0x000fc60000410000 */
[----:B------:R-:W-:-:S04]  /*1180*/  FFMA R27, -R0, R0, R27 ;  /* 0x00000000001b7223 */ /* 0x000fc8000000011b */
[----:B------:R-:W-:-:S07]  /*1190*/  FFMA R0, R27, R2, R0 ;  /* 0x000000021b007223 */ /* 0x000fce0000000000 */
.L_x_235:
[----:B------:R-:W-:Y:S05]  /*11a0*/  BSYNC.RECONVERGENT B4 ;  /* 0x0000000000047941 */ /* 0x000fea0003800200 */
.L_x_233:
[----:B------:R-:W0:Y:S01]  /*11b0*/  LDC.64 R28, c[0x0][0x380] ;  /* 0x0000e000ff1c7b82 */ /* 0x000e220000000a00 */
[----:B------:R-:W-:Y:S01]  /*11c0*/  FMUL R0, R0, UR8 ;  /* 0x0000000800007c20 */ /* 0x000fe20008400000 */
[----:B------:R-:W-:-:S03]  /*11d0*/  HFMA2 R31, -RZ, RZ, 2, 0 ;  /* 0x40000000ff1f7431 */ /* 0x000fc600000001ff */
[----:B------:R-:W0:Y:S02]  /*11e0*/  F2I.TRUNC.NTZ R27, R0 ;  /* 0x00000000001b7305 */ /* 0x000e24000020f100 */
[----:B0-----:R-:W-:-:S05]  /*11f0*/  IMAD.WIDE R28, R27, 0x4, R28 ;  /* 0x000000041b1c7825 */ /* 0x001fca00078e021c */
[----:B------:R0:W-:Y:S02]  /*1200*/  REDG.E.ADD.F32.FTZ.RN.STRONG.GPU desc[UR4][R28.64], R31 ;  /* 0x0000001f1c0079a6 */ /* 0x0001e4000c12f304 */
.L_x_232:
[----:B------:R-:W-:Y:S05]  /*1210*/  BSYNC.RECONVERGENT B3 ;  /* 0x0000000000037941 */ /* 0x000fea0003800200 */
.L_x_231:
        /* <DEDUP_REMOVED lines=21> */
.L_x_239:
[----:B-1----:R-:W-:Y:S01]  /*1370*/  FMUL.FTZ R0, R27, R2 ;  /* 0x000000021b007220 */ /* 0x002fe20000410000 */
[----:B------:R-:W-:-:S03]  /*1380*/  FMUL.FTZ R2, R2, 0.5 ;  /* 0x3f00000002027820 */ /* 0x000fc60000410000 */
[----:B------:R-:W-:-:S04]  /*1390*/  FFMA R27, -R0, R0, R27 ;  /* 0x00000000001b7223 */ /* 0x000fc8000000011b */
[----:B------:R-:W-:-:S07]  /*13a0*/  FFMA R0, R27, R2, R0 ;  /* 0x000000021b007223 */ /* 0x000fce0000000000 */
.L_x_240:
[----:B------:R-:W-:Y:S05]  /*13b0*/  BSYNC.RECONVERGENT B4 ;  /* 0x0000000000047941 */ /* 0x000fea0003800200 */
.L_x_238:
[----:B------:R-:W0:Y:S01]  /*13c0*/  LDC.64 R28, c[0x0][0x380] ;  /* 0x0000e000ff1c7b82 */ /* 0x000e220000000a00 */
[----:B------:R-:W-:Y:S01]  /*13d0*/  FMUL R0, R0, UR8 ;  /* 0x0000000800007c20 */ /* 0x000fe20008400000 */
[----:B------:R-:W-:-:S03]  /*13e0*/  HFMA2 R31, -RZ, RZ, 2, 0 ;  /* 0x40000000ff1f7431 */ /* 0x000fc600000001ff */
[----:B------:R-:W0:Y:S02]  /*13f0*/  F2I.TRUNC.NTZ R27, R0 ;  /* 0x00000000001b7305 */ /* 0x000e24000020f100 */
[----:B0-----:R-:W-:-:S05]  /*1400*/  IMAD.WIDE R28, R27, 0x4, R28 ;  /* 0x000000041b1c7825 */ /* 0x001fca00078e021c */
[----:B------:R0:W-:Y:S02]  /*1410*/  REDG.E.ADD.F32.FTZ.RN.STRONG.GPU desc[UR4][R28.64], R31 ;  /* 0x0000001f1c0079a6 */ /* 0x0001e4000c12f304 */
.L_x_237:
[----:B------:R-:W-:Y:S05]  /*1420*/  BSYNC.RECONVERGENT B3 ;  /* 0x0000000000037941 */ /* 0x000fea0003800200 */
.L_x_236:
        /* <DEDUP_REMOVED lines=21> */
.L_x_244:
[----:B-1----:R-:W-:Y:S01]  /*1580*/  FMUL.FTZ R0, R27, R2 ;  /* 0x000000021b007220 */ /* 0x002fe20000410000 */
[----:B------:R-:W-:-:S03]  /*1590*/  FMUL.FTZ R2, R2, 0.5 ;  /* 0x3f00000002027820 */ /* 0x000fc60000410000 */
[----:B------:R-:W-:-:S04]  /*15a0*/  FFMA R27, -R0, R0, R27 ;  /* 0x00000000001b7223 */ /* 0x000fc8000000011b */
[----:B------:R-:W-:-:S07]  /*15b0*/  FFMA R0, R27, R2, R0 ;  /* 0x000000021b007223 */ /* 0x000fce0000000000 */
.L_x_245:
[----:B------:R-:W-:Y:S05]  /*15c0*/  BSYNC.RECONVERGENT B4 ;  /* 0x0000000000047941 */ /* 0x000fea0003800200 */
.L_x_243:
[----:B------:R-:W0:Y:S01]  /*15d0*/  LDC.64 R28, c[0x0][0x380] ;  /* 0x0000e000ff1c7b82 */ /* 0x000e220000000a00 */
[----:B------:R-:W-:Y:S01]  /*15e0*/  FMUL R0, R0, UR8 ;  /* 0x0000000800007c20 */ /* 0x000fe20008400000 */
[----:B------:R-:W-:-:S03]  /*15f0*/  HFMA2 R31, -RZ, RZ, 2, 0 ;  /* 0x40000000ff1f7431 */ /* 0x000fc600000001ff */
[----:B------:R-:W0:Y:S02]  /*1600*/  F2I.TRUNC.NTZ R27, R0 ;  /* 0x00000000001b7305 */ /* 0x000e24000020f100 */
[----:B0-----:R-:W-:-:S05]  /*1610*/  IMAD.WIDE R28, R27, 0x4, R28 ;  /* 0x000000041b1c7825 */ /* 0x001fca00078e021c */
[----:B------:R0:W-:Y:S02]  /*1620*/  REDG.E.ADD.F32.FTZ.RN.STRONG.GPU desc[UR4][R28.64], R31 ;  /* 0x0000001f1c0079a6 */ /* 0x0001e4000c12f304 */
.L_x_242:
[----:B------:R-:W-:Y:S05]  /*1630*/  BSYNC.RECONVERGENT B3 ;  /* 0x0000000000037941 */ /* 0x000fea0003800200 */
.L_x_241:
        /* <DEDUP_REMOVED lines=21> */
.L_x_249:
[----:B-1----:R-:W-:Y:S01]  /*1790*/  FMUL.FTZ R0, R27, R2 ;  /* 0x000000021b007220 */ /* 0x002fe20000410000 */
[----:B------:R-:W-:-:S03]  /*17a0*/  FMUL.FTZ R2, R2, 0.5 ;  /* 0x3f00000002027820 */ /* 0x000fc60000410000 */
[----:B------:R-:W-:-:S04]  /*17b0*/  FFMA R27, -R0, R0, R27 ;  /* 0x00000000001b7223 */ /* 0x000fc8000000011b */
[----:B------:R-:W-:-:S07]  /*17c0*/  FFMA R0, R27, R2, R0 ;  /* 0x000000021b007223 */ /* 0x000fce0000000000 */
.L_x_250:
[----:B------:R-:W-:Y:S05]  /*17d0*/  BSYNC.RECONVERGENT B4 ;  /* 0x0000000000047941 */ /* 0x000fea0003800200 */
.L_x_248:
[----:B------:R-:W0:Y:S01]  /*17e0*/  LDC.64 R28, c[0x0][0x380] ;  /* 0x0000e000ff1c7b82 */ /* 0x000e220000000a00 */
[----:B------:R-:W-:Y:S01]  /*17f0*/  FMUL R0, R0, UR8 ;  /* 0x0000000800007c20 */ /* 0x000fe20008400000 */
[----:B------:R-:W-:-:S03]  /*1800*/  HFMA2 R31, -RZ, RZ, 2, 0 ;  /* 0x40000000ff1f7431 */ /* 0x000fc600000001ff */
[----:B------:R-:W0:Y:S02]  /*1810*/  F2I.TRUNC.NTZ R27, R0 ;  /* 0x00000000001b7305 */ /* 0x000e24000020f100 */
[----:B0-----:R-:W-:-:S05]  /*1820*/  IMAD.WIDE R28, R27, 0x4, R28 ;  /* 0x000000041b1c7825 */ /* 0x001fca00078e021c */
[----:B------:R0:W-:Y:S02]  /*1830*/  REDG.E.ADD.F32.FTZ.RN.STRONG.GPU desc[UR4][R28.64], R31 ;  /* 0x0000001f1c0079a6 */ /* 0x0001e4000c12f304 */
.L_x_247:
[----:B------:R-:W-:Y:S05]  /*1840*/  BSYNC.RECONVERGENT B3 ;  /* 0x0000000000037941 */ /* 0x000fea0003800200 */
.L_x_246:
        /* <DEDUP_REMOVED lines=21> */
.L_x_254:
[----:B-1----:R-:W-:Y:S01]  /*19a0*/  FMUL.FTZ R0, R29, R2 ;  /* 0x000000021d007220 */ /* 0x002fe20000410000 */
[----:B------:R-:W-:-:S03]  /*19b0*/  FMUL.FTZ R2, R2, 0.5 ;  /* 0x3f00000002027820 */ /* 0x000fc60000410000 */
[----:B------:R-:W-:-:S04]  /*19c0*/  FFMA R11, -R0, R0, R29 ;  /* 0x00000000000b7223 */ /* 0x000fc8000000011d */
[----:B------:R-:W-:-:S07]  /*19d0*/  FFMA R0, R11, R2, R0 ;  /* 0x000000020b007223 */ /* 0x000fce0000000000 */
.L_x_255:
[----:B------:R-:W-:Y:S05]  /*19e0*/  BSYNC.RECONVERGENT B4 ;  /* 0x0000000000047941 */ /* 0x000fea0003800200 */
.L_x_253:
[----:B------:R-:W0:Y:S01]  /*19f0*/  LDC.64 R10, c[0x0][0x380] ;  /* 0x0000e000ff0a7b82 */ /* 0x000e220000000a00 */
[----:B------:R-:W-:Y:S01]  /*1a00*/  FMUL R0, R0, UR8 ;  /* 0x0000000800007c20 */ /* 0x000fe20008400000 */
[----:B------:R-:W-:-:S03]  /*1a10*/  HFMA2 R29, -RZ, RZ, 2, 0 ;  /* 0x40000000ff1d7431 */ /* 0x000fc600000001ff */
[----:B------:R-:W0:Y:S02]  /*1a20*/  F2I.TRUNC.NTZ R27, R0 ;  /* 0x00000000001b7305 */ /* 0x000e24000020f100 */
[----:B0-----:R-:W-:-:S05]  /*1a30*/  IMAD.WIDE R10, R27, 0x4, R10 ;  /* 0x000000041b0a7825 */ /* 0x001fca00078e020a */
[----:B------:R0:W-:Y:S02]  /*1a40*/  REDG.E.ADD.F32.FTZ.RN.STRONG.GPU desc[UR4][R10.64], R29 ;  /* 0x0000001d0a0079a6 */ /* 0x0001e4000c12f304 */
.L_x_252:
[----:B------:R-:W-:Y:S05]  /*1a50*/  BSYNC.RECONVERGENT B3 ;  /* 0x0000000000037941 */ /* 0x000fea0003800200 */
.L_x_251:
[----:B------:R-:W-:Y:S01]  /*1a60*/  IADD3 R21, PT, PT, R21, 0x8, RZ ;  /* 0x0000000815157810 */ /* 0x000fe20007ffe0ff */
[----:B------:R-:W-:Y:S06]  /*1a70*/  @P0 BRA `(.L_x_256) ;  /* 0xffffffec00c80947 */ /* 0x000fec000383ffff */
.L_x_215:
[----:B------:R-:W-:Y:S05]  /*1a80*/  BSYNC B2 ;  /* 0x0000000000027941 */ /* 0x000fea0003800000 */
.L_x_214:
[----:B------:R-:W-:Y:S01]  /*1a90*/  LOP3.LUT P0, RZ, R22, 0x7, RZ, 0xc0, !PT ;  /* 0x0000000716ff7812 */ /* 0x000fe2000780c0ff */
[----:B------:R-:W-:-:S12]  /*1aa0*/  BSSY.RECONVERGENT B2, `(.L_x_257) ;  /* 0x0000107000027945 */ /* 0x000fd80003800200 */
[----:B------:R-:W-:Y:S05]  /*1ab0*/  @!P0 BRA `(.L_x_258) ;  /* 0x0000001000148947 */ /* 0x000fea0003800000 */
[----:B------:R-:W-:Y:S01]  /*1ac0*/  LOP3.LUT R0, RZ, R15, RZ, 0x33, !PT ;  /* 0x0000000fff007212 */ /* 0x000fe200078e33ff */
[----:B------:R-:W-:Y:S03]  /*1ad0*/  BSSY.RECONVERGENT B3, `(.L_x_259) ;  /* 0x0000090000037945 */ /* 0x000fe60003800200 */
[----:B------:R-:W-:-:S04]  /*1ae0*/  IADD3 R0, PT, PT, R7, R0, RZ ;  /* 0x0000000007007210 */ /* 0x000fc80007ffe0ff */
[----:B------:R-:W-:-:S04]  /*1af0*/  LOP3.LUT R22, R0, 0x7, RZ, 0xc0, !PT ;  /* 0x0000000700167812 */ /* 0x000fc800078ec0ff */
[----:B------:R-:W-:-:S04]  /*1b00*/  IADD3 R0, PT, PT, R22, -0x1, RZ ;  /* 0xffffffff16007810 */ /* 0x000fc80007ffe0ff */
[----:B------:R-:W-:-:S13]  /*1b10*/  ISETP.GE.U32.AND P0, PT, R0, 0x3, PT ;  /* 0x000000030000780c */ /* 0x000fda0003f06070 */
        /* <DEDUP_REMOVED lines=23> */
.L_x_264:
[----:B-1----:R-:W-:Y:S01]  /*1c90*/  FMUL.FTZ R0, R23, R2 ;  /* 0x0000000217007220 */ /* 0x002fe20000410000 */
[----:B------:R-:W-:-:S03]  /*1ca0*/  FMUL.FTZ R2, R2, 0.5 ;  /* 0x3f00000002027820 */ /* 0x000fc60000410000 */
[----:B------:R-:W-:-:S04]  /*1cb0*/  FFMA R23, -R0, R0, R23 ;  /* 0x0000000000177223 */ /* 0x000fc80000000117 */
[----:B------:R-:W-:-:S07]  /*1cc0*/  FFMA R0, R23, R2, R0 ;  /* 0x0000000217007223 */ /* 0x000fce0000000000 */
.L_x_265:
[----:B------:R-:W-:Y:S05]  /*1cd0*/  BSYNC.RECONVERGENT B5 ;  /* 0x0000000000057941 */ /* 0x000fea0003800200 */
.L_x_263:
[----:B------:R-:W0:Y:S01]  /*1ce0*/  LDCU UR10, c[0x0][0x398] ;  /* 0x00007300ff0a77ac */ /* 0x000e220008000800 */
[----:B------:R-:W1:Y:S01]  /*1cf0*/  LDC.64 R26, c[0x0][0x380] ;  /* 0x0000e000ff1a7b82 */ /* 0x000e620000000a00 */
[----:B------:R-:W-:Y:S02]  /*1d00*/  HFMA2 R29, -RZ, RZ, 2, 0 ;  /* 0x40000000ff1d7431 */ /* 0x000fe400000001ff */
[----:B0-----:R-:W-:-:S04]  /*1d10*/  FMUL R0, R0, UR10 ;  /* 0x0000000a00007c20 */ /* 0x001fc80008400000 */
[----:B------:R-:W1:Y:S02]  /*1d20*/  F2I.TRUNC.NTZ R23, R0 ;  /* 0x0000000000177305 */ /* 0x000e64000020f100 */
[----:B-1----:R-:W-:-:S05]  /*1d30*/  IMAD.WIDE R26, R23, 0x4, R26 ;  /* 0x00000004171a7825 */ /* 0x002fca00078e021a */
[----:B------:R0:W-:Y:S02]  /*1d40*/  REDG.E.ADD.F32.FTZ.RN.STRONG.GPU desc[UR4][R26.64], R29 ;  /* 0x0000001d1a0079a6 */ /* 0x0001e4000c12f304 */
.L_x_262:
[----:B------:R-:W-:Y:S05]  /*1d50*/  BSYNC.RECONVERGENT B4 ;  /* 0x0000000000047941 */ /* 0x000fea0003800200 */
.L_x_261:
        /* <DEDUP_REMOVED lines=21> */
.L_x_269:
[----:B-1----:R-:W-:Y:S01]  /*1eb0*/  FMUL.FTZ R0, R23, R2 ;  /* 0x0000000217007220 */ /* 0x002fe20000410000 */
[----:B------:R-:W-:-:S03]  /*1ec0*/  FMUL.FTZ R2, R2, 0.5 ;  /* 0x3f00000002027820 */ /* 0x000fc60000410000 */
[----:B------:R-:W-:-:S04]  /*1ed0*/  FFMA R23, -R0, R0, R23 ;  /* 0x0000000000177223 */ /* 0x000fc80000000117 */
[----:B------:R-:W-:-:S07]  /*1ee0*/  FFMA R0, R23, R2, R0 ;  /* 0x0000000217007223 */ /* 0x000fce0000000000 */
.L_x_270:
[----:B------:R-:W-:Y:S05]  /*1ef0*/  BSYNC.RECONVERGENT B5 ;  /* 0x0000000000057941 */ /* 0x000fea0003800200 */
.L_x_268:
[----:B------:R-:W0:Y:S01]  /*1f00*/  LDCU UR10, c[0x0][0x398] ;  /* 0x00007300ff0a77ac */ /* 0x000e220008000800 */
[----:B------:R-:W1:Y:S01]  /*1f10*/  LDC.64 R26, c[0x0][0x380] ;  /* 0x0000e000ff1a7b82 */ /* 0x000e620000000a00 */
[----:B------:R-:W-:Y:S02]  /*1f20*/  HFMA2 R29, -RZ, RZ, 2, 0 ;  /* 0x40000000ff1d7431 */ /* 0x000fe400000001ff */
[----:B0-----:R-:W-:-:S04]  /*1f30*/  FMUL R0, R0, UR10 ;  /* 0x0000000a00007c20 */ /* 0x001fc80008400000 */
[----:B------:R-:W1:Y:S02]  /*1f40*/  F2I.TRUNC.NTZ R23, R0 ;  /* 0x0000000000177305 */ /* 0x000e64000020f100 */
[----:B-1----:R-:W-:-:S05]  /*1f50*/  IMAD.WIDE R26, R23, 0x4, R26 ;  /* 0x00000004171a7825 */ /* 0x002fca00078e021a */
[----:B------:R0:W-:Y:S02]  /*1f60*/  REDG.E.ADD.F32.FTZ.RN.STRONG.GPU desc[UR4][R26.64], R29 ;  /* 0x0000001d1a0079a6 */ /* 0x0001e4000c12f304 */
.L_x_267:
[----:B------:R-:W-:Y:S05]  /*1f70*/  BSYNC.RECONVERGENT B4 ;  /* 0x0000000000047941 */ /* 0x000fea0003800200 */
.L_x_266:
        /* <DEDUP_REMOVED lines=21> */
.L_x_274:
[----:B-1----:R-:W-:Y:S01]  /*20d0*/  FMUL.FTZ R0, R23, R2 ;  /* 0x0000000217007220 */ /* 0x002fe20000410000 */
[----:B------:R-:W-:-:S03]  /*20e0*/  FMUL.FTZ R2, R2, 0.5 ;  /* 0x3f00000002027820 */ /* 0x000fc60000410000 */
[----:B------:R-:W-:-:S04]  /*20f0*/  FFMA R23, -R0, R0, R23 ;  /* 0x0000000000177223 */ /* 0x000fc80000000117 */
[----:B------:R-:W-:-:S07]  /*2100*/  FFMA R0, R23, R2, R0 ;  /* 0x0000000217007223 */ /* 0x000fce0000000000 */
.L_x_275:
[----:B------:R-:W-:Y:S05]  /*2110*/  BSYNC.RECONVERGENT B5 ;  /* 0x0000000000057941 */ /* 0x000fea0003800200 */
.L_x_273:
[----:B------:R-:W0:Y:S01]  /*2120*/  LDCU UR10, c[0x0][0x398] ;  /* 0x00007300ff0a77ac */ /* 0x000e220008000800 */
[----:B------:R-:W1:Y:S01]  /*2130*/  LDC.64 R26, c[0x0][0x380] ;  /* 0x0000e000ff1a7b82 */ /* 0x000e620000000a00 */
[----:B------:R-:W-:Y:S02]  /*2140*/  HFMA2 R29, -RZ, RZ, 2, 0 ;  /* 0x40000000ff1d7431 */ /* 0x000fe400000001ff */
[----:B0-----:R-:W-:-:S04]  /*2150*/  FMUL R0, R0, UR10 ;  /* 0x0000000a00007c20 */ /* 0x001fc80008400000 */
[----:B------:R-:W1:Y:S02]  /*2160*/  F2I.TRUNC.NTZ R23, R0 ;  /* 0x0000000000177305 */ /* 0x000e64000020f100 */
[----:B-1----:R-:W-:-:S05]  /*2170*/  IMAD.WIDE R26, R23, 0x4, R26 ;  /* 0x00000004171a7825 */ /* 0x002fca00078e021a */
[----:B------:R0:W-:Y:S02]  /*2180*/  REDG.E.ADD.F32.FTZ.RN.STRONG.GPU desc[UR4][R26.64], R29 ;  /* 0x0000001d1a0079a6 */ /* 0x0001e4000c12f304 */
.L_x_272:
[----:B------:R-:W-:Y:S05]  /*2190*/  BSYNC.RECONVERGENT B4 ;  /* 0x0000000000047941 */ /* 0x000fea0003800200 */
.L_x_271:
        /* <DEDUP_REMOVED lines=21> */
.L_x_279:
[----:B-1----:R-:W-:Y:S01]  /*22f0*/  FMUL.FTZ R0, R27, R2 ;  /* 0x000000021b007220 */ /* 0x002fe20000410000 */
[----:B------:R-:W-:-:S03]  /*2300*/  FMUL.FTZ R2, R2, 0.5 ;  /* 0x3f00000002027820 */ /* 0x000fc60000410000 */
[----:B------:R-:W-:-:S04]  /*2310*/  FFMA R11, -R0, R0, R27 ;  /* 0x00000000000b7223 */ /* 0x000fc8000000011b */
[----:B------:R-:W-:-:S07]  /*2320*/  FFMA R0, R11, R2, R0 ;  /* 0x000000020b007223 */ /* 0x000fce0000000000 */
.L_x_280:
[----:B------:R-:W-:Y:S05]  /*2330*/  BSYNC.RECONVERGENT B5 ;  /* 0x0000000000057941 */ /* 0x000fea0003800200 */
.L_x_278:
[----:B------:R-:W0:Y:S01]  /*2340*/  LDCU UR10, c[0x0][0x398] ;  /* 0x00007300ff0a77ac */ /* 0x000e220008000800 */
[----:B------:R-:W1:Y:S01]  /*2350*/  LDC.64 R10, c[0x0][0x380] ;  /* 0x0000e000ff0a7b82 */ /* 0x000e620000000a00 */
[----:B------:R-:W-:Y:S02]  /*2360*/  HFMA2 R27, -RZ, RZ, 2, 0 ;  /* 0x40000000ff1b7431 */ /* 0x000fe400000001ff */
[----:B0-----:R-:W-:-:S04]  /*2370*/  FMUL R0, R0, UR10 ;  /* 0x0000000a00007c20 */ /* 0x001fc80008400000 */
[----:B------:R-:W1:Y:S02]  /*2380*/  F2I.TRUNC.NTZ R23, R0 ;  /* 0x0000000000177305 */ /* 0x000e64000020f100 */
[----:B-1----:R-:W-:-:S05]  /*2390*/  IMAD.WIDE R10, R23, 0x4, R10 ;  /* 0x00000004170a7825 */ /* 0x002fca00078e020a */
[----:B------:R0:W-:Y:S02]  /*23a0*/  REDG.E.ADD.F32.FTZ.RN.STRONG.GPU desc[UR4][R10.64], R27 ;  /* 0x0000001b0a0079a6 */ /* 0x0001e4000c12f304 */
.L_x_277:
[----:B------:R-:W-:Y:S05]  /*23b0*/  BSYNC.RECONVERGENT B4 ;  /* 0x0000000000047941 */ /* 0x000fea0003800200 */
.L_x_276:
[----:B------:R-:W-:-:S07]  /*23c0*/  IADD3 R21, PT, PT, R21, 0x4, RZ ;  /* 0x0000000415157810 */ /* 0x000fce0007ffe0ff */
.L_x_260:
[----:B------:R-:W-:Y:S05]  /*23d0*/  BSYNC.RECONVERGENT B3 ;  /* 0x0000000000037941 */ /* 0x000fea0003800200 */
.L_x_259:
[----:B------:R-:W-:-:S13]  /*23e0*/  LOP3.LUT P0, RZ, R22, 0x3, RZ, 0xc0, !PT ;  /* 0x0000000316ff7812 */ /* 0x000fda000780c0ff */
[----:B------:R-:W-:Y:S05]  /*23f0*/  @!P0 BRA `(.L_x_258) ;  /* 0x0000000400c48947 */ /* 0x000fea0003800000 */
[----:B------:R-:W-:Y:S01]  /*2400*/  LOP3.LUT R22, R14, 0x3, RZ, 0x3c, !PT ;  /* 0x000000030e167812 */ /* 0x000fe200078e3cff */
[----:B------:R-:W-:Y:S03]  /*2410*/  BSSY.RECONVERGENT B3, `(.L_x_281) ;  /* 0x000004b000037945 */ /* 0x000fe60003800200 */
[----:B------:R-:W-:-:S04]  /*2420*/  IADD3 R22, PT, PT, R7, R22, RZ ;  /* 0x0000001607167210 */ /* 0x000fc80007ffe0ff */
[----:B------:R-:W-:-:S04]  /*2430*/  LOP3.LUT R0, R22, 0x3, RZ, 0xc0, !PT ;  /* 0x0000000316007812 */ /* 0x000fc800078ec0ff */
[----:B------:R-:W-:-:S13]  /*2440*/  ISETP.NE.AND P0, PT, R0, 0x1, PT ;  /* 0x000000010000780c */ /* 0x000fda0003f05270 */
        /* <DEDUP_REMOVED lines=23> */
.L_x_286:
[----:B-1----:R-:W-:Y:S01]  /*25c0*/  FMUL.FTZ R0, R23, R2 ;  /* 0x0000000217007220 */ /* 0x002fe20000410000 */
[----:B------:R-:W-:-:S03]  /*25d0*/  FMUL.FTZ R2, R2, 0.5 ;  /* 0x3f00000002027820 */ /* 0x000fc60000410000 */
[----:B------:R-:W-:-:S04]  /*25e0*/  FFMA R23, -R0, R0, R23 ;  /* 0x0000000000177223 */ /* 0x000fc80000000117 */
[----:B------:R-:W-:-:S07]  /*25f0*/  FFMA R0, R23, R2, R0 ;  /* 0x0000000217007223 */ /* 0x000fce0000000000 */
.L_x_287:
[----:B------:R-:W-:Y:S05]  /*2600*/  BSYNC.RECONVERGENT B5 ;  /* 0x0000000000057941 */ /* 0x000fea0003800200 */
.L_x_285:
[----:B------:R-:W0:Y:S01]  /*2610*/  LDCU UR10, c[0x0][0x398] ;  /* 0x00007300ff0a77ac */ /* 0x000e220008000800 */
[----:B------:R-:W1:Y:S01]  /*2620*/  LDC.64 R26, c[0x0][0x380] ;  /* 0x0000e000ff1a7b82 */ /* 0x000e620000000a00 */
[----:B------:R-:W-:Y:S02]  /*2630*/  HFMA2 R29, -RZ, RZ, 2, 0 ;  /* 0x40000000ff1d7431 */ /* 0x000fe400000001ff */
[----:B0-----:R-:W-:-:S04]  /*2640*/  FMUL R0, R0, UR10 ;  /* 0x0000000a00007c20 */ /* 0x001fc80008400000 */
[----:B------:R-:W1:Y:S02]  /*2650*/  F2I.TRUNC.NTZ R23, R0 ;  /* 0x0000000000177305 */ /* 0x000e64000020f100 */
[----:B-1----:R-:W-:-:S05]  /*2660*/  IMAD.WIDE R26, R23, 0x4, R26 ;  /* 0x00000004171a7825 */ /* 0x002fca00078e021a */
[----:B------:R0:W-:Y:S02]  /*2670*/  REDG.E.ADD.F32.FTZ.RN.STRONG.GPU desc[UR4][R26.64], R29 ;  /* 0x0000001d1a0079a6 */ /* 0x0001e4000c12f304 */
.L_x_284:
[----:B------:R-:W-:Y:S05]  /*2680*/  BSYNC.RECONVERGENT B4 ;  /* 0x0000000000047941 */ /* 0x000fea0003800200 */
.L_x_283:
        /* <DEDUP_REMOVED lines=21> */
.L_x_291:
[----:B-1----:R-:W-:Y:S01]  /*27e0*/  FMUL.FTZ R0, R27, R2 ;  /* 0x000000021b007220 */ /* 0x002fe20000410000 */
[----:B------:R-:W-:-:S03]  /*27f0*/  FMUL.FTZ R2, R2, 0.5 ;  /* 0x3f00000002027820 */ /* 0x000fc60000410000 */
[----:B------:R-:W-:-:S04]  /*2800*/  FFMA R11, -R0, R0, R27 ;  /* 0x00000000000b7223 */ /* 0x000fc8000000011b */
[----:B------:R-:W-:-:S07]  /*2810*/  FFMA R0, R11, R2, R0 ;  /* 0x000000020b007223 */ /* 0x000fce0000000000 */
.L_x_292:
[----:B------:R-:W-:Y:S05]  /*2820*/  BSYNC.RECONVERGENT B5 ;  /* 0x0000000000057941 */ /* 0x000fea0003800200 */
.L_x_290:
[----:B------:R-:W0:Y:S01]  /*2830*/  LDCU UR10, c[0x0][0x398] ;  /* 0x00007300ff0a77ac */ /* 0x000e220008000800 */
[----:B------:R-:W1:Y:S01]  /*2840*/  LDC.64 R10, c[0x0][0x380] ;  /* 0x0000e000ff0a7b82 */ /* 0x000e620000000a00 */
[----:B------:R-:W-:Y:S02]  /*2850*/  HFMA2 R27, -RZ, RZ, 2, 0 ;  /* 0x40000000ff1b7431 */ /* 0x000fe400000001ff */
[----:B0-----:R-:W-:-:S04]  /*2860*/  FMUL R0, R0, UR10 ;  /* 0x0000000a00007c20 */ /* 0x001fc80008400000 */
[----:B------:R-:W1:Y:S02]  /*2870*/  F2I.TRUNC.NTZ R23, R0 ;  /* 0x0000000000177305 */ /* 0x000e64000020f100 */
[----:B-1----:R-:W-:-:S05]  /*2880*/  IMAD.WIDE R10, R23, 0x4, R10 ;  /* 0x00000004170a7825 */ /* 0x002fca00078e020a */
[----:B------:R0:W-:Y:S02]  /*2890*/  REDG.E.ADD.F32.FTZ.RN.STRONG.GPU desc[UR4][R10.64], R27 ;  /* 0x0000001b0a0079a6 */ /* 0x0001e4000c12f304 */
.L_x_289:
[----:B------:R-:W-:Y:S05]  /*28a0*/  BSYNC.RECONVERGENT B4 ;  /* 0x0000000000047941 */ /* 0x000fea0003800200 */
.L_x_288:
[----:B------:R-:W-:-:S07]  /*28b0*/  IADD3 R21, PT, PT, R21, 0x2, RZ ;  /* 0x0000000215157810 */ /* 0x000fce0007ffe0ff */
.L_x_282:
[----:B------:R-:W-:Y:S05]  /*28c0*/  BSYNC.RECONVERGENT B3 ;  /* 0x0000000000037941 */ /* 0x000fea0003800200 */
.L_x_281:
[----:B------:R-:W-:-:S04]  /*28d0*/  LOP3.LUT R22, R22, 0x1, RZ, 0xc0, !PT ;  /* 0x0000000116167812 */ /* 0x000fc800078ec0ff */
[----:B------:R-:W-:-:S13]  /*28e0*/  ISETP.NE.U32.AND P0, PT, R22, 0x1, PT ;  /* 0x000000011600780c */ /* 0x000fda0003f05070 */
[----:B------:R-:W-:Y:S05]  /*28f0*/  @P0 BRA `(.L_x_258) ;  /* 0x0000000000840947 */ /* 0x000fea0003800000 */
        /* <DEDUP_REMOVED lines=21> */
.L_x_294:
[----:B-1----:R-:W-:Y:S01]  /*2a50*/  FMUL.FTZ R0, R23, R2 ;  /* 0x0000000217007220 */ /* 0x002fe20000410000 */
[----:B------:R-:W-:-:S03]  /*2a60*/  FMUL.FTZ R2, R2, 0.5 ;  /* 0x3f00000002027820 */ /* 0x000fc60000410000 */
[----:B------:R-:W-:-:S04]  /*2a70*/  FFMA R11, -R0, R0, R23 ;  /* 0x00000000000b7223 */ /* 0x000fc80000000117 */
[----:B------:R-:W-:-:S07]  /*2a80*/  FFMA R0, R11, R2, R0 ;  /* 0x000000020b007223 */ /* 0x000fce0000000000 */
.L_x_295:
[----:B------:R-:W-:Y:S05]  /*2a90*/  BSYNC.RECONVERGENT B3 ;  /* 0x0000000000037941 */ /* 0x000fea0003800200 */
.L_x_293:
[----:B------:R-:W0:Y:S01]  /*2aa0*/  LDCU UR10, c[0x0][0x398] ;  /* 0x00007300ff0a77ac */ /* 0x000e220008000800 */
[----:B------:R-:W1:Y:S01]  /*2ab0*/  LDC.64 R10, c[0x0][0x380] ;  /* 0x0000e000ff0a7b82 */ /* 0x000e620000000a00 */
[----:B------:R-:W-:Y:S02]  /*2ac0*/  HFMA2 R21, -RZ, RZ, 2, 0 ;  /* 0x40000000ff157431 */ /* 0x000fe400000001ff */
[----:B0-----:R-:W-:-:S04]  /*2ad0*/  FMUL R0, R0, UR10 ;  /* 0x0000000a00007c20 */ /* 0x001fc80008400000 */
[----:B------:R-:W1:Y:S02]  /*2ae0*/  F2I.TRUNC.NTZ R19, R0 ;  /* 0x0000000000137305 */ /* 0x000e64000020f100 */
[----:B-1----:R-:W-:-:S05]  /*2af0*/  IMAD.WIDE R10, R19, 0x4, R10 ;  /* 0x00000004130a7825 */ /* 0x002fca00078e020a */
[----:B------:R1:W-:Y:S02]  /*2b00*/  REDG.E.ADD.F32.FTZ.RN.STRONG.GPU desc[UR4][R10.64], R21 ;  /* 0x000000150a0079a6 */ /* 0x0003e4000c12f304 */
.L_x_258:
[----:B------:R-:W-:Y:S05]  /*2b10*/  BSYNC.RECONVERGENT B2 ;  /* 0x0000000000027941 */ /* 0x000fea0003800200 */
.L_x_257:
[----:B------:R-:W-:-:S13]  /*2b20*/  ISETP.NE.AND P0, PT, R13, R16, PT ;  /* 0x000000100d00720c */ /* 0x000fda0003f05270 */
[----:B------:R-:W-:Y:S05]  /*2b30*/  @!P0 BRA `(.L_x_296) ;  /* 0x00000000000c8947 */ /* 0x000fea0003800000 */
[----:B------:R-:W-:Y:S02]  /*2b40*/  IADD3 R15, PT, PT, R15, 0x1, RZ ;  /* 0x000000010f0f7810 */ /* 0x000fe40007ffe0ff */
[----:B------:R-:W-:Y:S01]  /*2b50*/  IADD3 R14, PT, PT, R14, 0x1, RZ ;  /* 0x000000010e0e7810 */ /* 0x000fe20007ffe0ff */
[----:B------:R-:W-:Y:S06]  /*2b60*/  BRA `(.L_x_297) ;  /* 0xffffffdc00507947 */ /* 0x000fec000383ffff */
.L_x_296:
[----:B------:R-:W-:Y:S05]  /*2b70*/  BSYNC B1 ;  /* 0x0000000000017941 */ /* 0x000fea0003800000 */
.L_x_213:
[----:B------:R-:W-:Y:S05]  /*2b80*/  BRA `(.L_x_212) ;  /* 0x0000002000d47947 */ /* 0x000fea0003800000 */
.L_x_211:
[----:B------:R-:W-:-:S13]  /*2b90*/  ISETP.NE.AND P0, PT, R7, 0x1, PT ;  /* 0x000000010700780c */ /* 0x000fda0003f05270 */
[----:B------:R-:W-:Y:S05]  /*2ba0*/  @!P0 BRA `(.L_x_212) ;  /* 0x0000002000cc8947 */ /* 0x000fea0003800000 */
[----:B------:R0:W5:Y:S01]  /*2bb0*/  LD.E.64 R8, desc[UR4][R10.64+0x8] ;  /* 0x000008040a087980 */ /* 0x000162000c101b00 */
[----:B------:R-:W1:Y:S01]  /*2bc0*/  LDC R17, c[0x0][0x39c] ;  /* 0x0000e700ff117b82 */ /* 0x000e620000000800 */
[C---:B------:R-:W-:Y:S02]  /*2bd0*/  IADD3 R12, PT, PT, R7.reuse, -0x2, RZ ;  /* 0xfffffffe070c7810 */ /* 0x040fe40007ffe0ff */
[----:B------:R-:W-:Y:S02]  /*2be0*/  MOV R13, RZ ;  /* 0x000000ff000d7202 */ /* 0x000fe40000000f00 */
[----:B------:R-:W-:Y:S02]  /*2bf0*/  PRMT R14, RZ, 0x7610, R14 ;  /* 0x00007610ff0e7816 */ /* 0x000fe4000000000e */
[----:B------:R-:W-:Y:S02]  /*2c00*/  PRMT R15, RZ, 0x7610, R15 ;  /* 0x00007610ff0f7816 */ /* 0x000fe4000000000f */
[----:B------:R-:W-:Y:S01]  /*2c10*/  IADD3 R16, PT, PT, R7, -0x1, RZ ;  /* 0xffffffff07107810 */ /* 0x000fe20007ffe0ff */
[----:B01----:R-:W-:-:S07]  /*2c20*/  FFMA R17, R17, R17, 1 ;  /* 0x3f80000011117423 */ /* 0x003fce0000000011 */
.L_x_380:
        /* <DEDUP_REMOVED lines=10> */
[----:B------:R-:W-:Y:S02]  /*2cd0*/  ISETP.NE.AND P1, PT, R13, R16, PT ;  /* 0x000000100d00720c */ /* 0x000fe40003f25270 */
[----:B------:R-:W-:-:S03]  /*2ce0*/  MOV R21, R13 ;  /* 0x0000000d00157202 */ /* 0x000fc60000000f00 */
[----:B0-----:R-:W-:Y:S08]  /*2cf0*/  @!P0 BRA `(.L_x_299) ;  /* 0x0000001000448947 */ /* 0x001ff00003800000 */
[----:B------:R-:W-:Y:S01]  /*2d00*/  HFMA2 R26, -RZ, RZ, 0, 0 ;  /* 0x00000000ff1a7431 */ /* 0x000fe200000001ff */
[----:B------:R-:W-:Y:S02]  /*2d10*/  LOP3.LUT R23, R22, 0xfffffff8, RZ, 0xc0, !PT ;  /* 0xfffffff816177812 */ /* 0x000fe400078ec0ff */
[----:B------:R-:W-:-:S07]  /*2d20*/  MOV R21, R13 ;  /* 0x0000000d00157202 */ /* 0x000fce0000000f00 */
.L_x_340:
        /* <DEDUP_REMOVED lines=25> */
.L_x_303:
[----:B-1----:R-:W-:Y:S01]  /*2ec0*/  FMUL.FTZ R0, R27, R2 ;  /* 0x000000021b007220 */ /* 0x002fe20000410000 */
[----:B------:R-:W-:-:S03]  /*2ed0*/  FMUL.FTZ R2, R2, 0.5 ;  /* 0x3f00000002027820 */ /* 0x000fc60000410000 */
[----:B------:R-:W-:-:S04]  /*2ee0*/  FFMA R27, -R0, R0, R27 ;  /* 0x00000000001b7223 */ /* 0x000fc8000000011b */
[----:B------:R-:W-:-:S07]  /*2ef0*/  FFMA R0, R27, R2, R0 ;  /* 0x000000021b007223 */ /* 0x000fce0000000000 */
.L_x_304:
[----:B------:R-:W-:Y:S05]  /*2f00*/  BSYNC.RECONVERGENT B3 ;  /* 0x0000000000037941 */ /* 0x000fea0003800200 */
.L_x_302:
[----:B------:R-:W0:Y:S01]  /*2f10*/  LDC.64 R28, c[0x0][0x388] ;  /* 0x0000e200ff1c7b82 */ /* 0x000e220000000a00 */
[----:B------:R-:W-:Y:S01]  /*2f20*/  FMUL R0, R0, UR7 ;  /* 0x0000000700007c20 */ /* 0x000fe20008400000 */
[----:B------:R-:W-:-:S03]  /*2f30*/  HFMA2 R31, -RZ, RZ, 2, 0 ;  /* 0x40000000ff1f7431 */ /* 0x000fc600000001ff */
[----:B------:R-:W0:Y:S02]  /*2f40*/  F2I.TRUNC.NTZ R27, R0 ;  /* 0x00000000001b7305 */ /* 0x000e24000020f100 */
[----:B0-----:R-:W-:-:S05]  /*2f50*/  IMAD.WIDE R28, R27, 0x4, R28 ;  /* 0x000000041b1c7825 */ /* 0x001fca00078e021c */
[----:B------:R0:W-:Y:S02]  /*2f60*/  REDG.E.ADD.F32.FTZ.RN.STRONG.GPU desc[UR4][R28.64], R31 ;  /* 0x0000001f1c0079a6 */ /* 0x0001e4000c12f304 */
.L_x_301:
[----:B------:R-:W-:Y:S05]  /*2f70*/  BSYNC.RECONVERGENT B2 ;  /* 0x0000000000027941 */ /* 0x000fea0003800200 */
.L_x_300:
        /* <DEDUP_REMOVED lines=21> */
.L_x_308:
[----:B-1----:R-:W-:Y:S01]  /*30d0*/  FMUL.FTZ R0, R27, R2 ;  /* 0x000000021b007220 */ /* 0x002fe20000410000 */
[----:B------:R-:W-:-:S03]  /*30e0*/  FMUL.FTZ R2, R2, 0.5 ;  /* 0x3f00000002027820 */ /* 0x000fc60000410000 */
[----:B------:R-:W-:-:S04]  /*30f0*/  FFMA R27, -R0, R0, R27 ;  /* 0x00000000001b7223 */ /* 0x000fc8000000011b */
[----:B------:R-:W-:-:S07]  /*3100*/  FFMA R0, R27, R2, R0 ;  /* 0x000000021b007223 */ /* 0x000fce0000000000 */
.L_x_309:
[----:B------:R-:W-:Y:S05]  /*3110*/  BSYNC.RECONVERGENT B3 ;  /* 0x0000000000037941 */ /* 0x000fea0003800200 */
.L_x_307:
[----:B------:R-:W0:Y:S01]  /*3120*/  LDC.64 R28, c[0x0][0x388] ;  /* 0x0000e200ff1c7b82 */ /* 0x000e220000000a00 */
[----:B------:R-:W-:Y:S01]  /*3130*/  FMUL R0, R0, UR7 ;  /* 0x0000000700007c20 */ /* 0x000fe20008400000 */
[----:B------:R-:W-:-:S03]  /*3140*/  HFMA2 R31, -RZ, RZ, 2, 0 ;  /* 0x40000000ff1f7431 */ /* 0x000fc600000001ff */
[----:B------:R-:W0:Y:S02]  /*3150*/  F2I.TRUNC.NTZ R27, R0 ;  /* 0x00000000001b7305 */ /* 0x000e24000020f100 */
[----:B0-----:R-:W-:-:S05]  /*3160*/  IMAD.WIDE R28, R27, 0x4, R28 ;  /* 0x000000041b1c7825 */ /* 0x001fca00078e021c */
[----:B------:R0:W-:Y:S02]  /*3170*/  REDG.E.ADD.F32.FTZ.RN.STRONG.GPU desc[UR4][R28.64], R31 ;  /* 0x0000001f1c0079a6 */ /* 0x0001e4000c12f304 */
.L_x_306:
[----:B------:R-:W-:Y:S05]  /*3180*/  BSYNC.RECONVERGENT B2 ;  /* 0x0000000000027941 */ /* 0x000fea0003800200 */
.L_x_305:
        /* <DEDUP_REMOVED lines=21> */
.L_x_313:
[----:B-1----:R-:W-:Y:S01]  /*32e0*/  FMUL.FTZ R0, R27, R2 ;  /* 0x000000021b007220 */ /* 0x002fe20000410000 */
[----:B------:R-:W-:-:S03]  /*32f0*/  FMUL.FTZ R2, R2, 0.5 ;  /* 0x3f00000002027820 */ /* 0x000fc60000410000 */
[----:B------:R-:W-:-:S04]  /*3300*/  FFMA R27, -R0, R0, R27 ;  /* 0x00000000001b7223 */ /* 0x000fc8000000011b */
[----:B------:R-:W-:-:S07]  /*3310*/  FFMA R0, R27, R2, R0 ;  /* 0x000000021b007223 */ /* 0x000fce0000000000 */
.L_x_314:
[----:B------:R-:W-:Y:S05]  /*3320*/  BSYNC.RECONVERGENT B3 ;  /* 0x0000000000037941 */ /* 0x000fea0003800200 */
.L_x_312:
[----:B------:R-:W0:Y:S01]  /*3330*/  LDC.64 R28, c[0x0][0x388] ;  /* 0x0000e200ff1c7b82 */ /* 0x000e220000000a00 */
[----:B------:R-:W-:Y:S01]  /*3340*/  FMUL R0, R0, UR7 ;  /* 0x0000000700007c20 */ /* 0x000fe20008400000 */
[----:B------:R-:W-:-:S03]  /*3350*/  HFMA2 R31, -RZ, RZ, 2, 0 ;  /* 0x40000000ff1f7431 */ /* 0x000fc600000001ff */
[----:B------:R-:W0:Y:S02]  /*3360*/  F2I.TRUNC.NTZ R27, R0 ;  /* 0x00000000001b7305 */ /* 0x000e24000020f100 */
[----:B0-----:R-:W-:-:S05]  /*3370*/  IMAD.WIDE R28, R27, 0x4, R28 ;  /* 0x000000041b1c7825 */ /* 0x001fca00078e021c */
[----:B------:R0:W-:Y:S02]  /*3380*/  REDG.E.ADD.F32.FTZ.RN.STRONG.GPU desc[UR4][R28.64], R31 ;  /* 0x0000001f1c0079a6 */ /* 0x0001e4000c12f304 */
.L_x_311:
[----:B------:R-:W-:Y:S05]  /*3390*/  BSYNC.RECONVERGENT B2 ;  /* 0x0000000000027941 */ /* 0x000fea0003800200 */
.L_x_310:
        /* <DEDUP_REMOVED lines=21> */
.L_x_318:
[----:B-1----:R-:W-:Y:S01]  /*34f0*/  FMUL.FTZ R0, R27, R2 ;  /* 0x000000021b007220 */ /* 0x002fe20000410000 */
[----:B------:R-:W-:-:S03]  /*3500*/  FMUL.FTZ R2, R2, 0.5 ;  /* 0x3f00000002027820 */ /* 0x000fc60000410000 */
[----:B------:R-:W-:-:S04]  /*3510*/  FFMA R27, -R0, R0, R27 ;  /* 0x00000000001b7223 */ /* 0x000fc8000000011b */
[----:B------:R-:W-:-:S07]  /*3520*/  FFMA R0, R27, R2, R0 ;  /* 0x000000021b007223 */ /* 0x000fce0000000000 */
.L_x_319:
[----:B------:R-:W-:Y:S05]  /*3530*/  BSYNC.RECONVERGENT B3 ;  /* 0x0000000000037941 */ /* 0x000fea0003800200 */
.L_x_317:
[----:B------:R-:W0:Y:S01]  /*3540*/  LDC.64 R28, c[0x0][0x388] ;  /* 0x0000e200ff1c7b82 */ /* 0x000e220000000a00 */
[----:B------:R-:W-:Y:S01]  /*3550*/  FMUL R0, R0, UR7 ;  /* 0x0000000700007c20 */ /* 0x000fe20008400000 */
[----:B------:R-:W-:-:S03]  /*3560*/  HFMA2 R31, -RZ, RZ, 2, 0 ;  /* 0x40000000ff1f7431 */ /* 0x000fc600000001ff */
[----:B------:R-:W0:Y:S02]  /*3570*/  F2I.TRUNC.NTZ R27, R0 ;  /* 0x00000000001b7305 */ /* 0x000e24000020f100 */
[----:B0-----:R-:W-:-:S05]  /*3580*/  IMAD.WIDE R28, R27, 0x4, R28 ;  /* 0x000000041b1c7825 */ /* 0x001fca00078e021c */
[----:B------:R0:W-:Y:S02]  /*3590*/  REDG.E.ADD.F32.FTZ.RN.STRONG.GPU desc[UR4][R28.64], R31 ;  /* 0x0000001f1c0079a6 */ /* 0x0001e4000c12f304 */
.L_x_316:
[----:B------:R-:W-:Y:S05]  /*35a0*/  BSYNC.RECONVERGENT B2 ;  /* 0x0000000000027941 */ /* 0x000fea0003800200 */
.L_x_315:
        /* <DEDUP_REMOVED lines=21> */
.L_x_323:
[----:B-1----:R-:W-:Y:S01]  /*3700*/  FMUL.FTZ R0, R27, R2 ;  /* 0x000000021b007220 */ /* 0x002fe20000410000 */
[----:B------:R-:W-:-:S03]  /*3710*/  FMUL.FTZ R2, R2, 0.5 ;  /* 0x3f00000002027820 */ /* 0x000fc60000410000 */
[----:B------:R-:W-:-:S04]  /*3720*/  FFMA R27, -R0, R0, R27 ;  /* 0x00000000001b7223 */ /* 0x000fc8000000011b */
[----:B------:R-:W-:-:S07]  /*3730*/  FFMA R0, R27, R2, R0 ;  /* 0x000000021b007223 */ /* 0x000fce0000000000 */
.L_x_324:
[----:B------:R-:W-:Y:S05]  /*3740*/  BSYNC.RECONVERGENT B3 ;  /* 0x0000000000037941 */ /* 0x000fea0003800200 */
.L_x_322:
[----:B------:R-:W0:Y:S01]  /*3750*/  LDC.64 R28, c[0x0][0x388] ;  /* 0x0000e200ff1c7b82 */ /* 0x000e220000000a00 */
[----:B------:R-:W-:Y:S01]  /*3760*/  FMUL R0, R0, UR7 ;  /* 0x0000000700007c20 */ /* 0x000fe20008400000 */
[----:B------:R-:W-:-:S03]  /*3770*/  HFMA2 R31, -RZ, RZ, 2, 0 ;  /* 0x40000000ff1f7431 */ /* 0x000fc600000001ff */
[----:B------:R-:W0:Y:S02]  /*3780*/  F2I.TRUNC.NTZ R27, R0 ;  /* 0x00000000001b7305 */ /* 0x000e24000020f100 */
[----:B0-----:R-:W-:-:S05]  /*3790*/  IMAD.WIDE R28, R27, 0x4, R28 ;  /* 0x000000041b1c7825 */ /* 0x001fca00078e021c */
[----:B------:R0:W-:Y:S02]  /*37a0*/  REDG.E.ADD.F32.FTZ.RN.STRONG.GPU desc[UR4][R28.64], R31 ;  /* 0x0000001f1c0079a6 */ /* 0x0001e4000c12f304 */
.L_x_321:
[----:B------:R-:W-:Y:S05]  /*37b0*/  BSYNC.RECONVERGENT B2 ;  /* 0x0000000000027941 */ /* 0x000fea0003800200 */
.L_x_320:
        /* <DEDUP_REMOVED lines=21> */
.L_x_328:
[----:B-1----:R-:W-:Y:S01]  /*3910*/  FMUL.FTZ R0, R27, R2 ;  /* 0x000000021b007220 */ /* 0x002fe20000410000 */
[----:B------:R-:W-:-:S03]  /*3920*/  FMUL.FTZ R2, R2, 0.5 ;  /* 0x3f00000002027820 */ /* 0x000fc60000410000 */
[----:B------:R-:W-:-:S04]  /*3930*/  FFMA R27, -R0, R0, R27 ;  /* 0x00000000001b7223 */ /* 0x000fc8000000011b */
[----:B------:R-:W-:-:S07]  /*3940*/  FFMA R0, R27, R2, R0 ;  /* 0x000000021b007223 */ /* 0x000fce0000000000 */
.L_x_329:
[----:B------:R-:W-:Y:S05]  /*3950*/  BSYNC.RECONVERGENT B3 ;  /* 0x0000000000037941 */ /* 0x000fea0003800200 */
.L_x_327:
[----:B------:R-:W0:Y:S01]  /*3960*/  LDC.64 R28, c[0x0][0x388] ;  /* 0x0000e200ff1c7b82 */ /* 0x000e220000000a00 */
[----:B------:R-:W-:Y:S01]  /*3970*/  FMUL R0, R0, UR7 ;  /* 0x0000000700007c20 */ /* 0x000fe20008400000 */
[----:B------:R-:W-:-:S03]  /*3980*/  HFMA2 R31, -RZ, RZ, 2, 0 ;  /* 0x40000000ff1f7431 */ /* 0x000fc600000001ff */
[----:B------:R-:W0:Y:S02]  /*3990*/  F2I.TRUNC.NTZ R27, R0 ;  /* 0x00000000001b7305 */ /* 0x000e24000020f100 */
[----:B0-----:R-:W-:-:S05]  /*39a0*/  IMAD.WIDE R28, R27, 0x4, R28 ;  /* 0x000000041b1c7825 */ /* 0x001fca00078e021c */
[----:B------:R0:W-:Y:S02]  /*39b0*/  REDG.E.ADD.F32.FTZ.RN.STRONG.GPU desc[UR4][R28.64], R31 ;  /* 0x0000001f1c0079a6 */ /* 0x0001e4000c12f304 */
.L_x_326:
[----:B------:R-:W-:Y:S05]  /*39c0*/  BSYNC.RECONVERGENT B2 ;  /* 0x0000000000027941 */ /* 0x000fea0003800200 */
.L_x_325:
        /* <DEDUP_REMOVED lines=21> */
.L_x_333:
[----:B-1----:R-:W-:Y:S01]  /*3b20*/  FMUL.FTZ R0, R27, R2 ;  /* 0x000000021b007220 */ /* 0x002fe20000410000 */
[----:B------:R-:W-:-:S03]  /*3b30*/  FMUL.FTZ R2, R2, 0.5 ;  /* 0x3f00000002027820 */ /* 0x000fc60000410000 */
[----:B------:R-:W-:-:S04]  /*3b40*/  FFMA R27, -R0, R0, R27 ;  /* 0x00000000001b7223 */ /* 0x000fc8000000011b */
[----:B------:R-:W-:-:S07]  /*3b50*/  FFMA R0, R27, R2, R0 ;  /* 0x000000021b007223 */ /* 0x000fce0000000000 */
.L_x_334:
[----:B------:R-:W-:Y:S05]  /*3b60*/  BSYNC.RECONVERGENT B3 ;  /* 0x0000000000037941 */ /* 0x000fea0003800200 */
.L_x_332:
[----:B------:R-:W0:Y:S01]  /*3b70*/  LDC.64 R28, c[0x0][0x388] ;  /* 0x0000e200ff1c7b82 */ /* 0x000e220000000a00 */
[----:B------:R-:W-:Y:S01]  /*3b80*/  FMUL R0, R0, UR7 ;  /* 0x0000000700007c20 */ /* 0x000fe20008400000 */
[----:B------:R-:W-:-:S03]  /*3b90*/  HFMA2 R31, -RZ, RZ, 2, 0 ;  /* 0x40000000ff1f7431 */ /* 0x000fc600000001ff */
[----:B------:R-:W0:Y:S02]  /*3ba0*/  F2I.TRUNC.NTZ R27, R0 ;  /* 0x00000000001b7305 */ /* 0x000e24000020f100 */
[----:B0-----:R-:W-:-:S05]  /*3bb0*/  IMAD.WIDE R28, R27, 0x4, R28 ;  /* 0x000000041b1c7825 */ /* 0x001fca00078e021c */
[----:B------:R0:W-:Y:S02]  /*3bc0*/  REDG.E.ADD.F32.FTZ.RN.STRONG.GPU desc[UR4][R28.64], R31 ;  /* 0x0000001f1c0079a6 */ /* 0x0001e4000c12f304 */
.L_x_331:
[----:B------:R-:W-:Y:S05]  /*3bd0*/  BSYNC.RECONVERGENT B2 ;  /* 0x0000000000027941 */ /* 0x000fea0003800200 */
.L_x_330:
        /* <DEDUP_REMOVED lines=21> */
.L_x_338:
[----:B-1----:R-:W-:Y:S01]  /*3d30*/  FMUL.FTZ R0, R29, R2 ;  /* 0x000000021d007220 */ /* 0x002fe20000410000 */
[----:B------:R-:W-:-:S03]  /*3d40*/  FMUL.FTZ R2, R2, 0.5 ;  /* 0x3f00000002027820 */ /* 0x000fc60000410000 */
[----:B------:R-:W-:-:S04]  /*3d50*/  FFMA R11, -R0, R0, R29 ;  /* 0x00000000000b7223 */ /* 0x000fc8000000011d */
[----:B------:R-:W-:-:S07]  /*3d60*/  FFMA R0, R11, R2, R0 ;  /* 0x000000020b007223 */ /* 0x000fce0000000000 */
.L_x_339:
[----:B------:R-:W-:Y:S05]  /*3d70*/  BSYNC.RECONVERGENT B3 ;  /* 0x0000000000037941 */ /* 0x000fea0003800200 */
.L_x_337:
[----:B------:R-:W0:Y:S01]  /*3d80*/  LDC.64 R10, c[0x0][0x388] ;  /* 0x0000e200ff0a7b82 */ /* 0x000e220000000a00 */
[----:B------:R-:W-:Y:S01]  /*3d90*/  FMUL R0, R0, UR7 ;  /* 0x0000000700007c20 */ /* 0x000fe20008400000 */
[----:B------:R-:W-:-:S03]  /*3da0*/  HFMA2 R29, -RZ, RZ, 2, 0 ;  /* 0x40000000ff1d7431 */ /* 0x000fc600000001ff */
[----:B------:R-:W0:Y:S02]  /*3db0*/  F2I.TRUNC.NTZ R27, R0 ;  /* 0x00000000001b7305 */ /* 0x000e24000020f100 */
[----:B0-----:R-:W-:-:S05]  /*3dc0*/  IMAD.WIDE R10, R27, 0x4, R10 ;  /* 0x000000041b0a7825 */ /* 0x001fca00078e020a */
[----:B------:R0:W-:Y:S02]  /*3dd0*/  REDG.E.ADD.F32.FTZ.RN.STRONG.GPU desc[UR4][R10.64], R29 ;  /* 0x0000001d0a0079a6 */ /* 0x0001e4000c12f304 */
.L_x_336:
[----:B------:R-:W-:Y:S05]  /*3de0*/  BSYNC.RECONVERGENT B2 ;  /* 0x0000000000027941 */ /* 0x000fea0003800200 */
.L_x_335:
[----:B------:R-:W-:Y:S01]  /*3df0*/  IADD3 R21, PT, PT, R21, 0x8, RZ ;  /* 0x0000000815157810 */ /* 0x000fe20007ffe0ff */
[----:B------:R-:W-:Y:S06]  /*3e00*/  @P0 BRA `(.L_x_340) ;  /* 0xffffffec00c80947 */ /* 0x000fec000383ffff */
.L_x_299:
[----:B------:R-:W-:Y:S05]  /*3e10*/  BSYNC B1 ;  /* 0x0000000000017941 */ /* 0x000fea0003800000 */
.L_x_298:
        /* <DEDUP_REMOVED lines=32> */
.L_x_348:
[----:B-1----:R-:W-:Y:S01]  /*4020*/  FMUL.FTZ R0, R23, R2 ;  /* 0x0000000217007220 */ /* 0x002fe20000410000 */
[----:B------:R-:W-:-:S03]  /*4030*/  FMUL.FTZ R2, R2, 0.5 ;  /* 0x3f00000002027820 */ /* 0x000fc60000410000 */
[----:B------:R-:W-:-:S04]  /*4040*/  FFMA R23, -R0, R0, R23 ;  /* 0x0000000000177223 */ /* 0x000fc80000000117 */
[----:B------:R-:W-:-:S07]  /*4050*/  FFMA R0, R23, R2, R0 ;  /* 0x0000000217007223 */ /* 0x000fce0000000000 */
.L_x_349:
[----:B------:R-:W-:Y:S05]  /*4060*/  BSYNC.RECONVERGENT B4 ;  /* 0x0000000000047941 */ /* 0x000fea0003800200 */
.L_x_347:
[----:B------:R-:W0:Y:S01]  /*4070*/  LDCU UR10, c[0x0][0x398] ;  /* 0x00007300ff0a77ac */ /* 0x000e220008000800 */
[----:B------:R-:W1:Y:S01]  /*4080*/  LDC.64 R26, c[0x0][0x388] ;  /* 0x0000e200ff1a7b82 */ /* 0x000e620000000a00 */
[----:B------:R-:W-:Y:S02]  /*4090*/  HFMA2 R29, -RZ, RZ, 2, 0 ;  /* 0x40000000ff1d7431 */ /* 0x000fe400000001ff */
[----:B0-----:R-:W-:-:S04]  /*40a0*/  FMUL R0, R0, UR10 ;  /* 0x0000000a00007c20 */ /* 0x001fc80008400000 */
[----:B------:R-:W1:Y:S02]  /*40b0*/  F2I.TRUNC.NTZ R23, R0 ;  /* 0x0000000000177305 */ /* 0x000e64000020f100 */
[----:B-1----:R-:W-:-:S05]  /*40c0*/  IMAD.WIDE R26, R23, 0x4, R26 ;  /* 0x00000004171a7825 */ /* 0x002fca00078e021a */
[----:B------:R0:W-:Y:S02]  /*40d0*/  REDG.E.ADD.F32.FTZ.RN.STRONG.GPU desc[UR4][R26.64], R29 ;  /* 0x0000001d1a0079a6 */ /* 0x0001e4000c12f304 */
.L_x_346:
[----:B------:R-:W-:Y:S05]  /*40e0*/  BSYNC.RECONVERGENT B3 ;  /* 0x0000000000037941 */ /* 0x000fea0003800200 */
.L_x_345:
        /* <DEDUP_REMOVED lines=21> */
.L_x_353:
[----:B-1----:R-:W-:Y:S01]  /*4240*/  FMUL.FTZ R0, R23, R2 ;  /* 0x0000000217007220 */ /* 0x002fe20000410000 */
[----:B------:R-:W-:-:S03]  /*4250*/  FMUL.FTZ R2, R2, 0.5 ;  /* 0x3f00000002027820 */ /* 0x000fc60000410000 */
[----:B------:R-:W-:-:S04]  /*4260*/  FFMA R23, -R0, R0, R23 ;  /* 0x0000000000177223 */ /* 0x000fc80000000117 */
[----:B------:R-:W-:-:S07]  /*4270*/  FFMA R0, R23, R2, R0 ;  /* 0x0000000217007223 */ /* 0x000fce0000000000 */
.L_x_354:
[----:B------:R-:W-:Y:S05]  /*4280*/  BSYNC.RECONVERGENT B4 ;  /* 0x0000000000047941 */ /* 0x000fea0003800200 */
.L_x_352:
[----:B------:R-:W0:Y:S01]  /*4290*/  LDCU UR10, c[0x0][0x398] ;  /* 0x00007300ff0a77ac */ /* 0x000e220008000800 */
[----:B------:R-:W1:Y:S01]  /*42a0*/  LDC.64 R26, c[0x0][0x388] ;  /* 0x0000e200ff1a7b82 */ /* 0x000e620000000a00 */
[----:B------:R-:W-:Y:S02]  /*42b0*/  HFMA2 R29, -RZ, RZ, 2, 0 ;  /* 0x40000000ff1d7431 */ /* 0x000fe400000001ff */
[----:B0-----:R-:W-:-:S04]  /*42c0*/  FMUL R0, R0, UR10 ;  /* 0x0000000a00007c20 */ /* 0x001fc80008400000 */
[----:B------:R-:W1:Y:S02]  /*42d0*/  F2I.TRUNC.NTZ R23, R0 ;  /* 0x0000000000177305 */ /* 0x000e64000020f100 */
[----:B-1----:R-:W-:-:S05]  /*42e0*/  IMAD.WIDE R26, R23, 0x4, R26 ;  /* 0x00000004171a7825 */ /* 0x002fca00078e021a */
[----:B------:R0:W-:Y:S02]  /*42f0*/  REDG.E.ADD.F32.FTZ.RN.STRONG.GPU desc[UR4][R26.64], R29 ;  /* 0x0000001d1a0079a6 */ /* 0x0001e4000c12f304 */
.L_x_351:
[----:B------:R-:W-:Y:S05]  /*4300*/  BSYNC.RECONVERGENT B3 ;  /* 0x0000000000037941 */ /* 0x000fea0003800200 */
.L_x_350:
        /* <DEDUP_REMOVED lines=21> */
.L_x_358:
[----:B-1----:R-:W-:Y:S01]  /*4460*/  FMUL.FTZ R0, R23, R2 ;  /* 0x0000000217007220 */ /* 0x002fe20000410000 */
[----:B------:R-:W-:-:S03]  /*4470*/  FMUL.FTZ R2, R2, 0.5 ;  /* 0x3f00000002027820 */ /* 0x000fc60000410000 */
[----:B------:R-:W-:-:S04]  /*4480*/  FFMA R23, -R0, R0, R23 ;  /* 0x0000000000177223 */ /* 0x000fc80000000117 */
[----:B------:R-:W-:-:S07]  /*4490*/  FFMA R0, R23, R2, R0 ;  /* 0x0000000217007223 */ /* 0x000fce0000000000 */
.L_x_359:
[----:B------:R-:W-:Y:S05]  /*44a0*/  BSYNC.RECONVERGENT B4 ;  /* 0x0000000000047941 */ /* 0x000fea0003800200 */
.L_x_357:
[----:B------:R-:W0:Y:S01]  /*44b0*/  LDCU UR10, c[0x0][0x398] ;  /* 0x00007300ff0a77ac */ /* 0x000e220008000800 */
[----:B------:R-:W1:Y:S01]  /*44c0*/  LDC.64 R26, c[0x0][0x388] ;  /* 0x0000e200ff1a7b82 */ /* 0x000e620000000a00 */
[----:B------:R-:W-:Y:S02]  /*44d0*/  HFMA2 R29, -RZ, RZ, 2, 0 ;  /* 0x40000000ff1d7431 */ /* 0x000fe400000001ff */
[----:B0-----:R-:W-:-:S04]  /*44e0*/  FMUL R0, R0, UR10 ;  /* 0x0000000a00007c20 */ /* 0x001fc80008400000 */
[----:B------:R-:W1:Y:S02]  /*44f0*/  F2I.TRUNC.NTZ R23, R0 ;  /* 0x0000000000177305 */ /* 0x000e64000020f100 */
[----:B-1----:R-:W-:-:S05]  /*4500*/  IMAD.WIDE R26, R23, 0x4, R26 ;  /* 0x00000004171a7825 */ /* 0x002fca00078e021a */
[----:B------:R0:W-:Y:S02]  /*4510*/  REDG.E.ADD.F32.FTZ.RN.STRONG.GPU desc[UR4][R26.64], R29 ;  /* 0x0000001d1a0079a6 */ /* 0x0001e4000c12f304 */
.L_x_356:
[----:B------:R-:W-:Y:S05]  /*4520*/  BSYNC.RECONVERGENT B3 ;  /* 0x0000000000037941 */ /* 0x000fea0003800200 */
.L_x_355:
        /* <DEDUP_REMOVED lines=21> */
.L_x_363:
[----:B-1----:R-:W-:Y:S01]  /*4680*/  FMUL.FTZ R0, R27, R2 ;  /* 0x000000021b007220 */ /* 0x002fe20000410000 */
[----:B------:R-:W-:-:S03]  /*4690*/  FMUL.FTZ R2, R2, 0.5 ;  /* 0x3f00000002027820 */ /* 0x000fc60000410000 */
[----:B------:R-:W-:-:S04]  /*46a0*/  FFMA R11, -R0, R0, R27 ;  /* 0x00000000000b7223 */ /* 0x000fc8000000011b */
[----:B------:R-:W-:-:S07]  /*46b0*/  FFMA R0, R11, R2, R0 ;  /* 0x000000020b007223 */ /* 0x000fce0000000000 */
.L_x_364:
[----:B------:R-:W-:Y:S05]  /*46c0*/  BSYNC.RECONVERGENT B4 ;  /* 0x0000000000047941 */ /* 0x000fea0003800200 */
.L_x_362:
[----:B------:R-:W0:Y:S01]  /*46d0*/  LDCU UR10, c[0x0][0x398] ;  /* 0x00007300ff0a77ac */ /* 0x000e220008000800 */
[----:B------:R-:W1:Y:S01]  /*46e0*/  LDC.64 R10, c[0x0][0x388] ;  /* 0x0000e200ff0a7b82 */ /* 0x000e620000000a00 */
[----:B------:R-:W-:Y:S02]  /*46f0*/  HFMA2 R27, -RZ, RZ, 2, 0 ;  /* 0x40000000ff1b7431 */ /* 0x000fe400000001ff */
[----:B0-----:R-:W-:-:S04]  /*4700*/  FMUL R0, R0, UR10 ;  /* 0x0000000a00007c20 */ /* 0x001fc80008400000 */
[----:B------:R-:W1:Y:S02]  /*4710*/  F2I.TRUNC.NTZ R23, R0 ;  /* 0x0000000000177305 */ /* 0x000e64000020f100 */
[----:B-1----:R-:W-:-:S05]  /*4720*/  IMAD.WIDE R10, R23, 0x4, R10 ;  /* 0x00000004170a7825 */ /* 0x002fca00078e020a */
[----:B------:R0:W-:Y:S02]  /*4730*/  REDG.E.ADD.F32.FTZ.RN.STRONG.GPU desc[UR4][R10.64], R27 ;  /* 0x0000001b0a0079a6 */ /* 0x0001e4000c12f304 */
.L_x_361:
[----:B------:R-:W-:Y:S05]  /*4740*/  BSYNC.RECONVERGENT B3 ;  /* 0x0000000000037941 */ /* 0x000fea0003800200 */
.L_x_360:
[----:B------:R-:W-:-:S07]  /*4750*/  IADD3 R21, PT, PT, R21, 0x4, RZ ;  /* 0x0000000415157810 */ /* 0x000fce0007ffe0ff */
.L_x_344:
[----:B------:R-:W-:Y:S05]  /*4760*/  BSYNC.RECONVERGENT B2 ;  /* 0x0000000000027941 */ /* 0x000fea0003800200 */
.L_x_343:
        /* <DEDUP_REMOVED lines=30> */
.L_x_370:
[----:B-1----:R-:W-:Y:S01]  /*4950*/  FMUL.FTZ R0, R23, R2 ;  /* 0x0000000217007220 */ /* 0x002fe20000410000 */
[----:B------:R-:W-:-:S03]  /*4960*/  FMUL.FTZ R2, R2, 0.5 ;  /* 0x3f00000002027820 */ /* 0x000fc60000410000 */
[----:B------:R-:W-:-:S04]  /*4970*/  FFMA R23, -R0, R0, R23 ;  /* 0x0000000000177223 */ /* 0x000fc80000000117 */
[----:B------:R-:W-:-:S07]  /*4980*/  FFMA R0, R23, R2, R0 ;  /* 0x0000000217007223 */ /* 0x000fce0000000000 */
.L_x_371:
[----:B------:R-:W-:Y:S05]  /*4990*/  BSYNC.RECONVERGENT B4 ;  /* 0x0000000000047941 */ /* 0x000fea0003800200 */
.L_x_369:
[----:B------:R-:W0:Y:S01]  /*49a0*/  LDCU UR10, c[0x0][0x398] ;  /* 0x00007300ff0a77ac */ /* 0x000e220008000800 */
[----:B------:R-:W1:Y:S01]  /*49b0*/  LDC.64 R26, c[0x0][0x388] ;  /* 0x0000e200ff1a7b82 */ /* 0x000e620000000a00 */
[----:B------:R-:W-:Y:S02]  /*49c0*/  HFMA2 R29, -RZ, RZ, 2, 0 ;  /* 0x40000000ff1d7431 */ /* 0x000fe400000001ff */
[----:B0-----:R-:W-:-:S04]  /*49d0*/  FMUL R0, R0, UR10 ;  /* 0x0000000a00007c20 */ /* 0x001fc80008400000 */
[----:B------:R-:W1:Y:S02]  /*49e0*/  F2I.TRUNC.NTZ R23, R0 ;  /* 0x0000000000177305 */ /* 0x000e64000020f100 */
[----:B-1----:R-:W-:-:S05]  /*49f0*/  IMAD.WIDE R26, R23, 0x4, R26 ;  /* 0x00000004171a7825 */ /* 0x002fca00078e021a */
[----:B------:R0:W-:Y:S02]  /*4a00*/  REDG.E.ADD.F32.FTZ.RN.STRONG.GPU desc[UR4][R26.64], R29 ;  /* 0x0000001d1a0079a6 */ /* 0x0001e4000c12f304 */
.L_x_368:
[----:B------:R-:W-:Y:S05]  /*4a10*/  BSYNC.RECONVERGENT B3 ;  /* 0x0000000000037941 */ /* 0x000fea0003800200 */
.L_x_367:
        /* <DEDUP_REMOVED lines=21> */
.L_x_375:
[----:B-1----:R-:W-:Y:S01]  /*4b70*/  FMUL.FTZ R0, R27, R2 ;  /* 0x000000021b007220 */ /* 0x002fe20000410000 */
[----:B------:R-:W-:-:S03]  /*4b80*/  FMUL.FTZ R2, R2, 0.5 ;  /* 0x3f00000002027820 */ /* 0x000fc60000410000 */
[----:B------:R-:W-:-:S04]  /*4b90*/  FFMA R11, -R0, R0, R27 ;  /* 0x00000000000b7223 */ /* 0x000fc8000000011b */
[----:B------:R-:W-:-:S07]  /*4ba0*/  FFMA R0, R11, R2, R0 ;  /* 0x000000020b007223 */ /* 0x000fce0000000000 */
.L_x_376:
[----:B------:R-:W-:Y:S05]  /*4bb0*/  BSYNC.RECONVERGENT B4 ;  /* 0x0000000000047941 */ /* 0x000fea0003800200 */
.L_x_374:
[----:B------:R-:W0:Y:S01]  /*4bc0*/  LDCU UR10, c[0x0][0x398] ;  /* 0x00007300ff0a77ac */ /* 0x000e220008000800 */
[----:B------:R-:W1:Y:S01]  /*4bd0*/  LDC.64 R10, c[0x0][0x388] ;  /* 0x0000e200ff0a7b82 */ /* 0x000e620000000a00 */
[----:B------:R-:W-:Y:S02]  /*4be0*/  HFMA2 R27, -RZ, RZ, 2, 0 ;  /* 0x40000000ff1b7431 */ /* 0x000fe400000001ff */
[----:B0-----:R-:W-:-:S04]  /*4bf0*/  FMUL R0, R0, UR10 ;  /* 0x0000000a00007c20 */ /* 0x001fc80008400000 */
[----:B------:R-:W1:Y:S02]  /*4c00*/  F2I.TRUNC.NTZ R23, R0 ;  /* 0x0000000000177305 */ /* 0x000e64000020f100 */
[----:B-1----:R-:W-:-:S05]  /*4c10*/  IMAD.WIDE R10, R23, 0x4, R10 ;  /* 0x00000004170a7825 */ /* 0x002fca00078e020a */
[----:B------:R0:W-:Y:S02]  /*4c20*/  REDG.E.ADD.F32.FTZ.RN.STRONG.GPU desc[UR4][R10.64], R27 ;  /* 0x0000001b0a0079a6 */ /* 0x0001e4000c12f304 */
.L_x_373:
[----:B------:R-:W-:Y:S05]  /*4c30*/  BSYNC.RECONVERGENT B3 ;  /* 0x0000000000037941 */ /* 0x000fea0003800200 */
.L_x_372:
[----:B------:R-:W-:-:S07]  /*4c40*/  IADD3 R21, PT, PT, R21, 0x2, RZ ;  /* 0x0000000215157810 */ /* 0x000fce0007ffe0ff */
.L_x_366:
[----:B------:R-:W-:Y:S05]  /*4c50*/  BSYNC.RECONVERGENT B2 ;  /* 0x0000000000027941 */ /* 0x000fea0003800200 */
.L_x_365:
        /* <DEDUP_REMOVED lines=24> */
.L_x_378:
[----:B-1----:R-:W-:Y:S01]  /*4de0*/  FMUL.FTZ R0, R23, R2 ;  /* 0x0000000217007220 */ /* 0x002fe20000410000 */
[----:B------:R-:W-:-:S03]  /*4df0*/  FMUL.FTZ R2, R2, 0.5 ;  /* 0x3f00000002027820 */ /* 0x000fc60000410000 */
[----:B------:R-:W-:-:S04]  /*4e00*/  FFMA R11, -R0, R0, R23 ;  /* 0x00000000000b7223 */ /* 0x000fc80000000117 */
[----:B------:R-:W-:-:S07]  /*4e10*/  FFMA R0, R11, R2, R0 ;  /* 0x000000020b007223 */ /* 0x000fce0000000000 */
.L_x_379:
[----:B------:R-:W-:Y:S05]  /*4e20*/  BSYNC.RECONVERGENT B2 ;  /* 0x0000000000027941 */ /* 0x000fea0003800200 */
.L_x_377:
[----:B------:R-:W0:Y:S01]  /*4e30*/  LDCU UR10, c[0x0][0x398] ;  /* 0x00007300ff0a77ac */ /* 0x000e220008000800 */
[----:B------:R-:W1:Y:S01]  /*4e40*/  LDC.64 R10, c[0x0][0x388] ;  /* 0x0000e200ff0a7b82 */ /* 0x000e620000000a00 */
[----:B------:R-:W-:Y:S02]  /*4e50*/  HFMA2 R21, -RZ, RZ, 2, 0 ;  /* 0x40000000ff157431 */ /* 0x000fe400000001ff */
[----:B0-----:R-:W-:-:S04]  /*4e60*/  FMUL R0, R0, UR10 ;  /* 0x0000000a00007c20 */ /* 0x001fc80008400000 */
[----:B------:R-:W1:Y:S02]  /*4e70*/  F2I.TRUNC.NTZ R19, R0 ;  /* 0x0000000000137305 */ /* 0x000e64000020f100 */
[----:B-1----:R-:W-:-:S05]  /*4e80*/  IMAD.WIDE R10, R19, 0x4, R10 ;  /* 0x00000004130a7825 */ /* 0x002fca00078e020a */
[----:B------:R1:W-:Y:S02]  /*4e90*/  REDG.E.ADD.F32.FTZ.RN.STRONG.GPU desc[UR4][R10.64], R21 ;  /* 0x000000150a0079a6 */ /* 0x0003e4000c12f304 */
.L_x_342:
[----:B------:R-:W-:Y:S05]  /*4ea0*/  BSYNC.RECONVERGENT B1 ;  /* 0x0000000000017941 */ /* 0x000fea0003800200 */
.L_x_341:
[----:B------:R-:W-:Y:S02]  /*4eb0*/  IADD3 R15, PT, PT, R15, 0x1, RZ ;  /* 0x000000010f0f7810 */ /* 0x000fe40007ffe0ff */
[----:B------:R-:W-:Y:S01]  /*4ec0*/  IADD3 R14, PT, PT, R14, 0x1, RZ ;  /* 0x000000010e0e7810 */ /* 0x000fe20007ffe0ff */
[----:B------:R-:W-:Y:S06]  /*4ed0*/  @P1 BRA `(.L_x_380) ;  /* 0xffffffdc00541947 */ /* 0x000fec000383ffff */
.L_x_212:
[----:B------:R-:W-:Y:S05]  /*4ee0*/  BSYNC B0 ;  /* 0x0000000000007941 */ /* 0x000fea0003800000 */
.L_x_210:
[----:B------:R-:W-:Y:S01]  /*4ef0*/  IADD3 R8, PT, PT, R4, 0x1, RZ ;  /* 0x0000000104087810 */ /* 0x000fe20007ffe0ff */
[----:B------:R-:W-:Y:S03]  /*4f00*/  BSSY B1, `(.L_x_381) ;  /* 0x0000487000017945 */ /* 0x000fe60003800000 */
[----:B------:R-:W-:-:S04]  /*4f10*/  IADD3 R0, PT, PT, -R3, R8, RZ ;  /* 0x0000000803007210 */ /* 0x000fc80007ffe1ff */
[----:B------:R-:W-:-:S04]  /*4f20*/  ISETP.GT.AND P0, PT, R0, UR9, PT ;  /* 0x0000000900007c0c */ /* 0x000fc8000bf04270 */
[----:B------:R-:W-:-:S13]  /*4f30*/  ISETP.GE.OR P0, PT, R8, UR6, P0 ;  /* 0x0000000608007c0c */ /* 0x000fda0008706670 */
[----:B------:R-:W-:Y:S05]  /*4f40*/  @P0 BRA `(.L_x_382) ;  /* 0x0000004800080947 */ /* 0x000fea0003800000 */
[----:B------:R-:W2:Y:S01]  /*4f50*/  LDC R7, c[0x0][0x39c] ;  /* 0x0000e700ff077b82 */ /* 0x000ea20000000800 */
[----:B------:R-:W-:Y:S01]  /*4f60*/  MOV R16, R8 ;  /* 0x0000000800107202 */ /* 0x000fe20000000f00 */
[----:B--2---:R-:W-:-:S07]  /*4f70*/  FFMA R7, R7, R7, 1 ;  /* 0x3f80000007077423 */ /* 0x004fce0000000007 */
.L_x_555:
[----:B------:R-:W-:Y:S01]  /*4f80*/  ISETP.NE.AND P0, PT, R6, RZ, PT ;  /* 0x000000ff0600720c */ /* 0x000fe20003f05270 */
[----:B------:R-:W-:-:S12]  /*4f90*/  BSSY B0, `(.L_x_383) ;  /* 0x0000478000007945 */ /* 0x000fd80003800000 */
[----:B01---5:R-:W-:Y:S05]  /*4fa0*/  @P0 BRA `(.L_x_384) ;  /* 0x0000002000f00947 */ /* 0x023fea0003800000 */
[----:B01----:R-:W2:Y:S02]  /*4fb0*/  LDG.E.64 R10, desc[UR4][R24.64] ;  /* 0x00000004180a7981 */ /* 0x003ea4000c1e1b00 */
[----:B--2---:R-:W-:-:S06]  /*4fc0*/  IMAD.WIDE R10, R5, 0x8, R10 ;  /* 0x00000008050a7825 */ /* 0x004fcc00078e020a */
[----:B------:R-:W2:Y:S02]  /*4fd0*/  LD.E.64 R10, desc[UR4][R10.64] ;  /* 0x000000040a0a7980 */ /* 0x000ea4000c101b00 */
[----:B--2---:R-:W-:-:S05]  /*4fe0*/  IMAD.WIDE R12, R4, 0x10, R10 ;  /* 0x00000010040c7825 */ /* 0x004fca00078e020a */
[----:B------:R-:W2:Y:S02]  /*4ff0*/  LD.E R9, desc[UR4][R12.64] ;  /* 0x000000040c097980 */ /* 0x000ea4000c101900 */
[----:B--2---:R-:W-:-:S13]  /*5000*/  ISETP.GE.AND P0, PT, R9, 0x1, PT ;  /* 0x000000010900780c */ /* 0x004fda0003f06270 */
[----:B------:R-:W-:Y:S05]  /*5010*/  @!P0 BRA `(.L_x_385) ;  /* 0x0000004400bc8947 */ /* 0x000fea0003800000 */
[----:B------:R-:W-:Y:S01]  /*5020*/  IMAD.WIDE R14, R16, 0x10, R10 ;  /* 0x00000010100e7825 */ /* 0x000fe200078e020a */
[----:B------:R-:W5:Y:S04]  /*5030*/  LD.E.64 R12, desc[UR4][R12.64+0x8] ;  /* 0x000008040c0c7980 */ /* 0x000f68000c101b00 */
[----:B------:R-:W2:Y:S04]  /*5040*/  LD.E R17, desc[UR4][R14.64] ;  /* 0x000000040e117980 */ /* 0x000ea8000c101900 */
[----:B------:R0:W5:Y:S02]  /*5050*/  LD.E.64 R10, desc[UR4][R14.64+0x8] ;  /* 0x000008040e0a7980 */ /* 0x000164000c101b00 */
[----:B-----5:R-:W-:Y:S01]  /*5060*/  HFMA2 R19, -RZ, RZ, 0, 0 ;  /* 0x00000000ff137431 */ /* 0x020fe200000001ff */
[----:B------:R-:W-:Y:S01]  /*5070*/  BSSY B3, `(.L_x_386) ;  /* 0x000022e000037945 */ /* 0x000fe20003800000 */
[----:B--2---:R-:W-:-:S02]  /*5080*/  LOP3.LUT R18, R17, 0x7, RZ, 0xc0, !PT ;  /* 0x0000000711127812 */ /* 0x004fc400078ec0ff */
[C---:B------:R-:W-:Y:S02]  /*5090*/  LOP3.LUT R20, R17.reuse, 0x3, RZ, 0xc0, !PT ;  /* 0x0000000311147812 */ /* 0x040fe400078ec0ff */
[----:B------:R-:W-:Y:S02]  /*50a0*/  LOP3.LUT R21, R17, 0x7ffffff8, RZ, 0xc0, !PT ;  /* 0x7ffffff811157812 */ /* 0x000fe400078ec0ff */
[----:B0-----:R-:W-:-:S07]  /*50b0*/  IADD3 R22, PT, PT, R18, -0x1, RZ ;  /* 0xffffffff12167810 */ /* 0x001fce0007ffe0ff */
.L_x_470:
[----:B------:R-:W-:Y:S01]  /*50c0*/  ISETP.GE.AND P0, PT, R17, 0x1, PT ;  /* 0x000000011100780c */ /* 0x000fe20003f06270 */
[----:B------:R-:W-:Y:S05]  /*50d0*/  YIELD ;  /* 0x0000000000007946 */ /* 0x000fea0003800000 */
[----:B------:R-:W-:Y:S07]  /*50e0*/  BSSY B2, `(.L_x_387) ;  /* 0x0000223000027945 */ /* 0x000fee0003800000 */
[----:B01---5:R-:W-:Y:S05]  /*50f0*/  @!P0 BRA `(.L_x_388) ;  /* 0x0000002000848947 */ /* 0x023fea0003800000 */
[----:B------:R-:W-:-:S05]  /*5100*/  IMAD.WIDE.U32 R14, R19, 0x10, R12 ;  /* 0x00000010130e7825 */ /* 0x000fca00078e000c */
[----:B------:R0:W5:Y:S04]  /*5110*/  LD.E R23, desc[UR4][R14.64] ;  /* 0x000000040e177980 */ /* 0x000168000c101900 */
[----:B------:R0:W5:Y:S04]  /*5120*/  LD.E R26, desc[UR4][R14.64+0x4] ;  /* 0x000004040e1a7980 */ /* 0x000168000c101900 */
[----:B------:R0:W5:Y:S01]  /*5130*/  LD.E R27, desc[UR4][R14.64+0x8] ;  /* 0x000008040e1b7980 */ /* 0x000162000c101900 */
[----:B------:R-:W-:Y:S01]  /*5140*/  ISETP.GE.U32.AND P0, PT, R17, 0x8, PT ;  /* 0x000000081100780c */ /* 0x000fe20003f06070 */
[----:B------:R-:W-:Y:S01]  /*5150*/  BSSY B5, `(.L_x_389) ;  /* 0x000011c000057945 */ /* 0x000fe20003800000 */
[----:B------:R-:W-:-:S11]  /*5160*/  MOV R31, RZ ;  /* 0x000000ff001f7202 */ /* 0x000fd60000000f00 */
[----:B0-----:R-:W-:Y:S05]  /*5170*/  @!P0 BRA `(.L_x_390) ;  /* 0x0000001000648947 */ /* 0x001fea0003800000 */
[----:B------:R-:W-:Y:S01]  /*5180*/  HFMA2 R30, -RZ, RZ, 0, 0 ;  /* 0x00000000ff1e7431 */ /* 0x000fe200000001ff */
[----:B------:R-:W-:Y:S06]  /*5190*/  BSSY B4, `(.L_x_391) ;  /* 0x0000116000047945 */ /* 0x000fec0003800000 */
.L_x_432:
        /* <DEDUP_REMOVED lines=25> */
.L_x_395:
[----:B-1----:R-:W-:Y:S01]  /*5330*/  FMUL.FTZ R0, R29, R2 ;  /* 0x000000021d007220 */ /* 0x002fe20000410000 */
[----:B------:R-:W-:-:S03]  /*5340*/  FMUL.FTZ R2, R2, 0.5 ;  /* 0x3f00000002027820 */ /* 0x000fc60000410000 */
[----:B------:R-:W-:-:S04]  /*5350*/  FFMA R29, -R0, R0, R29 ;  /* 0x00000000001d7223 */ /* 0x000fc8000000011d */
[----:B------:R-:W-:-:S07]  /*5360*/  FFMA R0, R29, R2, R0 ;  /* 0x000000021d007223 */ /* 0x000fce0000000000 */
.L_x_396:
[----:B------:R-:W-:Y:S05]  /*5370*/  BSYNC.RECONVERGENT B7 ;  /* 0x0000000000077941 */ /* 0x000fea0003800200 */
.L_x_394:
[----:B------:R-:W0:Y:S01]  /*5380*/  LDCU UR10, c[0x0][0x398] ;  /* 0x00007300ff0a77ac */ /* 0x000e220008000800 */
[----:B------:R-:W1:Y:S01]  /*5390*/  LDC.64 R28, c[0x0][0x380] ;  /* 0x0000e000ff1c7b82 */ /* 0x000e620000000a00 */
[----:B------:R-:W-:Y:S02]  /*53a0*/  HFMA2 R33, -RZ, RZ, 2, 0 ;  /* 0x40000000ff217431 */ /* 0x000fe400000001ff */
[----:B0-----:R-:W-:-:S04]  /*53b0*/  FMUL R0, R0, UR10 ;  /* 0x0000000a00007c20 */ /* 0x001fc80008400000 */
[----:B------:R-:W1:Y:S02]  /*53c0*/  F2I.TRUNC.NTZ R31, R0 ;  /* 0x00000000001f7305 */ /* 0x000e64000020f100 */
[----:B-1----:R-:W-:-:S05]  /*53d0*/  IMAD.WIDE R28, R31, 0x4, R28 ;  /* 0x000000041f1c7825 */ /* 0x002fca00078e021c */
[----:B------:R0:W-:Y:S02]  /*53e0*/  REDG.E.ADD.F32.FTZ.RN.STRONG.GPU desc[UR4][R28.64], R33 ;  /* 0x000000211c0079a6 */ /* 0x0001e4000c12f304 */
.L_x_393:
[----:B------:R-:W-:Y:S05]  /*53f0*/  BSYNC.RECONVERGENT B6 ;  /* 0x0000000000067941 */ /* 0x000fea0003800200 */
.L_x_392:
        /* <DEDUP_REMOVED lines=21> */
.L_x_400:
[----:B-1----:R-:W-:Y:S01]  /*5550*/  FMUL.FTZ R0, R29, R2 ;  /* 0x000000021d007220 */ /* 0x002fe20000410000 */
[----:B------:R-:W-:-:S03]  /*5560*/  FMUL.FTZ R2, R2, 0.5 ;  /* 0x3f00000002027820 */ /* 0x000fc60000410000 */
[----:B------:R-:W-:-:S04]  /*5570*/  FFMA R29, -R0, R0, R29 ;  /* 0x00000000001d7223 */ /* 0x000fc8000000011d */
[----:B------:R-:W-:-:S07]  /*5580*/  FFMA R0, R29, R2, R0 ;  /* 0x000000021d007223 */ /* 0x000fce0000000000 */
.L_x_401:
[----:B------:R-:W-:Y:S05]  /*5590*/  BSYNC.RECONVERGENT B7 ;  /* 0x0000000000077941 */ /* 0x000fea0003800200 */
.L_x_399:
[----:B------:R-:W0:Y:S01]  /*55a0*/  LDCU UR10, c[0x0][0x398] ;  /* 0x00007300ff0a77ac */ /* 0x000e220008000800 */
[----:B------:R-:W1:Y:S01]  /*55b0*/  LDC.64 R28, c[0x0][0x380] ;  /* 0x0000e000ff1c7b82 */ /* 0x000e620000000a00 */
[----:B------:R-:W-:Y:S02]  /*55c0*/  HFMA2 R33, -RZ, RZ, 2, 0 ;  /* 0x40000000ff217431 */ /* 0x000fe400000001ff */
[----:B0-----:R-:W-:-:S04]  /*55d0*/  FMUL R0, R0, UR10 ;  /* 0x0000000a00007c20 */ /* 0x001fc80008400000 */
[----:B------:R-:W1:Y:S02]  /*55e0*/  F2I.TRUNC.NTZ R31, R0 ;  /* 0x00000000001f7305 */ /* 0x000e64000020f100 */
[----:B-1----:R-:W-:-:S05]  /*55f0*/  IMAD.WIDE R28, R31, 0x4, R28 ;  /* 0x000000041f1c7825 */ /* 0x002fca00078e021c */
[----:B------:R0:W-:Y:S02]  /*5600*/  REDG.E.ADD.F32.FTZ.RN.STRONG.GPU desc[UR4][R28.64], R33 ;  /* 0x000000211c0079a6 */ /* 0x0001e4000c12f304 */
.L_x_398:
[----:B------:R-:W-:Y:S05]  /*5610*/  BSYNC.RECONVERGENT B6 ;  /* 0x0000000000067941 */ /* 0x000fea0003800200 */
.L_x_397:
        /* <DEDUP_REMOVED lines=21> */
.L_x_405:
[----:B-1----:R-:W-:Y:S01]  /*5770*/  FMUL.FTZ R0, R29, R2 ;  /* 0x000000021d007220 */ /* 0x002fe20000410000 */
[----:B------:R-:W-:-:S03]  /*5780*/  FMUL.FTZ R2, R2, 0.5 ;  /* 0x3f00000002027820 */ /* 0x000fc60000410000 */
[----:B------:R-:W-:-:S04]  /*5790*/  FFMA R29, -R0, R0, R29 ;  /* 0x00000000001d7223 */ /* 0x000fc8000000011d */
[----:B------:R-:W-:-:S07]  /*57a0*/  FFMA R0, R29, R2, R0 ;  /* 0x000000021d007223 */ /* 0x000fce0000000000 */
.L_x_406:
[----:B------:R-:W-:Y:S05]  /*57b0*/  BSYNC.RECONVERGENT B7 ;  /* 0x0000000000077941 */ /* 0x000fea0003800200 */
.L_x_404:
[----:B------:R-:W0:Y:S01]  /*57c0*/  LDCU UR10, c[0x0][0x398] ;  /* 0x00007300ff0a77ac */ /* 0x000e220008000800 */
[----:B------:R-:W1:Y:S01]  /*57d0*/  LDC.64 R28, c[0x0][0x380] ;  /* 0x0000e000ff1c7b82 */ /* 0x000e620000000a00 */
[----:B------:R-:W-:Y:S02]  /*57e0*/  HFMA2 R33, -RZ, RZ, 2, 0 ;  /* 0x40000000ff217431 */ /* 0x000fe400000001ff */
[----:B0-----:R-:W-:-:S04]  /*57f0*/  FMUL R0, R0, UR10 ;  /* 0x0000000a00007c20 */ /* 0x001fc80008400000 */
[----:B------:R-:W1:Y:S02]  /*5800*/  F2I.TRUNC.NTZ R31, R0 ;  /* 0x00000000001f7305 */ /* 0x000e64000020f100 */
[----:B-1----:R-:W-:-:S05]  /*5810*/  IMAD.WIDE R28, R31, 0x4, R28 ;  /* 0x000000041f1c7825 */ /* 0x002fca00078e021c */
[----:B------:R0:W-:Y:S02]  /*5820*/  REDG.E.ADD.F32.FTZ.RN.STRONG.GPU desc[UR4][R28.64], R33 ;  /* 0x000000211c0079a6 */ /* 0x0001e4000c12f304 */
.L_x_403:
[----:B------:R-:W-:Y:S05]  /*5830*/  BSYNC.RECONVERGENT B6 ;  /* 0x0000000000067941 */ /* 0x000fea0003800200 */
.L_x_402:
        /* <DEDUP_REMOVED lines=21> */
.L_x_410:
[----:B-1----:R-:W-:Y:S01]  /*5990*/  FMUL.FTZ R0, R29, R2 ;  /* 0x000000021d007220 */ /* 0x002fe20000410000 */
[----:B------:R-:W-:-:S03]  /*59a0*/  FMUL.FTZ R2, R2, 0.5 ;  /* 0x3f00000002027820 */ /* 0x000fc60000410000 */
[----:B------:R-:W-:-:S04]  /*59b0*/  FFMA R29, -R0, R0, R29 ;  /* 0x00000000001d7223 */ /* 0x000fc8000000011d */
[----:B------:R-:W-:-:S07]  /*59c0*/  FFMA R0, R29, R2, R0 ;  /* 0x000000021d007223 */ /* 0x000fce0000000000 */
.L_x_411:
[----:B------:R-:W-:Y:S05]  /*59d0*/  BSYNC.RECONVERGENT B7 ;  /* 0x0000000000077941 */ /* 0x000fea0003800200 */
.L_x_409:
[----:B------:R-:W0:Y:S01]  /*59e0*/  LDCU UR10, c[0x0][0x398] ;  /* 0x00007300ff0a77ac */ /* 0x000e220008000800 */
[----:B------:R-:W1:Y:S01]  /*59f0*/  LDC.64 R28, c[0x0][0x380] ;  /* 0x0000e000ff1c7b82 */ /* 0x000e620000000a00 */
[----:B------:R-:W-:Y:S02]  /*5a00*/  HFMA2 R33, -RZ, RZ, 2, 0 ;  /* 0x40000000ff217431 */ /* 0x000fe400000001ff */
[----:B0-----:R-:W-:-:S04]  /*5a10*/  FMUL R0, R0, UR10 ;  /* 0x0000000a00007c20 */ /* 0x001fc80008400000 */
[----:B------:R-:W1:Y:S02]  /*5a20*/  F2I.TRUNC.NTZ R31, R0 ;  /* 0x00000000001f7305 */ /* 0x000e64000020f100 */
[----:B-1----:R-:W-:-:S05]  /*5a30*/  IMAD.WIDE R28, R31, 0x4, R28 ;  /* 0x000000041f1c7825 */ /* 0x002fca00078e021c */
[----:B------:R0:W-:Y:S02]  /*5a40*/  REDG.E.ADD.F32.FTZ.RN.STRONG.GPU desc[UR4][R28.64], R33 ;  /* 0x000000211c0079a6 */ /* 0x0001e4000c12f304 */
.L_x_408:
[----:B------:R-:W-:Y:S05]  /*5a50*/  BSYNC.RECONVERGENT B6 ;  /* 0x0000000000067941 */ /* 0x000fea0003800200 */
.L_x_407:
        /* <DEDUP_REMOVED lines=21> */
.L_x_415:
[----:B-1----:R-:W-:Y:S01]  /*5bb0*/  FMUL.FTZ R0, R29, R2 ;  /* 0x000000021d007220 */ /* 0x002fe20000410000 */
[----:B------:R-:W-:-:S03]  /*5bc0*/  FMUL.FTZ R2, R2, 0.5 ;  /* 0x3f00000002027820 */ /* 0x000fc60000410000 */
[----:B------:R-:W-:-:S04]  /*5bd0*/  FFMA R29, -R0, R0, R29 ;  /* 0x00000000001d7223 */ /* 0x000fc8000000011d */
[----:B------:R-:W-:-:S07]  /*5be0*/  FFMA R0, R29, R2, R0 ;  /* 0x000000021d007223 */ /* 0x000fce0000000000 */
.L_x_416:
[----:B------:R-:W-:Y:S05]  /*5bf0*/  BSYNC.RECONVERGENT B7 ;  /* 0x0000000000077941 */ /* 0x000fea0003800200 */
.L_x_414:
[----:B------:R-:W0:Y:S01]  /*5c00*/  LDCU UR10, c[0x0][0x398] ;  /* 0x00007300ff0a77ac */ /* 0x000e220008000800 */
[----:B------:R-:W1:Y:S01]  /*5c10*/  LDC.64 R28, c[0x0][0x380] ;  /* 0x0000e000ff1c7b82 */ /* 0x000e620000000a00 */
[----:B------:R-:W-:Y:S02]  /*5c20*/  HFMA2 R33, -RZ, RZ, 2, 0 ;  /* 0x40000000ff217431 */ /* 0x000fe400000001ff */
[----:B0-----:R-:W-:-:S04]  /*5c30*/  FMUL R0, R0, UR10 ;  /* 0x0000000a00007c20 */ /* 0x001fc80008400000 */
[----:B------:R-:W1:Y:S02]  /*5c40*/  F2I.TRUNC.NTZ R31, R0 ;  /* 0x00000000001f7305 */ /* 0x000e64000020f100 */
[----:B-1----:R-:W-:-:S05]  /*5c50*/  IMAD.WIDE R28, R31, 0x4, R28 ;  /* 0x000000041f1c7825 */ /* 0x002fca00078e021c */
[----:B------:R0:W-:Y:S02]  /*5c60*/  REDG.E.ADD.F32.FTZ.RN.STRONG.GPU desc[UR4][R28.64], R33 ;  /* 0x000000211c0079a6 */ /* 0x0001e4000c12f304 */
.L_x_413:
[----:B------:R-:W-:Y:S05]  /*5c70*/  BSYNC.RECONVERGENT B6 ;  /* 0x0000000000067941 */ /* 0x000fea0003800200 */
.L_x_412:
        /* <DEDUP_REMOVED lines=21> */
.L_x_420:
[----:B-1----:R-:W-:Y:S01]  /*5dd0*/  FMUL.FTZ R0, R29, R2 ;  /* 0x000000021d007220 */ /* 0x002fe20000410000 */
[----:B------:R-:W-:-:S03]  /*5de0*/  FMUL.FTZ R2, R2, 0.5 ;  /* 0x3f00000002027820 */ /* 0x000fc60000410000 */
[----:B------:R-:W-:-:S04]  /*5df0*/  FFMA R29, -R0, R0, R29 ;  /* 0x00000000001d7223 */ /* 0x000fc8000000011d */
[----:B------:R-:W-:-:S07]  /*5e00*/  FFMA R0, R29, R2, R0 ;  /* 0x000000021d007223 */ /* 0x000fce0000000000 */
.L_x_421:
[----:B------:R-:W-:Y:S05]  /*5e10*/  BSYNC.RECONVERGENT B7 ;  /* 0x0000000000077941 */ /* 0x000fea0003800200 */
.L_x_419:
[----:B------:R-:W0:Y:S01]  /*5e20*/  LDCU UR10, c[0x0][0x398] ;  /* 0x00007300ff0a77ac */ /* 0x000e220008000800 */
[----:B------:R-:W1:Y:S01]  /*5e30*/  LDC.64 R28, c[0x0][0x380] ;  /* 0x0000e000ff1c7b82 */ /* 0x000e620000000a00 */
[----:B------:R-:W-:Y:S02]  /*5e40*/  HFMA2 R33, -RZ, RZ, 2, 0 ;  /* 0x40000000ff217431 */ /* 0x000fe400000001ff */
[----:B0-----:R-:W-:-:S04]  /*5e50*/  FMUL R0, R0, UR10 ;  /* 0x0000000a00007c20 */ /* 0x001fc80008400000 */
[----:B------:R-:W1:Y:S02]  /*5e60*/  F2I.TRUNC.NTZ R31, R0 ;  /* 0x00000000001f7305 */ /* 0x000e64000020f100 */
[----:B-1----:R-:W-:-:S05]  /*5e70*/  IMAD.WIDE R28, R31, 0x4, R28 ;  /* 0x000000041f1c7825 */ /* 0x002fca00078e021c */
[----:B------:R0:W-:Y:S02]  /*5e80*/  REDG.E.ADD.F32.FTZ.RN.STRONG.GPU desc[UR4][R28.64], R33 ;  /* 0x000000211c0079a6 */ /* 0x0001e4000c12f304 */
.L_x_418:
[----:B------:R-:W-:Y:S05]  /*5e90*/  BSYNC.RECONVERGENT B6 ;  /* 0x0000000000067941 */ /* 0x000fea0003800200 */
.L_x_417:
        /* <DEDUP_REMOVED lines=21> */
.L_x_425:
[----:B-1----:R-:W-:Y:S01]  /*5ff0*/  FMUL.FTZ R0, R29, R2 ;  /* 0x000000021d007220 */ /* 0x002fe20000410000 */
[----:B------:R-:W-:-:S03]  /*6000*/  FMUL.FTZ R2, R2, 0.5 ;  /* 0x3f00000002027820 */ /* 0x000fc60000410000 */
[----:B------:R-:W-:-:S04]  /*6010*/  FFMA R29, -R0, R0, R29 ;  /* 0x00000000001d7223 */ /* 0x000fc8000000011d */
[----:B------:R-:W-:-:S07]  /*6020*/  FFMA R0, R29, R2, R0 ;  /* 0x000000021d007223 */ /* 0x000fce0000000000 */
.L_x_426:
[----:B------:R-:W-:Y:S05]  /*6030*/  BSYNC.RECONVERGENT B7 ;  /* 0x0000000000077941 */ /* 0x000fea0003800200 */
.L_x_424:
[----:B------:R-:W0:Y:S01]  /*6040*/  LDCU UR10, c[0x0][0x398] ;  /* 0x00007300ff0a77ac */ /* 0x000e220008000800 */
[----:B------:R-:W1:Y:S01]  /*6050*/  LDC.64 R28, c[0x0][0x380] ;  /* 0x0000e000ff1c7b82 */ /* 0x000e620000000a00 */
[----:B------:R-:W-:Y:S02]  /*6060*/  HFMA2 R33, -RZ, RZ, 2, 0 ;  /* 0x40000000ff217431 */ /* 0x000fe400000001ff */
[----:B0-----:R-:W-:-:S04]  /*6070*/  FMUL R0, R0, UR10 ;  /* 0x0000000a00007c20 */ /* 0x001fc80008400000 */
[----:B------:R-:W1:Y:S02]  /*6080*/  F2I.TRUNC.NTZ R31, R0 ;  /* 0x00000000001f7305 */ /* 0x000e64000020f100 */
[----:B-1----:R-:W-:-:S05]  /*6090*/  IMAD.WIDE R28, R31, 0x4, R28 ;  /* 0x000000041f1c7825 */ /* 0x002fca00078e021c */
[----:B------:R0:W-:Y:S02]  /*60a0*/  REDG.E.ADD.F32.FTZ.RN.STRONG.GPU desc[UR4][R28.64], R33 ;  /* 0x000000211c0079a6 */ /* 0x0001e4000c12f304 */
.L_x_423:
[----:B------:R-:W-:Y:S05]  /*60b0*/  BSYNC.RECONVERGENT B6 ;  /* 0x0000000000067941 */ /* 0x000fea0003800200 */
.L_x_422:
        /* <DEDUP_REMOVED lines=21> */
.L_x_430:
[----:B-1----:R-:W-:Y:S01]  /*6210*/  FMUL.FTZ R0, R29, R2 ;  /* 0x000000021d007220 */ /* 0x002fe20000410000 */
[----:B------:R-:W-:-:S03]  /*6220*/  FMUL.FTZ R2, R2, 0.5 ;  /* 0x3f00000002027820 */ /* 0x000fc60000410000 */
[----:B------:R-:W-:-:S04]  /*6230*/  FFMA R15, -R0, R0, R29 ;  /* 0x00000000000f7223 */ /* 0x000fc8000000011d */
[----:B------:R-:W-:-:S07]  /*6240*/  FFMA R0, R15, R2, R0 ;  /* 0x000000020f007223 */ /* 0x000fce0000000000 */
.L_x_431:
[----:B------:R-:W-:Y:S05]  /*6250*/  BSYNC.RECONVERGENT B7 ;  /* 0x0000000000077941 */ /* 0x000fea0003800200 */
.L_x_429:
[----:B------:R-:W0:Y:S01]  /*6260*/  LDCU UR10, c[0x0][0x398] ;  /* 0x00007300ff0a77ac */ /* 0x000e220008000800 */
[----:B------:R-:W1:Y:S01]  /*6270*/  LDC.64 R14, c[0x0][0x380] ;  /* 0x0000e000ff0e7b82 */ /* 0x000e620000000a00 */
[----:B------:R-:W-:Y:S02]  /*6280*/  HFMA2 R31, -RZ, RZ, 2, 0 ;  /* 0x40000000ff1f7431 */ /* 0x000fe400000001ff */
[----:B0-----:R-:W-:-:S04]  /*6290*/  FMUL R0, R0, UR10 ;  /* 0x0000000a00007c20 */ /* 0x001fc80008400000 */
[----:B------:R-:W1:Y:S02]  /*62a0*/  F2I.TRUNC.NTZ R29, R0 ;  /* 0x00000000001d7305 */ /* 0x000e64000020f100 */
[----:B-1----:R-:W-:-:S05]  /*62b0*/  IMAD.WIDE R14, R29, 0x4, R14 ;  /* 0x000000041d0e7825 */ /* 0x002fca00078e020e */
[----:B------:R0:W-:Y:S02]  /*62c0*/  REDG.E.ADD.F32.FTZ.RN.STRONG.GPU desc[UR4][R14.64], R31 ;  /* 0x0000001f0e0079a6 */ /* 0x0001e4000c12f304 */
.L_x_428:
[----:B------:R-:W-:Y:S05]  /*62d0*/  BSYNC.RECONVERGENT B6 ;  /* 0x0000000000067941 */ /* 0x000fea0003800200 */
.L_x_427:
[----:B------:R-:W-:Y:S05]  /*62e0*/  @P0 BRA `(.L_x_432) ;  /* 0xffffffec00ac0947 */ /* 0x000fea000383ffff */
[----:B------:R-:W-:Y:S05]  /*62f0*/  BSYNC B4 ;  /* 0x0000000000047941 */ /* 0x000fea0003800000 */
.L_x_391:
[----:B0-----:R-:W-:-:S07]  /*6300*/  MOV R31, R21 ;  /* 0x00000015001f7202 */ /* 0x001fce0000000f00 */
.L_x_390:
[----:B------:R-:W-:Y:S05]  /*6310*/  BSYNC B5 ;  /* 0x0000000000057941 */ /* 0x000fea0003800000 */
.L_x_389:
[----:B------:R-:W-:-:S13]  /*6320*/  ISETP.NE.AND P0, PT, R18, RZ, PT ;  /* 0x000000ff1200720c */ /* 0x000fda0003f05270 */
[----:B------:R-:W-:Y:S05]  /*6330*/  @!P0 BRA `(.L_x_388) ;  /* 0x0000000c00f48947 */ /* 0x000fea0003800000 */
[----:B------:R-:W-:Y:S01]  /*6340*/  ISETP.GE.U32.AND P0, PT, R22, 0x3, PT ;  /* 0x000000031600780c */ /* 0x000fe20003f06070 */
[----:B------:R-:W-:-:S12]  /*6350*/  BSSY.RECONVERGENT B4, `(.L_x_433) ;  /* 0x000008c000047945 */ /* 0x000fd80003800200 */
[----:B------:R-:W-:Y:S05]  /*6360*/  @!P0 BRA `(.L_x_434) ;  /* 0x0000000800288947 */ /* 0x000fea0003800000 */
[----:B------:R-:W-:-:S05]  /*6370*/  IMAD.WIDE.U32 R14, R31, 0x10, R10 ;  /* 0x000000101f0e7825 */ /* 0x000fca00078e000a */
        /* <DEDUP_REMOVED lines=21> */
.L_x_438:
[----:B-1----:R-:W-:Y:S01]  /*64d0*/  FMUL.FTZ R0, R29, R2 ;  /* 0x000000021d007220 */ /* 0x002fe20000410000 */
[----:B------:R-:W-:-:S03]  /*64e0*/  FMUL.FTZ R2, R2, 0.5 ;  /* 0x3f00000002027820 */ /* 0x000fc60000410000 */
[----:B------:R-:W-:-:S04]  /*64f0*/  FFMA R29, -R0, R0, R29 ;  /* 0x00000000001d7223 */ /* 0x000fc8000000011d */
[----:B------:R-:W-:-:S07]  /*6500*/  FFMA R0, R29, R2, R0 ;  /* 0x000000021d007223 */ /* 0x000fce0000000000 */
.L_x_439:
[----:B------:R-:W-:Y:S05]  /*6510*/  BSYNC.RECONVERGENT B6 ;  /* 0x0000000000067941 */ /* 0x000fea0003800200 */
.L_x_437:
[----:B------:R-:W0:Y:S01]  /*6520*/  LDCU UR10, c[0x0][0x398] ;  /* 0x00007300ff0a77ac */ /* 0x000e220008000800 */
[----:B------:R-:W1:Y:S01]  /*6530*/  LDC.64 R28, c[0x0][0x380] ;  /* 0x0000e000ff1c7b82 */ /* 0x000e620000000a00 */
[----:B------:R-:W-:Y:S02]  /*6540*/  HFMA2 R35, -RZ, RZ, 2, 0 ;  /* 0x40000000ff237431 */ /* 0x000fe400000001ff */
[----:B0-----:R-:W-:-:S04]  /*6550*/  FMUL R0, R0, UR10 ;  /* 0x0000000a00007c20 */ /* 0x001fc80008400000 */
[----:B------:R-:W1:Y:S02]  /*6560*/  F2I.TRUNC.NTZ R33, R0 ;  /* 0x0000000000217305 */ /* 0x000e64000020f100 */
[----:B-1----:R-:W-:-:S05]  /*6570*/  IMAD.WIDE R28, R33, 0x4, R28 ;  /* 0x00000004211c7825 */ /* 0x002fca00078e021c */
[----:B------:R0:W-:Y:S02]  /*6580*/  REDG.E.ADD.F32.FTZ.RN.STRONG.GPU desc[UR4][R28.64], R35 ;  /* 0x000000231c0079a6 */ /* 0x0001e4000c12f304 */
.L_x_436:
[----:B------:R-:W-:Y:S05]  /*6590*/  BSYNC.RECONVERGENT B5 ;  /* 0x0000000000057941 */ /* 0x000fea0003800200 */
.L_x_435:
        /* <DEDUP_REMOVED lines=21> */
.L_x_443:
[----:B-1----:R-:W-:Y:S01]  /*66f0*/  FMUL.FTZ R0, R29, R2 ;  /* 0x000000021d007220 */ /* 0x002fe20000410000 */
[----:B------:R-:W-:-:S03]  /*6700*/  FMUL.FTZ R2, R2, 0.5 ;  /* 0x3f00000002027820 */ /* 0x000fc60000410000 */
[----:B------:R-:W-:-:S04]  /*6710*/  FFMA R29, -R0, R0, R29 ;  /* 0x00000000001d7223 */ /* 0x000fc8000000011d */
[----:B------:R-:W-:-:S07]  /*6720*/  FFMA R0, R29, R2, R0 ;  /* 0x000000021d007223 */ /* 0x000fce0000000000 */
.L_x_444:
[----:B------:R-:W-:Y:S05]  /*6730*/  BSYNC.RECONVERGENT B6 ;  /* 0x0000000000067941 */ /* 0x000fea0003800200 */
.L_x_442:
[----:B------:R-:W0:Y:S01]  /*6740*/  LDCU UR10, c[0x0][0x398] ;  /* 0x00007300ff0a77ac */ /* 0x000e220008000800 */
[----:B------:R-:W1:Y:S01]  /*6750*/  LDC.64 R28, c[0x0][0x380] ;  /* 0x0000e000ff1c7b82 */ /* 0x000e620000000a00 */
[----:B------:R-:W-:Y:S02]  /*6760*/  HFMA2 R35, -RZ, RZ, 2, 0 ;  /* 0x40000000ff237431 */ /* 0x000fe400000001ff */
[----:B0-----:R-:W-:-:S04]  /*6770*/  FMUL R0, R0, UR10 ;  /* 0x0000000a00007c20 */ /* 0x001fc80008400000 */
[----:B------:R-:W1:Y:S02]  /*6780*/  F2I.TRUNC.NTZ R33, R0 ;  /* 0x0000000000217305 */ /* 0x000e64000020f100 */
[----:B-1----:R-:W-:-:S05]  /*6790*/  IMAD.WIDE R28, R33, 0x4, R28 ;  /* 0x00000004211c7825 */ /* 0x002fca00078e021c */
[----:B------:R0:W-:Y:S02]  /*67a0*/  REDG.E.ADD.F32.FTZ.RN.STRONG.GPU desc[UR4][R28.64], R35 ;  /* 0x000000231c0079a6 */ /* 0x0001e4000c12f304 */
.L_x_441:
[----:B------:R-:W-:Y:S05]  /*67b0*/  BSYNC.RECONVERGENT B5 ;  /* 0x0000000000057941 */ /* 0x000fea0003800200 */
.L_x_440:
        /* <DEDUP_REMOVED lines=21> */
.L_x_448:
[----:B-1----:R-:W-:Y:S01]  /*6910*/  FMUL.FTZ R0, R29, R2 ;  /* 0x000000021d007220 */ /* 0x002fe20000410000 */
[----:B------:R-:W-:-:S03]  /*6920*/  FMUL.FTZ R2, R2, 0.5 ;  /* 0x3f00000002027820 */ /* 0x000fc60000410000 */
[----:B------:R-:W-:-:S04]  /*6930*/  FFMA R29, -R0, R0, R29 ;  /* 0x00000000001d7223 */ /* 0x000fc8000000011d */
[----:B------:R-:W-:-:S07]  /*6940*/  FFMA R0, R29, R2, R0 ;  /* 0x000000021d007223 */ /* 0x000fce0000000000 */
.L_x_449:
[----:B------:R-:W-:Y:S05]  /*6950*/  BSYNC.RECONVERGENT B6 ;  /* 0x0000000000067941 */ /* 0x000fea0003800200 */
.L_x_447:
[----:B------:R-:W0:Y:S01]  /*6960*/  LDCU UR10, c[0x0][0x398] ;  /* 0x00007300ff0a77ac */ /* 0x000e220008000800 */
[----:B------:R-:W1:Y:S01]  /*6970*/  LDC.64 R28, c[0x0][0x380] ;  /* 0x0000e000ff1c7b82 */ /* 0x000e620000000a00 */
[----:B------:R-:W-:Y:S02]  /*6980*/  HFMA2 R35, -RZ, RZ, 2, 0 ;  /* 0x40000000ff237431 */ /* 0x000fe400000001ff */
[----:B0-----:R-:W-:-:S04]  /*6990*/  FMUL R0, R0, UR10 ;  /* 0x0000000a00007c20 */ /* 0x001fc80008400000 */
[----:B------:R-:W1:Y:S02]  /*69a0*/  F2I.TRUNC.NTZ R33, R0 ;  /* 0x0000000000217305 */ /* 0x000e64000020f100 */
[----:B-1----:R-:W-:-:S05]  /*69b0*/  IMAD.WIDE R28, R33, 0x4, R28 ;  /* 0x00000004211c7825 */ /* 0x002fca00078e021c */
[----:B------:R0:W-:Y:S02]  /*69c0*/  REDG.E.ADD.F32.FTZ.RN.STRONG.GPU desc[UR4][R28.64], R35 ;  /* 0x000000231c0079a6 */ /* 0x0001e4000c12f304 */
.L_x_446:
[----:B------:R-:W-:Y:S05]  /*69d0*/  BSYNC.RECONVERGENT B5 ;  /* 0x0000000000057941 */ /* 0x000fea0003800200 */
.L_x_445:
        /* <DEDUP_REMOVED lines=21> */
.L_x_453:
[----:B-1----:R-:W-:Y:S01]  /*6b30*/  FMUL.FTZ R0, R29, R2 ;  /* 0x000000021d007220 */ /* 0x002fe20000410000 */
[----:B------:R-:W-:-:S03]  /*6b40*/  FMUL.FTZ R2, R2, 0.5 ;  /* 0x3f00000002027820 */ /* 0x000fc60000410000 */
[----:B------:R-:W-:-:S04]  /*6b50*/  FFMA R15, -R0, R0, R29 ;  /* 0x00000000000f7223 */ /* 0x000fc8000000011d */
[----:B------:R-:W-:-:S07]  /*6b60*/  FFMA R0, R15, R2, R0 ;  /* 0x000000020f007223 */ /* 0x000fce0000000000 */
.L_x_454:
[----:B------:R-:W-:Y:S05]  /*6b70*/  BSYNC.RECONVERGENT B6 ;  /* 0x0000000000067941 */ /* 0x000fea0003800200 */
.L_x_452:
[----:B------:R-:W0:Y:S01]  /*6b80*/  LDCU UR10, c[0x0][0x398] ;  /* 0x00007300ff0a77ac */ /* 0x000e220008000800 */
[----:B------:R-:W1:Y:S01]  /*6b90*/  LDC.64 R14, c[0x0][0x380] ;  /* 0x0000e000ff0e7b82 */ /* 0x000e620000000a00 */
[----:B------:R-:W-:Y:S02]  /*6ba0*/  HFMA2 R33, -RZ, RZ, 2, 0 ;  /* 0x40000000ff217431 */ /* 0x000fe400000001ff */
[----:B0-----:R-:W-:-:S04]  /*6bb0*/  FMUL R0, R0, UR10 ;  /* 0x0000000a00007c20 */ /* 0x001fc80008400000 */
[----:B------:R-:W1:Y:S02]  /*6bc0*/  F2I.TRUNC.NTZ R29, R0 ;  /* 0x00000000001d7305 */ /* 0x000e64000020f100 */
[----:B-1----:R-:W-:-:S05]  /*6bd0*/  IMAD.WIDE R14, R29, 0x4, R14 ;  /* 0x000000041d0e7825 */ /* 0x002fca00078e020e */
[----:B------:R0:W-:Y:S02]  /*6be0*/  REDG.E.ADD.F32.FTZ.RN.STRONG.GPU desc[UR4][R14.64], R33 ;  /* 0x000000210e0079a6 */ /* 0x0001e4000c12f304 */
.L_x_451:
[----:B------:R-:W-:Y:S05]  /*6bf0*/  BSYNC.RECONVERGENT B5 ;  /* 0x0000000000057941 */ /* 0x000fea0003800200 */
.L_x_450:
[----:B------:R-:W-:-:S07]  /*6c00*/  IADD3 R31, PT, PT, R31, 0x4, RZ ;  /* 0x000000041f1f7810 */ /* 0x000fce0007ffe0ff */
.L_x_434:
[----:B------:R-:W-:Y:S05]  /*6c10*/  BSYNC.RECONVERGENT B4 ;  /* 0x0000000000047941 */ /* 0x000fea0003800200 */
.L_x_433:
        /* <DEDUP_REMOVED lines=27> */
.L_x_460:
[----:B-1----:R-:W-:Y:S01]  /*6dd0*/  FMUL.FTZ R0, R29, R2 ;  /* 0x000000021d007220 */ /* 0x002fe20000410000 */
[----:B------:R-:W-:-:S03]  /*6de0*/  FMUL.FTZ R2, R2, 0.5 ;  /* 0x3f00000002027820 */ /* 0x000fc60000410000 */
[----:B------:R-:W-:-:S04]  /*6df0*/  FFMA R29, -R0, R0, R29 ;  /* 0x00000000001d7223 */ /* 0x000fc8000000011d */
[----:B------:R-:W-:-:S07]  /*6e00*/  FFMA R0, R29, R2, R0 ;  /* 0x000000021d007223 */ /* 0x000fce0000000000 */
.L_x_461:
[----:B------:R-:W-:Y:S05]  /*6e10*/  BSYNC.RECONVERGENT B6 ;  /* 0x0000000000067941 */ /* 0x000fea0003800200 */
.L_x_459:
[----:B------:R-:W0:Y:S01]  /*6e20*/  LDCU UR10, c[0x0][0x398] ;  /* 0x00007300ff0a77ac */ /* 0x000e220008000800 */
[----:B------:R-:W1:Y:S01]  /*6e30*/  LDC.64 R28, c[0x0][0x380] ;  /* 0x0000e000ff1c7b82 */ /* 0x000e620000000a00 */
[----:B------:R-:W-:Y:S02]  /*6e40*/  HFMA2 R35, -RZ, RZ, 2, 0 ;  /* 0x40000000ff237431 */ /* 0x000fe400000001ff */
[----:B0-----:R-:W-:-:S04]  /*6e50*/  FMUL R0, R0, UR10 ;  /* 0x0000000a00007c20 */ /* 0x001fc80008400000 */
[----:B------:R-:W1:Y:S02]  /*6e60*/  F2I.TRUNC.NTZ R33, R0 ;  /* 0x0000000000217305 */ /* 0x000e64000020f100 */
[----:B-1----:R-:W-:-:S05]  /*6e70*/  IMAD.WIDE R28, R33, 0x4, R28 ;  /* 0x00000004211c7825 */ /* 0x002fca00078e021c */
[----:B------:R0:W-:Y:S02]  /*6e80*/  REDG.E.ADD.F32.FTZ.RN.STRONG.GPU desc[UR4][R28.64], R35 ;  /* 0x000000231c0079a6 */ /* 0x0001e4000c12f304 */
.L_x_458:
[----:B------:R-:W-:Y:S05]  /*6e90*/  BSYNC.RECONVERGENT B5 ;  /* 0x0000000000057941 */ /* 0x000fea0003800200 */
.L_x_457:
        /* <DEDUP_REMOVED lines=21> */
.L_x_465:
[----:B-1----:R-:W-:Y:S01]  /*6ff0*/  FMUL.FTZ R0, R29, R2 ;  /* 0x000000021d007220 */ /* 0x002fe20000410000 */
[----:B------:R-:W-:-:S03]  /*7000*/  FMUL.FTZ R2, R2, 0.5 ;  /* 0x3f00000002027820 */ /* 0x000fc60000410000 */
[----:B------:R-:W-:-:S04]  /*7010*/  FFMA R15, -R0, R0, R29 ;  /* 0x00000000000f7223 */ /* 0x000fc8000000011d */
[----:B------:R-:W-:-:S07]  /*7020*/  FFMA R0, R15, R2, R0 ;  /* 0x000000020f007223 */ /* 0x000fce0000000000 */
.L_x_466:
[----:B------:R-:W-:Y:S05]  /*7030*/  BSYNC.RECONVERGENT B6 ;  /* 0x0000000000067941 */ /* 0x000fea0003800200 */
.L_x_464:
[----:B------:R-:W0:Y:S01]  /*7040*/  LDCU UR10, c[0x0][0x398] ;  /* 0x00007300ff0a77ac */ /* 0x000e220008000800 */
[----:B------:R-:W1:Y:S01]  /*7050*/  LDC.64 R14, c[0x0][0x380] ;  /* 0x0000e000ff0e7b82 */ /* 0x000e620000000a00 */
[----:B------:R-:W-:Y:S02]  /*7060*/  HFMA2 R33, -RZ, RZ, 2, 0 ;  /* 0x40000000ff217431 */ /* 0x000fe400000001ff */
[----:B0-----:R-:W-:-:S04]  /*7070*/  FMUL R0, R0, UR10 ;  /* 0x0000000a00007c20 */ /* 0x001fc80008400000 */
[----:B------:R-:W1:Y:S02]  /*7080*/  F2I.TRUNC.NTZ R29, R0 ;  /* 0x00000000001d7305 */ /* 0x000e64000020f100 */
[----:B-1----:R-:W-:-:S05]  /*7090*/  IMAD.WIDE R14, R29, 0x4, R14 ;  /* 0x000000041d0e7825 */ /* 0x002fca00078e020e */
[----:B------:R0:W-:Y:S02]  /*70a0*/  REDG.E.ADD.F32.FTZ.RN.STRONG.GPU desc[UR4][R14.64], R33 ;  /* 0x000000210e0079a6 */ /* 0x0001e4000c12f304 */
.L_x_463:
[----:B------:R-:W-:Y:S05]  /*70b0*/  BSYNC.RECONVERGENT B5 ;  /* 0x0000000000057941 */ /* 0x000fea0003800200 */
.L_x_462:
[----:B------:R-:W-:-:S07]  /*70c0*/  IADD3 R31, PT, PT, R31, 0x2, RZ ;  /* 0x000000021f1f7810 */ /* 0x000fce0007ffe0ff */
.L_x_456:
[----:B------:R-:W-:Y:S05]  /*70d0*/  BSYNC.RECONVERGENT B4 ;  /* 0x0000000000047941 */ /* 0x000fea0003800200 */
.L_x_455:
        /* <DEDUP_REMOVED lines=23> */
.L_x_468:
[----:B-1----:R-:W-:Y:S01]  /*7250*/  FMUL.FTZ R0, R29, R2 ;  /* 0x000000021d007220 */ /* 0x002fe20000410000 */
[----:B------:R-:W-:-:S03]  /*7260*/  FMUL.FTZ R2, R2, 0.5 ;  /* 0x3f00000002027820 */ /* 0x000fc60000410000 */
[----:B------:R-:W-:-:S04]  /*7270*/  FFMA R15, -R0, R0, R29 ;  /* 0x00000000000f7223 */ /* 0x000fc8000000011d */
[----:B------:R-:W-:-:S07]  /*7280*/  FFMA R0, R15, R2, R0 ;  /* 0x000000020f007223 */ /* 0x000fce0000000000 */
.L_x_469:
[----:B------:R-:W-:Y:S05]  /*7290*/  BSYNC.RECONVERGENT B4 ;  /* 0x0000000000047941 */ /* 0x000fea0003800200 */
.L_x_467:
[----:B------:R-:W0:Y:S01]  /*72a0*/  LDCU UR10, c[0x0][0x398] ;  /* 0x00007300ff0a77ac */ /* 0x000e220008000800 */
[----:B------:R-:W1:Y:S01]  /*72b0*/  LDC.64 R14, c[0x0][0x380] ;  /* 0x0000e000ff0e7b82 */ /* 0x000e620000000a00 */
[----:B------:R-:W-:Y:S02]  /*72c0*/  HFMA2 R27, -RZ, RZ, 2, 0 ;  /* 0x40000000ff1b7431 */ /* 0x000fe400000001ff */
[----:B0-----:R-:W-:-:S04]  /*72d0*/  FMUL R0, R0, UR10 ;  /* 0x0000000a00007c20 */ /* 0x001fc80008400000 */
[----:B------:R-:W1:Y:S02]  /*72e0*/  F2I.TRUNC.NTZ R23, R0 ;  /* 0x0000000000177305 */ /* 0x000e64000020f100 */
[----:B-1----:R-:W-:-:S05]  /*72f0*/  IMAD.WIDE R14, R23, 0x4, R14 ;  /* 0x00000004170e7825 */ /* 0x002fca00078e020e */
[----:B------:R1:W-:Y:S02]  /*7300*/  REDG.E.ADD.F32.FTZ.RN.STRONG.GPU desc[UR4][R14.64], R27 ;  /* 0x0000001b0e0079a6 */ /* 0x0003e4000c12f304 */
.L_x_388:
[----:B------:R-:W-:Y:S05]  /*7310*/  BSYNC B2 ;  /* 0x0000000000027941 */ /* 0x000fea0003800000 */
.L_x_387:
[----:B------:R-:W-:-:S04]  /*7320*/  IADD3 R19, PT, PT, R19, 0x1, RZ ;  /* 0x0000000113137810 */ /* 0x000fc80007ffe0ff */
[----:B------:R-:W-:-:S13]  /*7330*/  ISETP.NE.AND P0, PT, R19, R9, PT ;  /* 0x000000091300720c */ /* 0x000fda0003f05270 */
[----:B------:R-:W-:Y:S05]  /*7340*/  @P0 BRA `(.L_x_470) ;  /* 0xffffffdc005c0947 */ /* 0x000fea000383ffff */
[----:B------:R-:W-:Y:S05]  /*7350*/  BSYNC B3 ;  /* 0x0000000000037941 */ /* 0x000fea0003800000 */
.L_x_386:
[----:B------:R-:W-:Y:S05]  /*7360*/  BRA `(.L_x_385) ;  /* 0x0000002000e87947 */ /* 0x000fea0003800000 */
.L_x_384:
        /* <DEDUP_REMOVED lines=11> */
[----:B-----5:R-:W-:-:S02]  /*7420*/  MOV R20, RZ ;  /* 0x000000ff00147202 */ /* 0x020fc40000000f00 */
[C---:B--2---:R-:W-:Y:S02]  /*7430*/  LOP3.LUT R18, R17.reuse, 0x7, RZ, 0xc0, !PT ;  /* 0x0000000711127812 */ /* 0x044fe400078ec0ff */
[C---:B------:R-:W-:Y:S02]  /*7440*/  LOP3.LUT R19, R17.reuse, 0x3, RZ, 0xc0, !PT ;  /* 0x0000000311137812 */ /* 0x040fe400078ec0ff */
[----:B------:R-:W-:Y:S02]  /*7450*/  LOP3.LUT R21, R17, 0x7ffffff8, RZ, 0xc0, !PT ;  /* 0x7ffffff811157812 */ /* 0x000fe400078ec0ff */
[----:B0-----:R-:W-:-:S07]  /*7460*/  IADD3 R22, PT, PT, R18, -0x1, RZ ;  /* 0xffffffff12167810 */ /* 0x001fce0007ffe0ff */
.L_x_554:
[----:B------:R-:W-:Y:S01]  /*7470*/  ISETP.GE.AND P0, PT, R17, 0x1, PT ;  /* 0x000000011100780c */ /* 0x000fe20003f06270 */
[----:B------:R-:W-:Y:S05]  /*7480*/  YIELD ;  /* 0x0000000000007946 */ /* 0x000fea0003800000 */
[----:B01----:R-:W-:Y:S01]  /*7490*/  MOV R15, R20 ;  /* 0x00000014000f7202 */ /* 0x003fe20000000f00 */
[----:B------:R-:W-:Y:S01]  /*74a0*/  BSSY B4, `(.L_x_471) ;  /* 0x0000225000047945 */ /* 0x000fe20003800000 */
[----:B------:R-:W-:-:S04]  /*74b0*/  IADD3 R20, PT, PT, R20, 0x1, RZ ;  /* 0x0000000114147810 */ /* 0x000fc80007ffe0ff */
[----:B------:R-:W-:Y:S01]  /*74c0*/  ISETP.NE.AND P1, PT, R20, R9, PT ;  /* 0x000000091400720c */ /* 0x000fe20003f25270 */
[----:B-----5:R-:W-:-:S12]  /*74d0*/  @!P0 BRA `(.L_x_472) ;  /* 0x0000002000848947 */ /* 0x020fd80003800000 */
[----:B------:R-:W-:-:S05]  /*74e0*/  IMAD.WIDE.U32 R14, R15, 0x10, R12 ;  /* 0x000000100f0e7825 */ /* 0x000fca00078e000c */
[----:B------:R0:W5:Y:S04]  /*74f0*/  LD.E R23, desc[UR4][R14.64] ;  /* 0x000000040e177980 */ /* 0x000168000c101900 */
[----:B------:R0:W5:Y:S04]  /*7500*/  LD.E R26, desc[UR4][R14.64+0x4] ;  /* 0x000004040e1a7980 */ /* 0x000168000c101900 */
[----:B------:R0:W5:Y:S01]  /*7510*/  LD.E R27, desc[UR4][R14.64+0x8] ;  /* 0x000008040e1b7980 */ /* 0x000162000c101900 */
[----:B------:R-:W-:Y:S01]  /*7520*/  ISETP.GE.U32.AND P0, PT, R17, 0x8, PT ;  /* 0x000000081100780c */ /* 0x000fe20003f06070 */
[----:B------:R-:W-:Y:S01]  /*7530*/  BSSY B3, `(.L_x_473) ;  /* 0x000011c000037945 */ /* 0x000fe20003800000 */
[----:B------:R-:W-:-:S11]  /*7540*/  HFMA2 R31, -RZ, RZ, 0, 0 ;  /* 0x00000000ff1f7431 */ /* 0x000fd600000001ff */
[----:B0-----:R-:W-:Y:S05]  /*7550*/  @!P0 BRA `(.L_x_474) ;  /* 0x0000001000648947 */ /* 0x001fea0003800000 */
[----:B------:R-:W-:Y:S01]  /*7560*/  BSSY B2, `(.L_x_475) ;  /* 0x0000117000027945 */ /* 0x000fe20003800000 */
[----:B------:R-:W-:-:S07]  /*7570*/  MOV R30, RZ ;  /* 0x000000ff001e7202 */ /* 0x000fce0000000f00 */
.L_x_516:
        /* <DEDUP_REMOVED lines=25> */
.L_x_479:
[----:B-1----:R-:W-:Y:S01]  /*7710*/  FMUL.FTZ R0, R29, R2 ;  /* 0x000000021d007220 */ /* 0x002fe20000410000 */
[----:B------:R-:W-:-:S03]  /*7720*/  FMUL.FTZ R2, R2, 0.5 ;  /* 0x3f00000002027820 */ /* 0x000fc60000410000 */
[----:B------:R-:W-:-:S04]  /*7730*/  FFMA R29, -R0, R0, R29 ;  /* 0x00000000001d7223 */ /* 0x000fc8000000011d */
[----:B------:R-:W-:-:S07]  /*7740*/  FFMA R0, R29, R2, R0 ;  /* 0x000000021d007223 */ /* 0x000fce0000000000 */
.L_x_480:
[----:B------:R-:W-:Y:S05]  /*7750*/  BSYNC.RECONVERGENT B6 ;  /* 0x0000000000067941 */ /* 0x000fea0003800200 */
.L_x_478:
[----:B------:R-:W0:Y:S01]  /*7760*/  LDCU UR10, c[0x0][0x398] ;  /* 0x00007300ff0a77ac */ /* 0x000e220008000800 */
[----:B------:R-:W1:Y:S01]  /*7770*/  LDC.64 R28, c[0x0][0x388] ;  /* 0x0000e200ff1c7b82 */ /* 0x000e620000000a00 */
[----:B------:R-:W-:Y:S02]  /*7780*/  HFMA2 R33, -RZ, RZ, 2, 0 ;  /* 0x40000000ff217431 */ /* 0x000fe400000001ff */
[----:B0-----:R-:W-:-:S04]  /*7790*/  FMUL R0, R0, UR10 ;  /* 0x0000000a00007c20 */ /* 0x001fc80008400000 */
[----:B------:R-:W1:Y:S02]  /*77a0*/  F2I.TRUNC.NTZ R31, R0 ;  /* 0x00000000001f7305 */ /* 0x000e64000020f100 */
[----:B-1----:R-:W-:-:S05]  /*77b0*/  IMAD.WIDE R28, R31, 0x4, R28 ;  /* 0x000000041f1c7825 */ /* 0x002fca00078e021c */
[----:B------:R0:W-:Y:S02]  /*77c0*/  REDG.E.ADD.F32.FTZ.RN.STRONG.GPU desc[UR4][R28.64], R33 ;  /* 0x000000211c0079a6 */ /* 0x0001e4000c12f304 */
.L_x_477:
[----:B------:R-:W-:Y:S05]  /*77d0*/  BSYNC.RECONVERGENT B5 ;  /* 0x0000000000057941 */ /* 0x000fea0003800200 */
.L_x_476:
        /* <DEDUP_REMOVED lines=21> */
.L_x_484:
[----:B-1----:R-:W-:Y:S01]  /*7930*/  FMUL.FTZ R0, R29, R2 ;  /* 0x000000021d007220 */ /* 0x002fe20000410000 */
[----:B------:R-:W-:-:S03]  /*7940*/  FMUL.FTZ R2, R2, 0.5 ;  /* 0x3f00000002027820 */ /* 0x000fc60000410000 */
[----:B------:R-:W-:-:S04]  /*7950*/  FFMA R29, -R0, R0, R29 ;  /* 0x00000000001d7223 */ /* 0x000fc8000000011d */
[----:B------:R-:W-:-:S07]  /*7960*/  FFMA R0, R29, R2, R0 ;  /* 0x000000021d007223 */ /* 0x000fce0000000000 */
.L_x_485:
[----:B------:R-:W-:Y:S05]  /*7970*/  BSYNC.RECONVERGENT B6 ;  /* 0x0000000000067941 */ /* 0x000fea0003800200 */
.L_x_483:
[----:B------:R-:W0:Y:S01]  /*7980*/  LDCU UR10, c[0x0][0x398] ;  /* 0x00007300ff0a77ac */ /* 0x000e220008000800 */
[----:B------:R-:W1:Y:S01]  /*7990*/  LDC.64 R28, c[0x0][0x388] ;  /* 0x0000e200ff1c7b82 */ /* 0x000e620000000a00 */
[----:B------:R-:W-:Y:S02]  /*79a0*/  HFMA2 R33, -RZ, RZ, 2, 0 ;  /* 0x40000000ff217431 */ /* 0x000fe400000001ff */
[----:B0-----:R-:W-:-:S04]  /*79b0*/  FMUL R0, R0, UR10 ;  /* 0x0000000a00007c20 */ /* 0x001fc80008400000 */
[----:B------:R-:W1:Y:S02]  /*79c0*/  F2I.TRUNC.NTZ R31, R0 ;  /* 0x00000000001f7305 */ /* 0x000e64000020f100 */
[----:B-1----:R-:W-:-:S05]  /*79d0*/  IMAD.WIDE R28, R31, 0x4, R28 ;  /* 0x000000041f1c7825 */ /* 0x002fca00078e021c */
[----:B------:R0:W-:Y:S02]  /*79e0*/  REDG.E.ADD.F32.FTZ.RN.STRONG.GPU desc[UR4][R28.64], R33 ;  /* 0x000000211c0079a6 */ /* 0x0001e4000c12f304 */
.L_x_482:
[----:B------:R-:W-:Y:S05]  /*79f0*/  BSYNC.RECONVERGENT B5 ;  /* 0x0000000000057941 */ /* 0x000fea0003800200 */
.L_x_481:
        /* <DEDUP_REMOVED lines=21> */
.L_x_489:
[----:B-1----:R-:W-:Y:S01]  /*7b50*/  FMUL.FTZ R0, R29, R2 ;  /* 0x000000021d007220 */ /* 0x002fe20000410000 */
[----:B------:R-:W-:-:S03]  /*7b60*/  FMUL.FTZ R2, R2, 0.5 ;  /* 0x3f00000002027820 */ /* 0x000fc60000410000 */
[----:B------:R-:W-:-:S04]  /*7b70*/  FFMA R29, -R0, R0, R29 ;  /* 0x00000000001d7223 */ /* 0x000fc8000000011d */
[----:B------:R-:W-:-:S07]  /*7b80*/  FFMA R0, R29, R2, R0 ;  /* 0x000000021d007223 */ /* 0x000fce0000000000 */
.L_x_490:
[----:B------:R-:W-:Y:S05]  /*7b90*/  BSYNC.RECONVERGENT B6 ;  /* 0x0000000000067941 */ /* 0x000fea0003800200 */
.L_x_488:
[----:B------:R-:W0:Y:S01]  /*7ba0*/  LDCU UR10, c[0x0][0x398] ;  /* 0x00007300ff0a77ac */ /* 0x000e220008000800 */
[----:B------:R-:W1:Y:S01]  /*7bb0*/  LDC.64 R28, c[0x0][0x388] ;  /* 0x0000e200ff1c7b82 */ /* 0x000e620000000a00 */
[----:B------:R-:W-:Y:S02]  /*7bc0*/  HFMA2 R33, -RZ, RZ, 2, 0 ;  /* 0x40000000ff217431 */ /* 0x000fe400000001ff */
[----:B0-----:R-:W-:-:S04]  /*7bd0*/  FMUL R0, R0, UR10 ;  /* 0x0000000a00007c20 */ /* 0x001fc80008400000 */
[----:B------:R-:W1:Y:S02]  /*7be0*/  F2I.TRUNC.NTZ R31, R0 ;  /* 0x00000000001f7305 */ /* 0x000e64000020f100 */
[----:B-1----:R-:W-:-:S05]  /*7bf0*/  IMAD.WIDE R28, R31, 0x4, R28 ;  /* 0x000000041f1c7825 */ /* 0x002fca00078e021c */
[----:B------:R0:W-:Y:S02]  /*7c00*/  REDG.E.ADD.F32.FTZ.RN.STRONG.GPU desc[UR4][R28.64], R33 ;  /* 0x000000211c0079a6 */ /* 0x0001e4000c12f304 */
.L_x_487:
[----:B------:R-:W-:Y:S05]  /*7c10*/  BSYNC.RECONVERGENT B5 ;  /* 0x0000000000057941 */ /* 0x000fea0003800200 */
.L_x_486:
        /* <DEDUP_REMOVED lines=21> */
.L_x_494:
[----:B-1----:R-:W-:Y:S01]  /*7d70*/  FMUL.FTZ R0, R29, R2 ;  /* 0x000000021d007220 */ /* 0x002fe20000410000 */
[----:B------:R-:W-:-:S03]  /*7d80*/  FMUL.FTZ R2, R2, 0.5 ;  /* 0x3f00000002027820 */ /* 0x000fc60000410000 */
[----:B------:R-:W-:-:S04]  /*7d90*/  FFMA R29, -R0, R0, R29 ;  /* 0x00000000001d7223 */ /* 0x000fc8000000011d */
[----:B------:R-:W-:-:S07]  /*7da0*/  FFMA R0, R29, R2, R0 ;  /* 0x000000021d007223 */ /* 0x000fce0000000000 */
.L_x_495:
[----:B------:R-:W-:Y:S05]  /*7db0*/  BSYNC.RECONVERGENT B6 ;  /* 0x0000000000067941 */ /* 0x000fea0003800200 */
.L_x_493:
[----:B------:R-:W0:Y:S01]  /*7dc0*/  LDCU UR10, c[0x0][0x398] ;  /* 0x00007300ff0a77ac */ /* 0x000e220008000800 */
[----:B------:R-:W1:Y:S01]  /*7dd0*/  LDC.64 R28, c[0x0][0x388] ;  /* 0x0000e200ff1c7b82 */ /* 0x000e620000000a00 */
[----:B------:R-:W-:Y:S02]  /*7de0*/  HFMA2 R33, -RZ, RZ, 2, 0 ;  /* 0x40000000ff217431 */ /* 0x000fe400000001ff */
[----:B0-----:R-:W-:-:S04]  /*7df0*/  FMUL R0, R0, UR10 ;  /* 0x0000000a00007c20 */ /* 0x001fc80008400000 */
[----:B------:R-:W1:Y:S02]  /*7e00*/  F2I.TRUNC.NTZ R31, R0 ;  /* 0x00000000001f7305 */ /* 0x000e64000020f100 */
[----:B-1----:R-:W-:-:S05]  /*7e10*/  IMAD.WIDE R28, R31, 0x4, R28 ;  /* 0x000000041f1c7825 */ /* 0x002fca00078e021c */
[----:B------:R0:W-:Y:S02]  /*7e20*/  REDG.E.ADD.F32.FTZ.RN.STRONG.GPU desc[UR4][R28.64], R33 ;  /* 0x000000211c0079a6 */ /* 0x0001e4000c12f304 */
.L_x_492:
[----:B------:R-:W-:Y:S05]  /*7e30*/  BSYNC.RECONVERGENT B5 ;  /* 0x0000000000057941 */ /* 0x000fea0003800200 */
.L_x_491:
        /* <DEDUP_REMOVED lines=21> */
.L_x_499:
[----:B-1----:R-:W-:Y:S01]  /*7f90*/  FMUL.FTZ R0, R29, R2 ;  /* 0x000000021d007220 */ /* 0x002fe20000410000 */
[----:B------:R-:W-:-:S03]  /*7fa0*/  FMUL.FTZ R2, R2, 0.5 ;  /* 0x3f00000002027820 */ /* 0x000fc60000410000 */
[----:B------:R-:W-:-:S04]  /*7fb0*/  FFMA R29, -R0, R0, R29 ;  /* 0x00000000001d7223 */ /* 0x000fc8000000011d */
[----:B------:R-:W-:-:S07]  /*7fc0*/  FFMA R0, R29, R2, R0 ;  /* 0x000000021d007223 */ /* 0x000fce0000000000 */
.L_x_500:
[----:B------:R-:W-:Y:S05]  /*7fd0*/  BSYNC.RECONVERGENT B6 ;  /* 0x0000000000067941 */ /* 0x000fea0003800200 */
.L_x_498:
[----:B------:R-:W0:Y:S01]  /*7fe0*/  LDCU UR10, c[0x0][0x398] ;  /* 0x00007300ff0a77ac */ /* 0x000e220008000800 */
[----:B------:R-:W1:Y:S01]  /*7ff0*/  LDC.64 R28, c[0x0][0x388] ;  /* 0x0000e200ff1c7b82 */ /* 0x000e620000000a00 */
[----:B------:R-:W-:Y:S02]  /*8000*/  HFMA2 R33, -RZ, RZ, 2, 0 ;  /* 0x40000000ff217431 */ /* 0x000fe400000001ff */
[----:B0-----:R-:W-:-:S04]  /*8010*/  FMUL R0, R0, UR10 ;  /* 0x0000000a00007c20 */ /* 0x001fc80008400000 */
[----:B------:R-:W1:Y:S02]  /*8020*/  F2I.TRUNC.NTZ R31, R0 ;  /* 0x00000000001f7305 */ /* 0x000e64000020f100 */
[----:B-1----:R-:W-:-:S05]  /*8030*/  IMAD.WIDE R28, R31, 0x4, R28 ;  /* 0x000000041f1c7825 */ /* 0x002fca00078e021c */
[----:B------:R0:W-:Y:S02]  /*8040*/  REDG.E.ADD.F32.FTZ.RN.STRONG.GPU desc[UR4][R28.64], R33 ;  /* 0x000000211c0079a6 */ /* 0x0001e4000c12f304 */
.L_x_497:
[----:B------:R-:W-:Y:S05]  /*8050*/  BSYNC.RECONVERGENT B5 ;  /* 0x0000000000057941 */ /* 0x000fea0003800200 */
.L_x_496:
        /* <DEDUP_REMOVED lines=21> */
.L_x_504:
[----:B-1----:R-:W-:Y:S01]  /*81b0*/  FMUL.FTZ R0, R29, R2 ;  /* 0x000000021d007220 */ /* 0x002fe20000410000 */
[----:B------:R-:W-:-:S03]  /*81c0*/  FMUL.FTZ R2, R2, 0.5 ;  /* 0x3f00000002027820 */ /* 0x000fc60000410000 */
[----:B------:R-:W-:-:S04]  /*81d0*/  FFMA R29, -R0, R0, R29 ;  /* 0x00000000001d7223 */ /* 0x000fc8000000011d */
[----:B------:R-:W-:-:S07]  /*81e0*/  FFMA R0, R29, R2, R0 ;  /* 0x000000021d007223 */ /* 0x000fce0000000000 */
.L_x_505:
[----:B------:R-:W-:Y:S05]  /*81f0*/  BSYNC.RECONVERGENT B6 ;  /* 0x0000000000067941 */ /* 0x000fea0003800200 */
.L_x_503:
[----:B------:R-:W0:Y:S01]  /*8200*/  LDCU UR10, c[0x0][0x398] ;  /* 0x00007300ff0a77ac */ /* 0x000e220008000800 */
[----:B------:R-:W1:Y:S01]  /*8210*/  LDC.64 R28, c[0x0][0x388] ;  /* 0x0000e200ff1c7b82 */ /* 0x000e620000000a00 */
[----:B------:R-:W-:Y:S02]  /*8220*/  HFMA2 R33, -RZ, RZ, 2, 0 ;  /* 0x40000000ff217431 */ /* 0x000fe400000001ff */
[----:B0-----:R-:W-:-:S04]  /*8230*/  FMUL R0, R0, UR10 ;  /* 0x0000000a00007c20 */ /* 0x001fc80008400000 */
[----:B------:R-:W1:Y:S02]  /*8240*/  F2I.TRUNC.NTZ R31, R0 ;  /* 0x00000000001f7305 */ /* 0x000e64000020f100 */
[----:B-1----:R-:W-:-:S05]  /*8250*/  IMAD.WIDE R28, R31, 0x4, R28 ;  /* 0x000000041f1c7825 */ /* 0x002fca00078e021c */
[----:B------:R0:W-:Y:S02]  /*8260*/  REDG.E.ADD.F32.FTZ.RN.STRONG.GPU desc[UR4][R28.64], R33 ;  /* 0x000000211c0079a6 */ /* 0x0001e4000c12f304 */
.L_x_502:
[----:B------:R-:W-:Y:S05]  /*8270*/  BSYNC.RECONVERGENT B5 ;  /* 0x0000000000057941 */ /* 0x000fea0003800200 */
.L_x_501:
        /* <DEDUP_REMOVED lines=21> */
.L_x_509:
[----:B-1----:R-:W-:Y:S01]  /*83d0*/  FMUL.FTZ R0, R29, R2 ;  /* 0x000000021d007220 */ /* 0x002fe20000410000 */
[----:B------:R-:W-:-:S03]  /*83e0*/  FMUL.FTZ R2, R2, 0.5 ;  /* 0x3f00000002027820 */ /* 0x000fc60000410000 */
[----:B------:R-:W-:-:S04]  /*83f0*/  FFMA R29, -R0, R0, R29 ;  /* 0x00000000001d7223 */ /* 0x000fc8000000011d */
[----:B------:R-:W-:-:S07]  /*8400*/  FFMA R0, R29, R2, R0 ;  /* 0x000000021d007223 */ /* 0x000fce0000000000 */
.L_x_510:
[----:B------:R-:W-:Y:S05]  /*8410*/  BSYNC.RECONVERGENT B6 ;  /* 0x0000000000067941 */ /* 0x000fea0003800200 */
.L_x_508:
[----:B------:R-:W0:Y:S01]  /*8420*/  LDCU UR10, c[0x0][0x398] ;  /* 0x00007300ff0a77ac */ /* 0x000e220008000800 */
[----:B------:R-:W1:Y:S01]  /*8430*/  LDC.64 R28, c[0x0][0x388] ;  /* 0x0000e200ff1c7b82 */ /* 0x000e620000000a00 */
[----:B------:R-:W-:Y:S02]  /*8440*/  HFMA2 R33, -RZ, RZ, 2, 0 ;  /* 0x40000000ff217431 */ /* 0x000fe400000001ff */
[----:B0-----:R-:W-:-:S04]  /*8450*/  FMUL R0, R0, UR10 ;  /* 0x0000000a00007c20 */ /* 0x001fc80008400000 */
[----:B------:R-:W1:Y:S02]  /*8460*/  F2I.TRUNC.NTZ R31, R0 ;  /* 0x00000000001f7305 */ /* 0x000e64000020f100 */
[----:B-1----:R-:W-:-:S05]  /*8470*/  IMAD.WIDE R28, R31, 0x4, R28 ;  /* 0x000000041f1c7825 */ /* 0x002fca00078e021c */
[----:B------:R0:W-:Y:S02]  /*8480*/  REDG.E.ADD.F32.FTZ.RN.STRONG.GPU desc[UR4][R28.64], R33 ;  /* 0x000000211c0079a6 */ /* 0x0001e4000c12f304 */
.L_x_507:
[----:B------:R-:W-:Y:S05]  /*8490*/  BSYNC.RECONVERGENT B5 ;  /* 0x0000000000057941 */ /* 0x000fea0003800200 */
.L_x_506:
        /* <DEDUP_REMOVED lines=21> */
.L_x_514:
[----:B-1----:R-:W-:Y:S01]  /*85f0*/  FMUL.FTZ R0, R29, R2 ;  /* 0x000000021d007220 */ /* 0x002fe20000410000 */
[----:B------:R-:W-:-:S03]  /*8600*/  FMUL.FTZ R2, R2, 0.5 ;  /* 0x3f00000002027820 */ /* 0x000fc60000410000 */
[----:B------:R-:W-:-:S04]  /*8610*/  FFMA R15, -R0, R0, R29 ;  /* 0x00000000000f7223 */ /* 0x000fc8000000011d */
[----:B------:R-:W-:-:S07]  /*8620*/  FFMA R0, R15, R2, R0 ;  /* 0x000000020f007223 */ /* 0x000fce0000000000 */
.L_x_515:
[----:B------:R-:W-:Y:S05]  /*8630*/  BSYNC.RECONVERGENT B6 ;  /* 0x0000000000067941 */ /* 0x000fea0003800200 */
.L_x_513:
[----:B------:R-:W0:Y:S01]  /*8640*/  LDCU UR10, c[0x0][0x398] ;  /* 0x00007300ff0a77ac */ /* 0x000e220008000800 */
[----:B------:R-:W1:Y:S01]  /*8650*/  LDC.64 R14, c[0x0][0x388] ;  /* 0x0000e200ff0e7b82 */ /* 0x000e620000000a00 */
[----:B------:R-:W-:Y:S02]  /*8660*/  HFMA2 R31, -RZ, RZ, 2, 0 ;  /* 0x40000000ff1f7431 */ /* 0x000fe400000001ff */
[----:B0-----:R-:W-:-:S04]  /*8670*/  FMUL R0, R0, UR10 ;  /* 0x0000000a00007c20 */ /* 0x001fc80008400000 */
[----:B------:R-:W1:Y:S02]  /*8680*/  F2I.TRUNC.NTZ R29, R0 ;  /* 0x00000000001d7305 */ /* 0x000e64000020f100 */
[----:B-1----:R-:W-:-:S05]  /*8690*/  IMAD.WIDE R14, R29, 0x4, R14 ;  /* 0x000000041d0e7825 */ /* 0x002fca00078e020e */
[----:B------:R0:W-:Y:S02]  /*86a0*/  REDG.E.ADD.F32.FTZ.RN.STRONG.GPU desc[UR4][R14.64], R31 ;  /* 0x0000001f0e0079a6 */ /* 0x0001e4000c12f304 */
.L_x_512:
[----:B------:R-:W-:Y:S05]  /*86b0*/  BSYNC.RECONVERGENT B5 ;  /* 0x0000000000057941 */ /* 0x000fea0003800200 */
.L_x_511:
[----:B------:R-:W-:Y:S05]  /*86c0*/  @P0 BRA `(.L_x_516) ;  /* 0xffffffec00ac0947 */ /* 0x000fea000383ffff */
[----:B------:R-:W-:Y:S05]  /*86d0*/  BSYNC B2 ;  /* 0x0000000000027941 */ /* 0x000fea0003800000 */
.L_x_475:
[----:B0-----:R-:W-:-:S07]  /*86e0*/  MOV R31, R21 ;  /* 0x00000015001f7202 */ /* 0x001fce0000000f00 */
.L_x_474:
[----:B------:R-:W-:Y:S05]  /*86f0*/  BSYNC B3 ;  /* 0x0000000000037941 */ /* 0x000fea0003800000 */
.L_x_473:
        /* <DEDUP_REMOVED lines=27> */
.L_x_522:
[----:B-1----:R-:W-:Y:S01]  /*88b0*/  FMUL.FTZ R0, R29, R2 ;  /* 0x000000021d007220 */ /* 0x002fe20000410000 */
[----:B------:R-:W-:-:S03]  /*88c0*/  FMUL.FTZ R2, R2, 0.5 ;  /* 0x3f00000002027820 */ /* 0x000fc60000410000 */
[----:B------:R-:W-:-:S04]  /*88d0*/  FFMA R29, -R0, R0, R29 ;  /* 0x00000000001d7223 */ /* 0x000fc8000000011d */
[----:B------:R-:W-:-:S07]  /*88e0*/  FFMA R0, R29, R2, R0 ;  /* 0x000000021d007223 */ /* 0x000fce0000000000 */
.L_x_523:
[----:B------:R-:W-:Y:S05]  /*88f0*/  BSYNC.RECONVERGENT B5 ;  /* 0x0000000000057941 */ /* 0x000fea0003800200 */
.L_x_521:
[----:B------:R-:W0:Y:S01]  /*8900*/  LDCU UR10, c[0x0][0x398] ;  /* 0x00007300ff0a77ac */ /* 0x000e220008000800 */
[----:B------:R-:W1:Y:S01]  /*8910*/  LDC.64 R28, c[0x0][0x388] ;  /* 0x0000e200ff1c7b82 */ /* 0x000e620000000a00 */
[----:B------:R-:W-:Y:S02]  /*8920*/  HFMA2 R35, -RZ, RZ, 2, 0 ;  /* 0x40000000ff237431 */ /* 0x000fe400000001ff */
[----:B0-----:R-:W-:-:S04]  /*8930*/  FMUL R0, R0, UR10 ;  /* 0x0000000a00007c20 */ /* 0x001fc80008400000 */
[----:B------:R-:W1:Y:S02]  /*8940*/  F2I.TRUNC.NTZ R33, R0 ;  /* 0x0000000000217305 */ /* 0x000e64000020f100 */
[----:B-1----:R-:W-:-:S05]  /*8950*/  IMAD.WIDE R28, R33, 0x4, R28 ;  /* 0x00000004211c7825 */ /* 0x002fca00078e021c */
[----:B------:R0:W-:Y:S02]  /*8960*/  REDG.E.ADD.F32.FTZ.RN.STRONG.GPU desc[UR4][R28.64], R35 ;  /* 0x000000231c0079a6 */ /* 0x0001e4000c12f304 */
.L_x_520:
[----:B------:R-:W-:Y:S05]  /*8970*/  BSYNC.RECONVERGENT B3 ;  /* 0x0000000000037941 */ /* 0x000fea0003800200 */
.L_x_519:
        /* <DEDUP_REMOVED lines=21> */
.L_x_527:
[----:B-1----:R-:W-:Y:S01]  /*8ad0*/  FMUL.FTZ R0, R29, R2 ;  /* 0x000000021d007220 */ /* 0x002fe20000410000 */
[----:B------:R-:W-:-:S03]  /*8ae0*/  FMUL.FTZ R2, R2, 0.5 ;  /* 0x3f00000002027820 */ /* 0x000fc60000410000 */
[----:B------:R-:W-:-:S04]  /*8af0*/  FFMA R29, -R0, R0, R29 ;  /* 0x00000000001d7223 */ /* 0x000fc8000000011d */
[----:B------:R-:W-:-:S07]  /*8b00*/  FFMA R0, R29, R2, R0 ;  /* 0x000000021d007223 */ /* 0x000fce0000000000 */
.L_x_528:
[----:B------:R-:W-:Y:S05]  /*8b10*/  BSYNC.RECONVERGENT B5 ;  /* 0x0000000000057941 */ /* 0x000fea0003800200 */
.L_x_526:
[----:B------:R-:W0:Y:S01]  /*8b20*/  LDCU UR10, c[0x0][0x398] ;  /* 0x00007300ff0a77ac */ /* 0x000e220008000800 */
[----:B------:R-:W1:Y:S01]  /*8b30*/  LDC.64 R28, c[0x0][0x388] ;  /* 0x0000e200ff1c7b82 */ /* 0x000e620000000a00 */
[----:B------:R-:W-:Y:S02]  /*8b40*/  HFMA2 R35, -RZ, RZ, 2, 0 ;  /* 0x40000000ff237431 */ /* 0x000fe400000001ff */
[----:B0-----:R-:W-:-:S04]  /*8b50*/  FMUL R0, R0, UR10 ;  /* 0x0000000a00007c20 */ /* 0x001fc80008400000 */
[----:B------:R-:W1:Y:S02]  /*8b60*/  F2I.TRUNC.NTZ R33, R0 ;  /* 0x0000000000217305 */ /* 0x000e64000020f100 */
[----:B-1----:R-:W-:-:S05]  /*8b70*/  IMAD.WIDE R28, R33, 0x4, R28 ;  /* 0x00000004211c7825 */ /* 0x002fca00078e021c */
[----:B------:R0:W-:Y:S02]  /*8b80*/  REDG.E.ADD.F32.FTZ.RN.STRONG.GPU desc[UR4][R28.64], R35 ;  /* 0x000000231c0079a6 */ /* 0x0001e4000c12f304 */
.L_x_525:
[----:B------:R-:W-:Y:S05]  /*8b90*/  BSYNC.RECONVERGENT B3 ;  /* 0x0000000000037941 */ /* 0x000fea0003800200 */
.L_x_524:
        /* <DEDUP_REMOVED lines=21> */
.L_x_532:
[----:B-1----:R-:W-:Y:S01]  /*8cf0*/  FMUL.FTZ R0, R29, R2 ;  /* 0x000000021d007220 */ /* 0x002fe20000410000 */
[----:B------:R-:W-:-:S03]  /*8d00*/  FMUL.FTZ R2, R2, 0.5 ;  /* 0x3f00000002027820 */ /* 0x000fc60000410000 */
[----:B------:R-:W-:-:S04]  /*8d10*/  FFMA R29, -R0, R0, R29 ;  /* 0x00000000001d7223 */ /* 0x000fc8000000011d */
[----:B------:R-:W-:-:S07]  /*8d20*/  FFMA R0, R29, R2, R0 ;  /* 0x000000021d007223 */ /* 0x000fce0000000000 */
.L_x_533:
[----:B------:R-:W-:Y:S05]  /*8d30*/  BSYNC.RECONVERGENT B5 ;  /* 0x0000000000057941 */ /* 0x000fea0003800200 */
.L_x_531:
[----:B------:R-:W0:Y:S01]  /*8d40*/  LDCU UR10, c[0x0][0x398] ;  /* 0x00007300ff0a77ac */ /* 0x000e220008000800 */
[----:B------:R-:W1:Y:S01]  /*8d50*/  LDC.64 R28, c[0x0][0x388] ;  /* 0x0000e200ff1c7b82 */ /* 0x000e620000000a00 */
[----:B------:R-:W-:Y:S02]  /*8d60*/  HFMA2 R35, -RZ, RZ, 2, 0 ;  /* 0x40000000ff237431 */ /* 0x000fe400000001ff */
[----:B0-----:R-:W-:-:S04]  /*8d70*/  FMUL R0, R0, UR10 ;  /* 0x0000000a00007c20 */ /* 0x001fc80008400000 */
[----:B------:R-:W1:Y:S02]  /*8d80*/  F2I.TRUNC.NTZ R33, R0 ;  /* 0x0000000000217305 */ /* 0x000e64000020f100 */
[----:B-1----:R-:W-:-:S05]  /*8d90*/  IMAD.WIDE R28, R33, 0x4, R28 ;  /* 0x00000004211c7825 */ /* 0x002fca00078e021c */
[----:B------:R0:W-:Y:S02]  /*8da0*/  REDG.E.ADD.F32.FTZ.RN.STRONG.GPU desc[UR4][R28.64], R35 ;  /* 0x000000231c0079a6 */ /* 0x0001e4000c12f304 */
.L_x_530:
[----:B------:R-:W-:Y:S05]  /*8db0*/  BSYNC.RECONVERGENT B3 ;  /* 0x0000000000037941 */ /* 0x000fea0003800200 */
.L_x_529:
        /* <DEDUP_REMOVED lines=21> */
.L_x_537:
[----:B-1----:R-:W-:Y:S01]  /*8f10*/  FMUL.FTZ R0, R29, R2 ;  /* 0x000000021d007220 */ /* 0x002fe20000410000 */
[----:B------:R-:W-:-:S03]  /*8f20*/  FMUL.FTZ R2, R2, 0.5 ;  /* 0x3f00000002027820 */ /* 0x000fc60000410000 */
[----:B------:R-:W-:-:S04]  /*8f30*/  FFMA R15, -R0, R0, R29 ;  /* 0x00000000000f7223 */ /* 0x000fc8000000011d */
[----:B------:R-:W-:-:S07]  /*8f40*/  FFMA R0, R15, R2, R0 ;  /* 0x000000020f007223 */ /* 0x000fce0000000000 */
.L_x_538:
[----:B------:R-:W-:Y:S05]  /*8f50*/  BSYNC.RECONVERGENT B5 ;  /* 0x0000000000057941 */ /* 0x000fea0003800200 */
.L_x_536:
[----:B------:R-:W0:Y:S01]  /*8f60*/  LDCU UR10, c[0x0][0x398] ;  /* 0x00007300ff0a77ac */ /* 0x000e220008000800 */
[----:B------:R-:W1:Y:S01]  /*8f70*/  LDC.64 R14, c[0x0][0x388] ;  /* 0x0000e200ff0e7b82 */ /* 0x000e620000000a00 */
[----:B------:R-:W-:Y:S02]  /*8f80*/  HFMA2 R33, -RZ, RZ, 2, 0 ;  /* 0x40000000ff217431 */ /* 0x000fe400000001ff */
[----:B0-----:R-:W-:-:S04]  /*8f90*/  FMUL R0, R0, UR10 ;  /* 0x0000000a00007c20 */ /* 0x001fc80008400000 */
[----:B------:R-:W1:Y:S02]  /*8fa0*/  F2I.TRUNC.NTZ R29, R0 ;  /* 0x00000000001d7305 */ /* 0x000e64000020f100 */
[----:B-1----:R-:W-:-:S05]  /*8fb0*/  IMAD.WIDE R14, R29, 0x4, R14 ;  /* 0x000000041d0e7825 */ /* 0x002fca00078e020e */
[----:B------:R0:W-:Y:S02]  /*8fc0*/  REDG.E.ADD.F32.FTZ.RN.STRONG.GPU desc[UR4][R14.64], R33 ;  /* 0x000000210e0079a6 */ /* 0x0001e4000c12f304 */
.L_x_535:
[----:B------:R-:W-:Y:S05]  /*8fd0*/  BSYNC.RECONVERGENT B3 ;  /* 0x0000000000037941 */ /* 0x000fea0003800200 */
.L_x_534:
[----:B------:R-:W-:-:S07]  /*8fe0*/  IADD3 R31, PT, PT, R31, 0x4, RZ ;  /* 0x000000041f1f7810 */ /* 0x000fce0007ffe0ff */
.L_x_518:
[----:B------:R-:W-:Y:S05]  /*8ff0*/  BSYNC.RECONVERGENT B2 ;  /* 0x0000000000027941 */ /* 0x000fea0003800200 */
.L_x_517:
        /* <DEDUP_REMOVED lines=27> */
.L_x_544:
[----:B-1----:R-:W-:Y:S01]  /*91b0*/  FMUL.FTZ R0, R29, R2 ;  /* 0x000000021d007220 */ /* 0x002fe20000410000 */
[----:B------:R-:W-:-:S03]  /*91c0*/  FMUL.FTZ R2, R2, 0.5 ;  /* 0x3f00000002027820 */ /* 0x000fc60000410000 */
[----:B------:R-:W-:-:S04]  /*91d0*/  FFMA R29, -R0, R0, R29 ;  /* 0x00000000001d7223 */ /* 0x000fc8000000011d */
[----:B------:R-:W-:-:S07]  /*91e0*/  FFMA R0, R29, R2, R0 ;  /* 0x000000021d007223 */ /* 0x000fce0000000000 */
.L_x_545:
[----:B------:R-:W-:Y:S05]  /*91f0*/  BSYNC.RECONVERGENT B5 ;  /* 0x0000000000057941 */ /* 0x000fea0003800200 */
.L_x_543:
[----:B------:R-:W0:Y:S01]  /*9200*/  LDCU UR10, c[0x0][0x398] ;  /* 0x00007300ff0a77ac */ /* 0x000e220008000800 */
[----:B------:R-:W1:Y:S01]  /*9210*/  LDC.64 R28, c[0x0][0x388] ;  /* 0x0000e200ff1c7b82 */ /* 0x000e620000000a00 */
[----:B------:R-:W-:Y:S02]  /*9220*/  HFMA2 R35, -RZ, RZ, 2, 0 ;  /* 0x40000000ff237431 */ /* 0x000fe400000001ff */
[----:B0-----:R-:W-:-:S04]  /*9230*/  FMUL R0, R0, UR10 ;  /* 0x0000000a00007c20 */ /* 0x001fc80008400000 */
[----:B------:R-:W1:Y:S02]  /*9240*/  F2I.TRUNC.NTZ R33, R0 ;  /* 0x0000000000217305 */ /* 0x000e64000020f100 */
[----:B-1----:R-:W-:-:S05]  /*9250*/  IMAD.WIDE R28, R33, 0x4, R28 ;  /* 0x00000004211c7825 */ /* 0x002fca00078e021c */
[----:B------:R0:W-:Y:S02]  /*9260*/  REDG.E.ADD.F32.FTZ.RN.STRONG.GPU desc[UR4][R28.64], R35 ;  /* 0x000000231c0079a6 */ /* 0x0001e4000c12f304 */
.L_x_542:
[----:B------:R-:W-:Y:S05]  /*9270*/  BSYNC.RECONVERGENT B3 ;  /* 0x0000000000037941 */ /* 0x000fea0003800200 */
.L_x_541:
        /* <DEDUP_REMOVED lines=21> */
.L_x_549:
[----:B-1----:R-:W-:Y:S01]  /*93d0*/  FMUL.FTZ R0, R29, R2 ;  /* 0x000000021d007220 */ /* 0x002fe20000410000 */
[----:B------:R-:W-:-:S03]  /*93e0*/  FMUL.FTZ R2, R2, 0.5 ;  /* 0x3f00000002027820 */ /* 0x000fc60000410000 */
[----:B------:R-:W-:-:S04]  /*93f0*/  FFMA R15, -R0, R0, R29 ;  /* 0x00000000000f7223 */ /* 0x000fc8000000011d */
[----:B------:R-:W-:-:S07]  /*9400*/  FFMA R0, R15, R2, R0 ;  /* 0x000000020f007223 */ /* 0x000fce0000000000 */
.L_x_550:
[----:B------:R-:W-:Y:S05]  /*9410*/  BSYNC.RECONVERGENT B5 ;  /* 0x0000000000057941 */ /* 0x000fea0003800200 */
.L_x_548:
[----:B------:R-:W0:Y:S01]  /*9420*/  LDCU UR10, c[0x0][0x398] ;  /* 0x00007300ff0a77ac */ /* 0x000e220008000800 */
[----:B------:R-:W1:Y:S01]  /*9430*/  LDC.64 R14, c[0x0][0x388] ;  /* 0x0000e200ff0e7b82 */ /* 0x000e620000000a00 */
[----:B------:R-:W-:Y:S02]  /*9440*/  HFMA2 R33, -RZ, RZ, 2, 0 ;  /* 0x40000000ff217431 */ /* 0x000fe400000001ff */
[----:B0-----:R-:W-:-:S04]  /*9450*/  FMUL R0, R0, UR10 ;  /* 0x0000000a00007c20 */ /* 0x001fc80008400000 */
[----:B------:R-:W1:Y:S02]  /*9460*/  F2I.TRUNC.NTZ R29, R0 ;  /* 0x00000000001d7305 */ /* 0x000e64000020f100 */
[----:B-1----:R-:W-:-:S05]  /*9470*/  IMAD.WIDE R14, R29, 0x4, R14 ;  /* 0x000000041d0e7825 */ /* 0x002fca00078e020e */
[----:B------:R0:W-:Y:S02]  /*9480*/  REDG.E.ADD.F32.FTZ.RN.STRONG.GPU desc[UR4][R14.64], R33 ;  /* 0x000000210e0079a6 */ /* 0x0001e4000c12f304 */
.L_x_547:
[----:B------:R-:W-:Y:S05]  /*9490*/  BSYNC.RECONVERGENT B3 ;  /* 0x0000000000037941 */ /* 0x000fea0003800200 */
.L_x_546:
[----:B------:R-:W-:-:S07]  /*94a0*/  IADD3 R31, PT, PT, R31, 0x2, RZ ;  /* 0x000000021f1f7810 */ /* 0x000fce0007ffe0ff */
.L_x_540:
[----:B------:R-:W-:Y:S05]  /*94b0*/  BSYNC.RECONVERGENT B2 ;  /* 0x0000000000027941 */ /* 0x000fea0003800200 */
.L_x_539:
        /* <DEDUP_REMOVED lines=23> */
.L_x_552:
[----:B-1----:R-:W-:Y:S01]  /*9630*/  FMUL.FTZ R0, R29, R2 ;  /* 0x000000021d007220 */ /* 0x002fe20000410000 */
[----:B------:R-:W-:-:S03]  /*9640*/  FMUL.FTZ R2, R2, 0.5 ;  /* 0x3f00000002027820 */ /* 0x000fc60000410000 */
[----:B------:R-:W-:-:S04]  /*9650*/  FFMA R15, -R0, R0, R29 ;  /* 0x00000000000f7223 */ /* 0x000fc8000000011d */
[----:B------:R-:W-:-:S07]  /*9660*/  FFMA R0, R15, R2, R0 ;  /* 0x000000020f007223 */ /* 0x000fce0000000000 */
.L_x_553:
[----:B------:R-:W-:Y:S05]  /*9670*/  BSYNC.RECONVERGENT B2 ;  /* 0x0000000000027941 */ /* 0x000fea0003800200 */
.L_x_551:
[----:B------:R-:W0:Y:S01]  /*9680*/  LDCU UR10, c[0x0][0x398] ;  /* 0x00007300ff0a77ac */ /* 0x000e220008000800 */
[----:B------:R-:W1:Y:S01]  /*9690*/  LDC.64 R14, c[0x0][0x388] ;  /* 0x0000e200ff0e7b82 */ /* 0x000e620000000a00 */
[----:B------:R-:W-:Y:S02]  /*96a0*/  HFMA2 R27, -RZ, RZ, 2, 0 ;  /* 0x40000000ff1b7431 */ /* 0x000fe400000001ff */
[----:B0-----:R-:W-:-:S04]  /*96b0*/  FMUL R0, R0, UR10 ;  /* 0x0000000a00007c20 */ /* 0x001fc80008400000 */
[----:B------:R-:W1:Y:S02]  /*96c0*/  F2I.TRUNC.NTZ R23, R0 ;  /* 0x0000000000177305 */ /* 0x000e64000020f100 */
[----:B-1----:R-:W-:-:S05]  /*96d0*/  IMAD.WIDE R14, R23, 0x4, R14 ;  /* 0x00000004170e7825 */ /* 0x002fca00078e020e */
[----:B------:R1:W-:Y:S02]  /*96e0*/  REDG.E.ADD.F32.FTZ.RN.STRONG.GPU desc[UR4][R14.64], R27 ;  /* 0x0000001b0e0079a6 */ /* 0x0003e4000c12f304 */
.L_x_472:
[----:B------:R-:W-:Y:S05]  /*96f0*/  BSYNC B4 ;  /* 0x0000000000047941 */ /* 0x000fea0003800000 */
.L_x_471:
[----:B------:R-:W-:Y:S05]  /*9700*/  @P1 BRA `(.L_x_554) ;  /* 0xffffffdc00581947 */ /* 0x000fea000383ffff */
.L_x_385:
[----:B------:R-:W-:Y:S05]  /*9710*/  BSYNC B0 ;  /* 0x0000000000007941 */ /* 0x000fea0003800000 */
.L_x_383:
[----:B------:R-:W-:-:S04]  /*9720*/  IADD3 R16, PT, PT, R16, 0x1, RZ ;  /* 0x0000000110107810 */ /* 0x000fc80007ffe0ff */
[----:B------:R-:W-:Y:S02]  /*9730*/  IADD3 R0, PT, PT, -R3, R16, RZ ;  /* 0x0000001003007210 */ /* 0x000fe40007ffe1ff */
[----:B------:R-:W-:Y:S02]  /*9740*/  ISETP.GE.AND P0, PT, R16, UR6, PT ;  /* 0x0000000610007c0c */ /* 0x000fe4000bf06270 */
[----:B------:R-:W-:-:S13]  /*9750*/  ISETP.LE.AND P1, PT, R0, UR9, PT ;  /* 0x0000000900007c0c */ /* 0x000fda000bf23270 */
[----:B------:R-:W-:Y:S05]  /*9760*/  @!P0 BRA P1, `(.L_x_555) ;  /* 0xffffffb800048947 */ /* 0x000fea000083ffff */
.L_x_382:
[----:B------:R-:W-:Y:S05]  /*9770*/  BSYNC B1 ;  /* 0x0000000000017941 */ /* 0x000fea0003800000 */
.L_x_381:
[----:B------:R-:W-:Y:S01]  /*9780*/  UISETP.GE.AND UP0, UPT, UR9, 0x1, UPT ;  /* 0x000000010900788c */ /* 0x000fe2000bf06270 */
[----:B------:R-:W-:Y:S01]  /*9790*/  IADD3 R0, PT, PT, R5, 0x1, RZ ;  /* 0x0000000105007810 */ /* 0x000fe20007ffe0ff */
[----:B------:R-:W-:Y:S04]  /*97a0*/  BSSY B2, `(.L_x_556) ;  /* 0x000049f000027945 */ /* 0x000fe80003800000 */
[----:B------:R-:W-:-:S04]  /*97b0*/  PLOP3.LUT P0, PT, PT, PT, UP0, 0x80, 0x8 ;  /* 0x000000000008781c */ /* 0x000fc80003f0f008 */
[----:B------:R-:W-:-:S13]  /*97c0*/  ISETP.GE.OR P0, PT, R0, UR6, !P0 ;  /* 0x0000000600007c0c */ /* 0x000fda000c706670 */
[----:B------:R-:W-:Y:S05]  /*97d0*/  @P0 BRA `(.L_x_557) ;  /* 0x00000048006c0947 */ /* 0x000fea0003800000 */
[----:B0-----:R-:W0:Y:S01]  /*97e0*/  LDC R29, c[0x0][0x39c] ;  /* 0x0000e700ff1d7b82 */ /* 0x001e220000000800 */
[C---:B------:R-:W-:Y:S02]  /*97f0*/  ISETP.GT.AND P0, PT, R4.reuse, UR9, PT ;  /* 0x0000000904007c0c */ /* 0x040fe4000bf04270 */
[----:B------:R-:W-:Y:S02]  /*9800*/  IADD3 R33, PT, PT, R4, -UR9, RZ ;  /* 0x8000000904217c10 */ /* 0x000fe4000fffe0ff */
[----:B------:R-:W-:Y:S02]  /*9810*/  MOV R30, 0x1 ;  /* 0x00000001001e7802 */ /* 0x000fe40000000f00 */
[----:B------:R-:W-:-:S04]  /*9820*/  SEL R33, R33, RZ, P0 ;  /* 0x000000ff21217207 */ /* 0x000fc80000000000 */
[----:B------:R-:W-:-:S04]  /*9830*/  IADD3 R31, PT, PT, -R4, R33, RZ ;  /* 0x00000021041f7210 */ /* 0x000fc80007ffe1ff */
[----:B------:R-:W-:-:S04]  /*9840*/  ISETP.GT.AND P3, PT, R31, UR9, PT ;  /* 0x000000091f007c0c */ /* 0x000fc8000bf64270 */
[----:B------:R-:W-:Y:S01]  /*9850*/  ISETP.LT.AND P3, PT, R33, UR6, !P3 ;  /* 0x0000000621007c0c */ /* 0x000fe2000df61270 */
[----:B0-----:R-:W-:-:S12]  /*9860*/  FFMA R29, R29, R29, 1 ;  /* 0x3f8000001d1d7423 */ /* 0x001fd8000000001d */
.L_x_733:
[----:B------:R-:W-:Y:S04]  /*9870*/  BSSY B1, `(.L_x_558) ;  /* 0x000048c000017945 */ /* 0x000fe80003800000 */
[----:B01---5:R-:W-:Y:S05]  /*9880*/  @!P3 BRA `(.L_x_559) ;  /* 0x000000480028b947 */ /* 0x023fea0003800000 */
[----:B------:R-:W-:Y:S01]  /*9890*/  IMAD R28, R30, R30, RZ ;  /* 0x0000001e1e1c7224 */ /* 0x000fe200078e02ff */
[----:B-1---5:R-:W-:Y:S02]  /*98a0*/  MOV R27, R31 ;  /* 0x0000001f001b7202 */ /* 0x022fe40000000f00 */
[----:B------:R-:W-:-:S07]  /*98b0*/  MOV R7, R33 ;  /* 0x0000002100077202 */ /* 0x000fce0000000f00 */
.L_x_732:
[----:B------:R-:W-:Y:S01]  /*98c0*/  UIMAD UR10, UR9, UR9, URZ ;  /* 0x00000009090a72a4 */ /* 0x000fe2000f8e02ff */
[----:B------:R-:W-:Y:S01]  /*98d0*/  IMAD R0, R27, R27, R28 ;  /* 0x0000001b1b007224 */ /* 0x000fe200078e021c */
[----:B------:R-:W-:Y:S04]  /*98e0*/  BSSY B0, `(.L_x_560) ;  /* 0x000047f000007945 */ /* 0x000fe80003800000 */
[----:B------:R-:W-:-:S13]  /*98f0*/  ISETP.GT.U32.AND P0, PT, R0, UR10, PT ;  /* 0x0000000a00007c0c */ /* 0x000fda000bf04070 */
[----:B01---5:R-:W-:Y:S05]  /*9900*/  @P0 BRA `(.L_x_561) ;  /* 0x0000004400f00947 */ /* 0x023fea0003800000 */
[----:B------:R-:W-:-:S13]  /*9910*/  ISETP.NE.AND P0, PT, R6, RZ, PT ;  /* 0x000000ff0600720c */ /* 0x000fda0003f05270 */
[----:B------:R-:W-:Y:S05]  /*9920*/  @P0 BRA `(.L_x_562) ;  /* 0x0000002000f80947 */ /* 0x000fea0003800000 */
[----:B------:R-:W2:Y:S02]  /*9930*/  LDG.E.64 R10, desc[UR4][R24.64] ;  /* 0x00000004180a7981 */ /* 0x000ea4000c1e1b00 */
[----:B--2---:R-:W-:-:S05]  /*9940*/  IMAD.WIDE R10, R5, 0x8, R10 ;  /* 0x00000008050a7825 */ /* 0x004fca00078e020a */
[----:B------:R-:W2:Y:S02]  /*9950*/  LD.E.64 R12, desc[UR4][R10.64] ;  /* 0x000000040a0c7980 */ /* 0x000ea4000c101b00 */
[----:B--2---:R-:W-:-:S05]  /*9960*/  IMAD.WIDE R16, R4, 0x10, R12 ;  /* 0x0000001004107825 */ /* 0x004fca00078e020c */
[----:B------:R-:W2:Y:S01]  /*9970*/  LD.E R26, desc[UR4][R16.64] ;  /* 0x00000004101a7980 */ /* 0x000ea2000c101900 */
[----:B------:R-:W-:-:S06]  /*9980*/  IMAD.WIDE R12, R30, 0x8, R10 ;  /* 0x000000081e0c7825 */ /* 0x000fcc00078e020a */
[----:B------:R-:W3:Y:S01]  /*9990*/  LD.E.64 R12, desc[UR4][R12.64] ;  /* 0x000000040c0c7980 */ /* 0x000ee2000c101b00 */
[----:B--2---:R-:W-:Y:S01]  /*99a0*/  ISETP.GE.AND P0, PT, R26, 0x1, PT ;  /* 0x000000011a00780c */ /* 0x004fe20003f06270 */
[----:B---3--:R-:W-:-:S12]  /*99b0*/  IMAD.WIDE R34, R7, 0x10, R12 ;  /* 0x0000001007227825 */ /* 0x008fd800078e020c */
[----:B------:R-:W-:Y:S05]  /*99c0*/  @!P0 BRA `(.L_x_561) ;  /* 0x0000004400c08947 */ /* 0x000fea0003800000 */
[----:B------:R-:W2:Y:S04]  /*99d0*/  LD.E R23, desc[UR4][R34.64] ;  /* 0x0000000422177980 */ /* 0x000ea8000c101900 */
[----:B------:R0:W5:Y:S04]  /*99e0*/  LD.E.64 R12, desc[UR4][R16.64+0x8] ;  /* 0x00000804100c7980 */ /* 0x000168000c101b00 */
[----:B------:R0:W5:Y:S01]  /*99f0*/  LD.E.64 R14, desc[UR4][R34.64+0x8] ;  /* 0x00000804220e7980 */ /* 0x000162000c101b00 */
[----:B------:R-:W-:Y:S01]  /*9a00*/  HFMA2 R21, -RZ, RZ, 0, 0 ;  /* 0x00000000ff157431 */ /* 0x000fe200000001ff */
[----:B------:R-:W-:Y:S01]  /*9a10*/  BSSY B4, `(.L_x_563) ;  /* 0x000022e000047945 */ /* 0x000fe20003800000 */
[----:B--2---:R-:W-:-:S02]  /*9a20*/  LOP3.LUT R22, R23, 0x7, RZ, 0xc0, !PT ;  /* 0x0000000717167812 */ /* 0x004fc400078ec0ff */
[C---:B------:R-:W-:Y:S02]  /*9a30*/  LOP3.LUT R20, R23.reuse, 0x3, RZ, 0xc0, !PT ;  /* 0x0000000317147812 */ /* 0x040fe400078ec0ff */
[----:B------:R-:W-:Y:S02]  /*9a40*/  LOP3.LUT R19, R23, 0x7ffffff8, RZ, 0xc0, !PT ;  /* 0x7ffffff817137812 */ /* 0x000fe400078ec0ff */
[----:B0-----:R-:W-:-:S07]  /*9a50*/  IADD3 R18, PT, PT, R22, -0x1, RZ ;  /* 0xffffffff16127810 */ /* 0x001fce0007ffe0ff */
.L_x_647:
[----:B------:R-:W-:Y:S01]  /*9a60*/  ISETP.GE.AND P0, PT, R23, 0x1, PT ;  /* 0x000000011700780c */ /* 0x000fe20003f06270 */
[----:B------:R-:W-:Y:S05]  /*9a70*/  YIELD ;  /* 0x0000000000007946 */ /* 0x000fea0003800000 */
[----:B------:R-:W-:Y:S07]  /*9a80*/  BSSY B3, `(.L_x_564) ;  /* 0x0000223000037945 */ /* 0x000fee0003800000 */
[----:B01---5:R-:W-:Y:S05]  /*9a90*/  @!P0 BRA `(.L_x_565) ;  /* 0x0000002000848947 */ /* 0x023fea0003800000 */
[----:B-----5:R-:W-:-:S05]  /*9aa0*/  IMAD.WIDE.U32 R10, R21, 0x10, R12 ;  /* 0x00000010150a7825 */ /* 0x020fca00078e000c */
        /* <DEDUP_REMOVED lines=9> */
.L_x_609:
        /* <DEDUP_REMOVED lines=25> */
.L_x_572:
[----:B-1----:R-:W-:Y:S01]  /*9cd0*/  FMUL.FTZ R0, R35, R2 ;  /* 0x0000000223007220 */ /* 0x002fe20000410000 */
[----:B------:R-:W-:-:S03]  /*9ce0*/  FMUL.FTZ R2, R2, 0.5 ;  /* 0x3f00000002027820 */ /* 0x000fc60000410000 */
[----:B------:R-:W-:-:S04]  /*9cf0*/  FFMA R35, -R0, R0, R35 ;  /* 0x0000000000237223 */ /* 0x000fc80000000123 */
[----:B------:R-:W-:-:S07]  /*9d00*/  FFMA R0, R35, R2, R0 ;  /* 0x0000000223007223 */ /* 0x000fce0000000000 */
.L_x_573:
[----:B------:R-:W-:Y:S05]  /*9d10*/  BSYNC.RECONVERGENT B8 ;  /* 0x0000000000087941 */ /* 0x000fea0003800200 */
.L_x_571:
[----:B------:R-:W0:Y:S01]  /*9d20*/  LDCU UR10, c[0x0][0x398] ;  /* 0x00007300ff0a77ac */ /* 0x000e220008000800 */
[----:B------:R-:W1:Y:S01]  /*9d30*/  LDC.64 R34, c[0x0][0x380] ;  /* 0x0000e000ff227b82 */ /* 0x000e620000000a00 */
[----:B------:R-:W-:Y:S02]  /*9d40*/  HFMA2 R39, -RZ, RZ, 2, 0 ;  /* 0x40000000ff277431 */ /* 0x000fe400000001ff */
[----:B0-----:R-:W-:-:S04]  /*9d50*/  FMUL R0, R0, UR10 ;  /* 0x0000000a00007c20 */ /* 0x001fc80008400000 */
[----:B------:R-:W1:Y:S02]  /*9d60*/  F2I.TRUNC.NTZ R37, R0 ;  /* 0x0000000000257305 */ /* 0x000e64000020f100 */
[----:B-1----:R-:W-:-:S05]  /*9d70*/  IMAD.WIDE R34, R37, 0x4, R34 ;  /* 0x0000000425227825 */ /* 0x002fca00078e0222 */
[----:B------:R0:W-:Y:S02]  /*9d80*/  REDG.E.ADD.F32.FTZ.RN.STRONG.GPU desc[UR4][R34.64], R39 ;  /* 0x00000027220079a6 */ /* 0x0001e4000c12f304 */
.L_x_570:
[----:B------:R-:W-:Y:S05]  /*9d90*/  BSYNC.RECONVERGENT B7 ;  /* 0x0000000000077941 */ /* 0x000fea0003800200 */
.L_x_569:
        /* <DEDUP_REMOVED lines=21> */
.L_x_577:
[----:B-1----:R-:W-:Y:S01]  /*9ef0*/  FMUL.FTZ R0, R35, R2 ;  /* 0x0000000223007220 */ /* 0x002fe20000410000 */
[----:B------:R-:W-:-:S03]  /*9f00*/  FMUL.FTZ R2, R2, 0.5 ;  /* 0x3f00000002027820 */ /* 0x000fc60000410000 */
[----:B------:R-:W-:-:S04]  /*9f10*/  FFMA R35, -R0, R0, R35 ;  /* 0x0000000000237223 */ /* 0x000fc80000000123 */
[----:B------:R-:W-:-:S07]  /*9f20*/  FFMA R0, R35, R2, R0 ;  /* 0x0000000223007223 */ /* 0x000fce0000000000 */
.L_x_578:
[----:B------:R-:W-:Y:S05]  /*9f30*/  BSYNC.RECONVERGENT B8 ;  /* 0x0000000000087941 */ /* 0x000fea0003800200 */
.L_x_576:
[----:B------:R-:W0:Y:S01]  /*9f40*/  LDCU UR10, c[0x0][0x398] ;  /* 0x00007300ff0a77ac */ /* 0x000e220008000800 */
[----:B------:R-:W1:Y:S01]  /*9f50*/  LDC.64 R34, c[0x0][0x380] ;  /* 0x0000e000ff227b82 */ /* 0x000e620000000a00 */
[----:B------:R-:W-:Y:S02]  /*9f60*/  HFMA2 R39, -RZ, RZ, 2, 0 ;  /* 0x40000000ff277431 */ /* 0x000fe400000001ff */
[----:B0-----:R-:W-:-:S04]  /*9f70*/  FMUL R0, R0, UR10 ;  /* 0x0000000a00007c20 */ /* 0x001fc80008400000 */
[----:B------:R-:W1:Y:S02]  /*9f80*/  F2I.TRUNC.NTZ R37, R0 ;  /* 0x0000000000257305 */ /* 0x000e64000020f100 */
[----:B-1----:R-:W-:-:S05]  /*9f90*/  IMAD.WIDE R34, R37, 0x4, R34 ;  /* 0x0000000425227825 */ /* 0x002fca00078e0222 */
[----:B------:R0:W-:Y:S02]  /*9fa0*/  REDG.E.ADD.F32.FTZ.RN.STRONG.GPU desc[UR4][R34.64], R39 ;  /* 0x00000027220079a6 */ /* 0x0001e4000c12f304 */
.L_x_575:
[----:B------:R-:W-:Y:S05]  /*9fb0*/  BSYNC.RECONVERGENT B7 ;  /* 0x0000000000077941 */ /* 0x000fea0003800200 */
.L_x_574:
        /* <DEDUP_REMOVED lines=21> */
.L_x_582:
[----:B-1----:R-:W-:Y:S01]  /*a110*/  FMUL.FTZ R0, R35, R2 ;  /* 0x0000000223007220 */ /* 0x002fe20000410000 */
[----:B------:R-:W-:-:S03]  /*a120*/  FMUL.FTZ R2, R2, 0.5 ;  /* 0x3f00000002027820 */ /* 0x000fc60000410000 */
[----:B------:R-:W-:-:S04]  /*a130*/  FFMA R35, -R0, R0, R35 ;  /* 0x0000000000237223 */ /* 0x000fc80000000123 */
[----:B------:R-:W-:-:S07]  /*a140*/  FFMA R0, R35, R2, R0 ;  /* 0x0000000223007223 */ /* 0x000fce0000000000 */
.L_x_583:
[----:B------:R-:W-:Y:S05]  /*a150*/  BSYNC.RECONVERGENT B8 ;  /* 0x0000000000087941 */ /* 0x000fea0003800200 */
.L_x_581:
[----:B------:R-:W0:Y:S01]  /*a160*/  LDCU UR10, c[0x0][0x398] ;  /* 0x00007300ff0a77ac */ /* 0x000e220008000800 */
[----:B------:R-:W1:Y:S01]  /*a170*/  LDC.64 R34, c[0x0][0x380] ;  /* 0x0000e000ff227b82 */ /* 0x000e620000000a00 */
[----:B------:R-:W-:Y:S02]  /*a180*/  HFMA2 R39, -RZ, RZ, 2, 0 ;  /* 0x40000000ff277431 */ /* 0x000fe400000001ff */
[----:B0-----:R-:W-:-:S04]  /*a190*/  FMUL R0, R0, UR10 ;  /* 0x0000000a00007c20 */ /* 0x001fc80008400000 */
[----:B------:R-:W1:Y:S02]  /*a1a0*/  F2I.TRUNC.NTZ R37, R0 ;  /* 0x0000000000257305 */ /* 0x000e64000020f100 */
[----:B-1----:R-:W-:-:S05]  /*a1b0*/  IMAD.WIDE R34, R37, 0x4, R34 ;  /* 0x0000000425227825 */ /* 0x002fca00078e0222 */
[----:B------:R0:W-:Y:S02]  /*a1c0*/  REDG.E.ADD.F32.FTZ.RN.STRONG.GPU desc[UR4][R34.64], R39 ;  /* 0x00000027220079a6 */ /* 0x0001e4000c12f304 */
.L_x_580:
[----:B------:R-:W-:Y:S05]  /*a1d0*/  BSYNC.RECONVERGENT B7 ;  /* 0x0000000000077941 */ /* 0x000fea0003800200 */
.L_x_579:
        /* <DEDUP_REMOVED lines=21> */
.L_x_587:
[----:B-1----:R-:W-:Y:S01]  /*a330*/  FMUL.FTZ R0, R35, R2 ;  /* 0x0000000223007220 */ /* 0x002fe20000410000 */
[----:B------:R-:W-:-:S03]  /*a340*/  FMUL.FTZ R2, R2, 0.5 ;  /* 0x3f00000002027820 */ /* 0x000fc60000410000 */
[----:B------:R-:W-:-:S04]  /*a350*/  FFMA R35, -R0, R0, R35 ;  /* 0x0000000000237223 */ /* 0x000fc80000000123 */
[----:B------:R-:W-:-:S07]  /*a360*/  FFMA R0, R35, R2, R0 ;  /* 0x0000000223007223 */ /* 0x000fce0000000000 */
.L_x_588:
[----:B------:R-:W-:Y:S05]  /*a370*/  BSYNC.RECONVERGENT B8 ;  /* 0x0000000000087941 */ /* 0x000fea0003800200 */
.L_x_586:
[----:B------:R-:W0:Y:S01]  /*a380*/  LDCU UR10, c[0x0][0x398] ;  /* 0x00007300ff0a77ac */ /* 0x000e220008000800 */
[----:B------:R-:W1:Y:S01]  /*a390*/  LDC.64 R34, c[0x0][0x380] ;  /* 0x0000e000ff227b82 */ /* 0x000e620000000a00 */
[----:B------:R-:W-:Y:S02]  /*a3a0*/  HFMA2 R39, -RZ, RZ, 2, 0 ;  /* 0x40000000ff277431 */ /* 0x000fe400000001ff */
[----:B0-----:R-:W-:-:S04]  /*a3b0*/  FMUL R0, R0, UR10 ;  /* 0x0000000a00007c20 */ /* 0x001fc80008400000 */
[----:B------:R-:W1:Y:S02]  /*a3c0*/  F2I.TRUNC.NTZ R37, R0 ;  /* 0x0000000000257305 */ /* 0x000e64000020f100 */
[----:B-1----:R-:W-:-:S05]  /*a3d0*/  IMAD.WIDE R34, R37, 0x4, R34 ;  /* 0x0000000425227825 */ /* 0x002fca00078e0222 */
[----:B------:R0:W-:Y:S02]  /*a3e0*/  REDG.E.ADD.F32.FTZ.RN.STRONG.GPU desc[UR4][R34.64], R39 ;  /* 0x00000027220079a6 */ /* 0x0001e4000c12f304 */
.L_x_585:
[----:B------:R-:W-:Y:S05]  /*a3f0*/  BSYNC.RECONVERGENT B7 ;  /* 0x0000000000077941 */ /* 0x000fea0003800200 */
.L_x_584:
        /* <DEDUP_REMOVED lines=21> */
.L_x_592:
[----:B-1----:R-:W-:Y:S01]  /*a550*/  FMUL.FTZ R0, R35, R2 ;  /* 0x0000000223007220 */ /* 0x002fe20000410000 */
[----:B------:R-:W-:-:S03]  /*a560*/  FMUL.FTZ R2, R2, 0.5 ;  /* 0x3f00000002027820 */ /* 0x000fc60000410000 */
[----:B------:R-:W-:-:S04]  /*a570*/  FFMA R35, -R0, R0, R35 ;  /* 0x0000000000237223 */ /* 0x000fc80000000123 */
[----:B------:R-:W-:-:S07]  /*a580*/  FFMA R0, R35, R2, R0 ;  /* 0x0000000223007223 */ /* 0x000fce0000000000 */
.L_x_593:
[----:B------:R-:W-:Y:S05]  /*a590*/  BSYNC.RECONVERGENT B8 ;  /* 0x0000000000087941 */ /* 0x000fea0003800200 */
.L_x_591:
[----:B------:R-:W0:Y:S01]  /*a5a0*/  LDCU UR10, c[0x0][0x398] ;  /* 0x00007300ff0a77ac */ /* 0x000e220008000800 */
[----:B------:R-:W1:Y:S01]  /*a5b0*/  LDC.64 R34, c[0x0][0x380] ;  /* 0x0000e000ff227b82 */ /* 0x000e620000000a00 */
[----:B------:R-:W-:Y:S02]  /*a5c0*/  HFMA2 R39, -RZ, RZ, 2, 0 ;  /* 0x40000000ff277431 */ /* 0x000fe400000001ff */
[----:B0-----:R-:W-:-:S04]  /*a5d0*/  FMUL R0, R0, UR10 ;  /* 0x0000000a00007c20 */ /* 0x001fc80008400000 */
[----:B------:R-:W1:Y:S02]  /*a5e0*/  F2I.TRUNC.NTZ R37, R0 ;  /* 0x0000000000257305 */ /* 0x000e64000020f100 */
[----:B-1----:R-:W-:-:S05]  /*a5f0*/  IMAD.WIDE R34, R37, 0x4, R34 ;  /* 0x0000000425227825 */ /* 0x002fca00078e0222 */
[----:B------:R0:W-:Y:S02]  /*a600*/  REDG.E.ADD.F32.FTZ.RN.STRONG.GPU desc[UR4][R34.64], R39 ;  /* 0x00000027220079a6 */ /* 0x0001e4000c12f304 */
.L_x_590:
[----:B------:R-:W-:Y:S05]  /*a610*/  BSYNC.RECONVERGENT B7 ;  /* 0x0000000000077941 */ /* 0x000fea0003800200 */
.L_x_589:
        /* <DEDUP_REMOVED lines=21> */
.L_x_597:
[----:B-1----:R-:W-:Y:S01]  /*a770*/  FMUL.FTZ R0, R35, R2 ;  /* 0x0000000223007220 */ /* 0x002fe20000410000 */
[----:B------:R-:W-:-:S03]  /*a780*/  FMUL.FTZ R2, R2, 0.5 ;  /* 0x3f00000002027820 */ /* 0x000fc60000410000 */
[----:B------:R-:W-:-:S04]  /*a790*/  FFMA R35, -R0, R0, R35 ;  /* 0x0000000000237223 */ /* 0x000fc80000000123 */
[----:B------:R-:W-:-:S07]  /*a7a0*/  FFMA R0, R35, R2, R0 ;  /* 0x0000000223007223 */ /* 0x000fce0000000000 */
.L_x_598:
[----:B------:R-:W-:Y:S05]  /*a7b0*/  BSYNC.RECONVERGENT B8 ;  /* 0x0000000000087941 */ /* 0x000fea0003800200 */
.L_x_596:
[----:B------:R-:W0:Y:S01]  /*a7c0*/  LDCU UR10, c[0x0][0x398] ;  /* 0x00007300ff0a77ac */ /* 0x000e220008000800 */
[----:B------:R-:W1:Y:S01]  /*a7d0*/  LDC.64 R34, c[0x0][0x380] ;  /* 0x0000e000ff227b82 */ /* 0x000e620000000a00 */
[----:B------:R-:W-:Y:S02]  /*a7e0*/  HFMA2 R39, -RZ, RZ, 2, 0 ;  /* 0x40000000ff277431 */ /* 0x000fe400000001ff */
[----:B0-----:R-:W-:-:S04]  /*a7f0*/  FMUL R0, R0, UR10 ;  /* 0x0000000a00007c20 */ /* 0x001fc80008400000 */
[----:B------:R-:W1:Y:S02]  /*a800*/  F2I.TRUNC.NTZ R37, R0 ;  /* 0x0000000000257305 */ /* 0x000e64000020f100 */
[----:B-1----:R-:W-:-:S05]  /*a810*/  IMAD.WIDE R34, R37, 0x4, R34 ;  /* 0x0000000425227825 */ /* 0x002fca00078e0222 */
[----:B------:R0:W-:Y:S02]  /*a820*/  REDG.E.ADD.F32.FTZ.RN.STRONG.GPU desc[UR4][R34.64], R39 ;  /* 0x00000027220079a6 */ /* 0x0001e4000c12f304 */
.L_x_595:
[----:B------:R-:W-:Y:S05]  /*a830*/  BSYNC.RECONVERGENT B7 ;  /* 0x0000000000077941 */ /* 0x000fea0003800200 */
.L_x_594:
        /* <DEDUP_REMOVED lines=21> */
.L_x_602:
[----:B-1----:R-:W-:Y:S01]  /*a990*/  FMUL.FTZ R0, R35, R2 ;  /* 0x0000000223007220 */ /* 0x002fe20000410000 */
[----:B------:R-:W-:-:S03]  /*a9a0*/  FMUL.FTZ R2, R2, 0.5 ;  /* 0x3f00000002027820 */ /* 0x000fc60000410000 */
[----:B------:R-:W-:-:S04]  /*a9b0*/  FFMA R35, -R0, R0, R35 ;  /* 0x0000000000237223 */ /* 0x000fc80000000123 */
[----:B------:R-:W-:-:S07]  /*a9c0*/  FFMA R0, R35, R2, R0 ;  /* 0x0000000223007223 */ /* 0x000fce0000000000 */
.L_x_603:
[----:B------:R-:W-:Y:S05]  /*a9d0*/  BSYNC.RECONVERGENT B8 ;  /* 0x0000000000087941 */ /* 0x000fea0003800200 */
.L_x_601:
[----:B------:R-:W0:Y:S01]  /*a9e0*/  LDCU UR10, c[0x0][0x398] ;  /* 0x00007300ff0a77ac */ /* 0x000e220008000800 */
[----:B------:R-:W1:Y:S01]  /*a9f0*/  LDC.64 R34, c[0x0][0x380] ;  /* 0x0000e000ff227b82 */ /* 0x000e620000000a00 */
[----:B------:R-:W-:Y:S02]  /*aa00*/  HFMA2 R39, -RZ, RZ, 2, 0 ;  /* 0x40000000ff277431 */ /* 0x000fe400000001ff */
[----:B0-----:R-:W-:-:S04]  /*aa10*/  FMUL R0, R0, UR10 ;  /* 0x0000000a00007c20 */ /* 0x001fc80008400000 */
[----:B------:R-:W1:Y:S02]  /*aa20*/  F2I.TRUNC.NTZ R37, R0 ;  /* 0x0000000000257305 */ /* 0x000e64000020f100 */
[----:B-1----:R-:W-:-:S05]  /*aa30*/  IMAD.WIDE R34, R37, 0x4, R34 ;  /* 0x0000000425227825 */ /* 0x002fca00078e0222 */
[----:B------:R0:W-:Y:S02]  /*aa40*/  REDG.E.ADD.F32.FTZ.RN.STRONG.GPU desc[UR4][R34.64], R39 ;  /* 0x00000027220079a6 */ /* 0x0001e4000c12f304 */
.L_x_600:
[----:B------:R-:W-:Y:S05]  /*aa50*/  BSYNC.RECONVERGENT B7 ;  /* 0x0000000000077941 */ /* 0x000fea0003800200 */
.L_x_599:
        /* <DEDUP_REMOVED lines=21> */
.L_x_607:
[----:B-1----:R-:W-:Y:S01]  /*abb0*/  FMUL.FTZ R0, R35, R2 ;  /* 0x0000000223007220 */ /* 0x002fe20000410000 */
[----:B------:R-:W-:-:S03]  /*abc0*/  FMUL.FTZ R2, R2, 0.5 ;  /* 0x3f00000002027820 */ /* 0x000fc60000410000 */
[----:B------:R-:W-:-:S04]  /*abd0*/  FFMA R11, -R0, R0, R35 ;  /* 0x00000000000b7223 */ /* 0x000fc80000000123 */
[----:B------:R-:W-:-:S07]  /*abe0*/  FFMA R0, R11, R2, R0 ;  /* 0x000000020b007223 */ /* 0x000fce0000000000 */
.L_x_608:
[----:B------:R-:W-:Y:S05]  /*abf0*/  BSYNC.RECONVERGENT B8 ;  /* 0x0000000000087941 */ /* 0x000fea0003800200 */
.L_x_606:
[----:B------:R-:W0:Y:S01]  /*ac00*/  LDCU UR10, c[0x0][0x398] ;  /* 0x00007300ff0a77ac */ /* 0x000e220008000800 */
[----:B------:R-:W1:Y:S01]  /*ac10*/  LDC.64 R10, c[0x0][0x380] ;  /* 0x0000e000ff0a7b82 */ /* 0x000e620000000a00 */
[----:B------:R-:W-:Y:S02]  /*ac20*/  HFMA2 R37, -RZ, RZ, 2, 0 ;  /* 0x40000000ff257431 */ /* 0x000fe400000001ff */
[----:B0-----:R-:W-:-:S04]  /*ac30*/  FMUL R0, R0, UR10 ;  /* 0x0000000a00007c20 */ /* 0x001fc80008400000 */
[----:B------:R-:W1:Y:S02]  /*ac40*/  F2I.TRUNC.NTZ R35, R0 ;  /* 0x0000000000237305 */ /* 0x000e64000020f100 */
[----:B-1----:R-:W-:-:S05]  /*ac50*/  IMAD.WIDE R10, R35, 0x4, R10 ;  /* 0x00000004230a7825 */ /* 0x002fca00078e020a */
[----:B------:R0:W-:Y:S02]  /*ac60*/  REDG.E.ADD.F32.FTZ.RN.STRONG.GPU desc[UR4][R10.64], R37 ;  /* 0x000000250a0079a6 */ /* 0x0001e4000c12f304 */
.L_x_605:
[----:B------:R-:W-:Y:S05]  /*ac70*/  BSYNC.RECONVERGENT B7 ;  /* 0x0000000000077941 */ /* 0x000fea0003800200 */
.L_x_604:
[----:B------:R-:W-:Y:S05]  /*ac80*/  @P0 BRA `(.L_x_609) ;  /* 0xffffffec00ac0947 */ /* 0x000fea000383ffff */
[----:B------:R-:W-:Y:S05]  /*ac90*/  BSYNC B5 ;  /* 0x0000000000057941 */ /* 0x000fea0003800000 */
.L_x_568:
[----:B------:R-:W-:-:S07]  /*aca0*/  MOV R7, R19 ;  /* 0x0000001300077202 */ /* 0x000fce0000000f00 */
.L_x_567:
[----:B------:R-:W-:Y:S05]  /*acb0*/  BSYNC B6 ;  /* 0x0000000000067941 */ /* 0x000fea0003800000 */
.L_x_566:
[----:B------:R-:W-:-:S13]  /*acc0*/  ISETP.NE.AND P0, PT, R22, RZ, PT ;  /* 0x000000ff1600720c */ /* 0x000fda0003f05270 */
        /* <DEDUP_REMOVED lines=26> */
.L_x_615:
[----:B-1----:R-:W-:Y:S01]  /*ae70*/  FMUL.FTZ R0, R35, R2 ;  /* 0x0000000223007220 */ /* 0x002fe20000410000 */
[----:B------:R-:W-:-:S03]  /*ae80*/  FMUL.FTZ R2, R2, 0.5 ;  /* 0x3f00000002027820 */ /* 0x000fc60000410000 */
[----:B------:R-:W-:-:S04]  /*ae90*/  FFMA R35, -R0, R0, R35 ;  /* 0x0000000000237223 */ /* 0x000fc80000000123 */
[----:B------:R-:W-:-:S07]  /*aea0*/  FFMA R0, R35, R2, R0 ;  /* 0x0000000223007223 */ /* 0x000fce0000000000 */
.L_x_616:
[----:B------:R-:W-:Y:S05]  /*aeb0*/  BSYNC.RECONVERGENT B7 ;  /* 0x0000000000077941 */ /* 0x000fea0003800200 */
.L_x_614:
[----:B------:R-:W0:Y:S01]  /*aec0*/  LDCU UR10, c[0x0][0x398] ;  /* 0x00007300ff0a77ac */ /* 0x000e220008000800 */
[----:B------:R-:W1:Y:S01]  /*aed0*/  LDC.64 R34, c[0x0][0x380] ;  /* 0x0000e000ff227b82 */ /* 0x000e620000000a00 */
[----:B------:R-:W-:Y:S02]  /*aee0*/  HFMA2 R39, -RZ, RZ, 2, 0 ;  /* 0x40000000ff277431 */ /* 0x000fe400000001ff */
[----:B0-----:R-:W-:-:S04]  /*aef0*/  FMUL R0, R0, UR10 ;  /* 0x0000000a00007c20 */ /* 0x001fc80008400000 */
[----:B------:R-:W1:Y:S02]  /*af00*/  F2I.TRUNC.NTZ R37, R0 ;  /* 0x0000000000257305 */ /* 0x000e64000020f100 */
[----:B-1----:R-:W-:-:S05]  /*af10*/  IMAD.WIDE R34, R37, 0x4, R34 ;  /* 0x0000000425227825 */ /* 0x002fca00078e0222 */
[----:B------:R0:W-:Y:S02]  /*af20*/  REDG.E.ADD.F32.FTZ.RN.STRONG.GPU desc[UR4][R34.64], R39 ;  /* 0x00000027220079a6 */ /* 0x0001e4000c12f304 */
.L_x_613:
[----:B------:R-:W-:Y:S05]  /*af30*/  BSYNC.RECONVERGENT B6 ;  /* 0x0000000000067941 */ /* 0x000fea0003800200 */
.L_x_612:
        /* <DEDUP_REMOVED lines=21> */
.L_x_620:
[----:B-1----:R-:W-:Y:S01]  /*b090*/  FMUL.FTZ R0, R35, R2 ;  /* 0x0000000223007220 */ /* 0x002fe20000410000 */
[----:B------:R-:W-:-:S03]  /*b0a0*/  FMUL.FTZ R2, R2, 0.5 ;  /* 0x3f00000002027820 */ /* 0x000fc60000410000 */
[----:B------:R-:W-:-:S04]  /*b0b0*/  FFMA R35, -R0, R0, R35 ;  /* 0x0000000000237223 */ /* 0x000fc80000000123 */
[----:B------:R-:W-:-:S07]  /*b0c0*/  FFMA R0, R35, R2, R0 ;  /* 0x0000000223007223 */ /* 0x000fce0000000000 */
.L_x_621:
[----:B------:R-:W-:Y:S05]  /*b0d0*/  BSYNC.RECONVERGENT B7 ;  /* 0x0000000000077941 */ /* 0x000fea0003800200 */
.L_x_619:
[----:B------:R-:W0:Y:S01]  /*b0e0*/  LDCU UR10, c[0x0][0x398] ;  /* 0x00007300ff0a77ac */ /* 0x000e220008000800 */
[----:B------:R-:W1:Y:S01]  /*b0f0*/  LDC.64 R34, c[0x0][0x380] ;  /* 0x0000e000ff227b82 */ /* 0x000e620000000a00 */
[----:B------:R-:W-:Y:S02]  /*b100*/  HFMA2 R39, -RZ, RZ, 2, 0 ;  /* 0x40000000ff277431 */ /* 0x000fe400000001ff */
[----:B0-----:R-:W-:-:S04]  /*b110*/  FMUL R0, R0, UR10 ;  /* 0x0000000a00007c20 */ /* 0x001fc80008400000 */
[----:B------:R-:W1:Y:S02]  /*b120*/  F2I.TRUNC.NTZ R37, R0 ;  /* 0x0000000000257305 */ /* 0x000e64000020f100 */
[----:B-1----:R-:W-:-:S05]  /*b130*/  IMAD.WIDE R34, R37, 0x4, R34 ;  /* 0x0000000425227825 */ /* 0x002fca00078e0222 */
[----:B------:R0:W-:Y:S02]  /*b140*/  REDG.E.ADD.F32.FTZ.RN.STRONG.GPU desc[UR4][R34.64], R39 ;  /* 0x00000027220079a6 */ /* 0x0001e4000c12f304 */
.L_x_618:
[----:B------:R-:W-:Y:S05]  /*b150*/  BSYNC.RECONVERGENT B6 ;  /* 0x0000000000067941 */ /* 0x000fea0003800200 */
.L_x_617:
        /* <DEDUP_REMOVED lines=21> */
.L_x_625:
[----:B-1----:R-:W-:Y:S01]  /*b2b0*/  FMUL.FTZ R0, R35, R2 ;  /* 0x0000000223007220 */ /* 0x002fe20000410000 */
[----:B------:R-:W-:-:S03]  /*b2c0*/  FMUL.FTZ R2, R2, 0.5 ;  /* 0x3f00000002027820 */ /* 0x000fc60000410000 */
[----:B------:R-:W-:-:S04]  /*b2d0*/  FFMA R35, -R0, R0, R35 ;  /* 0x0000000000237223 */ /* 0x000fc80000000123 */
[----:B------:R-:W-:-:S07]  /*b2e0*/  FFMA R0, R35, R2, R0 ;  /* 0x0000000223007223 */ /* 0x000fce0000000000 */
.L_x_626:
[----:B------:R-:W-:Y:S05]  /*b2f0*/  BSYNC.RECONVERGENT B7 ;  /* 0x0000000000077941 */ /* 0x000fea0003800200 */
.L_x_624:
[----:B------:R-:W0:Y:S01]  /*b300*/  LDCU UR10, c[0x0][0x398] ;  /* 0x00007300ff0a77ac */ /* 0x000e220008000800 */
[----:B------:R-:W1:Y:S01]  /*b310*/  LDC.64 R34, c[0x0][0x380] ;  /* 0x0000e000ff227b82 */ /* 0x000e620000000a00 */
[----:B------:R-:W-:Y:S02]  /*b320*/  HFMA2 R39, -RZ, RZ, 2, 0 ;  /* 0x40000000ff277431 */ /* 0x000fe400000001ff */
[----:B0-----:R-:W-:-:S04]  /*b330*/  FMUL R0, R0, UR10 ;  /* 0x0000000a00007c20 */ /* 0x001fc80008400000 */
[----:B------:R-:W1:Y:S02]  /*b340*/  F2I.TRUNC.NTZ R37, R0 ;  /* 0x0000000000257305 */ /* 0x000e64000020f100 */
[----:B-1----:R-:W-:-:S05]  /*b350*/  IMAD.WIDE R34, R37, 0x4, R34 ;  /* 0x0000000425227825 */ /* 0x002fca00078e0222 */
[----:B------:R0:W-:Y:S02]  /*b360*/  REDG.E.ADD.F32.FTZ.RN.STRONG.GPU desc[UR4][R34.64], R39 ;  /* 0x00000027220079a6 */ /* 0x0001e4000c12f304 */
.L_x_623:
[----:B------:R-:W-:Y:S05]  /*b370*/  BSYNC.RECONVERGENT B6 ;  /* 0x0000000000067941 */ /* 0x000fea0003800200 */
.L_x_622:
        /* <DEDUP_REMOVED lines=21> */
.L_x_630:
[----:B-1----:R-:W-:Y:S01]  /*b4d0*/  FMUL.FTZ R0, R35, R2 ;  /* 0x0000000223007220 */ /* 0x002fe20000410000 */
[----:B------:R-:W-:-:S03]  /*b4e0*/  FMUL.FTZ R2, R2, 0.5 ;  /* 0x3f00000002027820 */ /* 0x000fc60000410000 */
[----:B------:R-:W-:-:S04]  /*b4f0*/  FFMA R11, -R0, R0, R35 ;  /* 0x00000000000b7223 */ /* 0x000fc80000000123 */
[----:B------:R-:W-:-:S07]  /*b500*/  FFMA R0, R11, R2, R0 ;  /* 0x000000020b007223 */ /* 0x000fce0000000000 */
.L_x_631:
[----:B------:R-:W-:Y:S05]  /*b510*/  BSYNC.RECONVERGENT B7 ;  /* 0x0000000000077941 */ /* 0x000fea0003800200 */
.L_x_629:
[----:B------:R-:W0:Y:S01]  /*b520*/  LDCU UR10, c[0x0][0x398] ;  /* 0x00007300ff0a77ac */ /* 0x000e220008000800 */
[----:B------:R-:W1:Y:S01]  /*b530*/  LDC.64 R10, c[0x0][0x380] ;  /* 0x0000e000ff0a7b82 */ /* 0x000e620000000a00 */
[----:B------:R-:W-:Y:S02]  /*b540*/  HFMA2 R37, -RZ, RZ, 2, 0 ;  /* 0x40000000ff257431 */ /* 0x000fe400000001ff */
[----:B0-----:R-:W-:-:S04]  /*b550*/  FMUL R0, R0, UR10 ;  /* 0x0000000a00007c20 */ /* 0x001fc80008400000 */
[----:B------:R-:W1:Y:S02]  /*b560*/  F2I.TRUNC.NTZ R35, R0 ;  /* 0x0000000000237305 */ /* 0x000e64000020f100 */
[----:B-1----:R-:W-:-:S05]  /*b570*/  IMAD.WIDE R10, R35, 0x4, R10 ;  /* 0x00000004230a7825 */ /* 0x002fca00078e020a */
[----:B------:R0:W-:Y:S02]  /*b580*/  REDG.E.ADD.F32.FTZ.RN.STRONG.GPU desc[UR4][R10.64], R37 ;  /* 0x000000250a0079a6 */ /* 0x0001e4000c12f304 */
.L_x_628:
[----:B------:R-:W-:Y:S05]  /*b590*/  BSYNC.RECONVERGENT B6 ;  /* 0x0000000000067941 */ /* 0x000fea0003800200 */
.L_x_627:
[----:B------:R-:W-:-:S07]  /*b5a0*/  IADD3 R7, PT, PT, R7, 0x4, RZ ;  /* 0x0000000407077810 */ /* 0x000fce0007ffe0ff */
.L_x_611:
[----:B------:R-:W-:Y:S05]  /*b5b0*/  BSYNC.RECONVERGENT B5 ;  /* 0x0000000000057941 */ /* 0x000fea0003800200 */
.L_x_610:
        /* <DEDUP_REMOVED lines=27> */
.L_x_637:
[----:B-1----:R-:W-:Y:S01]  /*b770*/  FMUL.FTZ R0, R35, R2 ;  /* 0x0000000223007220 */ /* 0x002fe20000410000 */
[----:B------:R-:W-:-:S03]  /*b780*/  FMUL.FTZ R2, R2, 0.5 ;  /* 0x3f00000002027820 */ /* 0x000fc60000410000 */
[----:B------:R-:W-:-:S04]  /*b790*/  FFMA R35, -R0, R0, R35 ;  /* 0x0000000000237223 */ /* 0x000fc80000000123 */
[----:B------:R-:W-:-:S07]  /*b7a0*/  FFMA R0, R35, R2, R0 ;  /* 0x0000000223007223 */ /* 0x000fce0000000000 */
.L_x_638:
[----:B------:R-:W-:Y:S05]  /*b7b0*/  BSYNC.RECONVERGENT B7 ;  /* 0x0000000000077941 */ /* 0x000fea0003800200 */
.L_x_636:
[----:B------:R-:W0:Y:S01]  /*b7c0*/  LDCU UR10, c[0x0][0x398] ;  /* 0x00007300ff0a77ac */ /* 0x000e220008000800 */
[----:B------:R-:W1:Y:S01]  /*b7d0*/  LDC.64 R34, c[0x0][0x380] ;  /* 0x0000e000ff227b82 */ /* 0x000e620000000a00 */
[----:B------:R-:W-:Y:S02]  /*b7e0*/  HFMA2 R39, -RZ, RZ, 2, 0 ;  /* 0x40000000ff277431 */ /* 0x000fe400000001ff */
[----:B0-----:R-:W-:-:S04]  /*b7f0*/  FMUL R0, R0, UR10 ;  /* 0x0000000a00007c20 */ /* 0x001fc80008400000 */
[----:B------:R-:W1:Y:S02]  /*b800*/  F2I.TRUNC.NTZ R37, R0 ;  /* 0x0000000000257305 */ /* 0x000e64000020f100 */
[----:B-1----:R-:W-:-:S05]  /*b810*/  IMAD.WIDE R34, R37, 0x4, R34 ;  /* 0x0000000425227825 */ /* 0x002fca00078e0222 */
[----:B------:R0:W-:Y:S02]  /*b820*/  REDG.E.ADD.F32.FTZ.RN.STRONG.GPU desc[UR4][R34.64], R39 ;  /* 0x00000027220079a6 */ /* 0x0001e4000c12f304 */
.L_x_635:
[----:B------:R-:W-:Y:S05]  /*b830*/  BSYNC.RECONVERGENT B6 ;  /* 0x0000000000067941 */ /* 0x000fea0003800200 */
.L_x_634:
        /* <DEDUP_REMOVED lines=21> */
.L_x_642:
[----:B-1----:R-:W-:Y:S01]  /*b990*/  FMUL.FTZ R0, R35, R2 ;  /* 0x0000000223007220 */ /* 0x002fe20000410000 */
[----:B------:R-:W-:-:S03]  /*b9a0*/  FMUL.FTZ R2, R2, 0.5 ;  /* 0x3f00000002027820 */ /* 0x000fc60000410000 */
[----:B------:R-:W-:-:S04]  /*b9b0*/  FFMA R11, -R0, R0, R35 ;  /* 0x00000000000b7223 */ /* 0x000fc80000000123 */
[----:B------:R-:W-:-:S07]  /*b9c0*/  FFMA R0, R11, R2, R0 ;  /* 0x000000020b007223 */ /* 0x000fce0000000000 */
.L_x_643:
[----:B------:R-:W-:Y:S05]  /*b9d0*/  BSYNC.RECONVERGENT B7 ;  /* 0x0000000000077941 */ /* 0x000fea0003800200 */
.L_x_641:
[----:B------:R-:W0:Y:S01]  /*b9e0*/  LDCU UR10, c[0x0][0x398] ;  /* 0x00007300ff0a77ac */ /* 0x000e220008000800 */
[----:B------:R-:W1:Y:S01]  /*b9f0*/  LDC.64 R10, c[0x0][0x380] ;  /* 0x0000e000ff0a7b82 */ /* 0x000e620000000a00 */
[----:B------:R-:W-:Y:S02]  /*ba00*/  HFMA2 R37, -RZ, RZ, 2, 0 ;  /* 0x40000000ff257431 */ /* 0x000fe400000001ff */
[----:B0-----:R-:W-:-:S04]  /*ba10*/  FMUL R0, R0, UR10 ;  /* 0x0000000a00007c20 */ /* 0x001fc80008400000 */
[----:B------:R-:W1:Y:S02]  /*ba20*/  F2I.TRUNC.NTZ R35, R0 ;  /* 0x0000000000237305 */ /* 0x000e64000020f100 */
[----:B-1----:R-:W-:-:S05]  /*ba30*/  IMAD.WIDE R10, R35, 0x4, R10 ;  /* 0x00000004230a7825 */ /* 0x002fca00078e020a */
[----:B------:R0:W-:Y:S02]  /*ba40*/  REDG.E.ADD.F32.FTZ.RN.STRONG.GPU desc[UR4][R10.64], R37 ;  /* 0x000000250a0079a6 */ /* 0x0001e4000c12f304 */
.L_x_640:
[----:B------:R-:W-:Y:S05]  /*ba50*/  BSYNC.RECONVERGENT B6 ;  /* 0x0000000000067941 */ /* 0x000fea0003800200 */
.L_x_639:
[----:B------:R-:W-:-:S07]  /*ba60*/  IADD3 R7, PT, PT, R7, 0x2, RZ ;  /* 0x0000000207077810 */ /* 0x000fce0007ffe0ff */
.L_x_633:
[----:B------:R-:W-:Y:S05]  /*ba70*/  BSYNC.RECONVERGENT B5 ;  /* 0x0000000000057941 */ /* 0x000fea0003800200 */
.L_x_632:
        /* <DEDUP_REMOVED lines=23> */
.L_x_645:
[----:B-1----:R-:W-:Y:S01]  /*bbf0*/  FMUL.FTZ R0, R7, R2 ;  /* 0x0000000207007220 */ /* 0x002fe20000410000 */
[----:B------:R-:W-:-:S03]  /*bc00*/  FMUL.FTZ R2, R2, 0.5 ;  /* 0x3f00000002027820 */ /* 0x000fc60000410000 */
[----:B------:R-:W-:-:S04]  /*bc10*/  FFMA R7, -R0, R0, R7 ;  /* 0x0000000000077223 */ /* 0x000fc80000000107 */
[----:B------:R-:W-:-:S07]  /*bc20*/  FFMA R0, R7, R2, R0 ;  /* 0x0000000207007223 */ /* 0x000fce0000000000 */
.L_x_646:
[----:B------:R-:W-:Y:S05]  /*bc30*/  BSYNC.RECONVERGENT B5 ;  /* 0x0000000000057941 */ /* 0x000fea0003800200 */
.L_x_644:
[----:B------:R-:W0:Y:S01]  /*bc40*/  LDCU UR10, c[0x0][0x398] ;  /* 0x00007300ff0a77ac */ /* 0x000e220008000800 */
[----:B------:R-:W1:Y:S01]  /*bc50*/  LDC.64 R10, c[0x0][0x380] ;  /* 0x0000e000ff0a7b82 */ /* 0x000e620000000a00 */
[----:B------:R-:W-:Y:S02]  /*bc60*/  HFMA2 R9, -RZ, RZ, 2, 0 ;  /* 0x40000000ff097431 */ /* 0x000fe400000001ff */
[----:B0-----:R-:W-:-:S04]  /*bc70*/  FMUL R0, R0, UR10 ;  /* 0x0000000a00007c20 */ /* 0x001fc80008400000 */
[----:B------:R-:W1:Y:S02]  /*bc80*/  F2I.TRUNC.NTZ R7, R0 ;  /* 0x0000000000077305 */ /* 0x000e64000020f100 */
[----:B-1----:R-:W-:-:S05]  /*bc90*/  IMAD.WIDE R10, R7, 0x4, R10 ;  /* 0x00000004070a7825 */ /* 0x002fca00078e020a */
[----:B------:R1:W-:Y:S02]  /*bca0*/  REDG.E.ADD.F32.FTZ.RN.STRONG.GPU desc[UR4][R10.64], R9 ;  /* 0x000000090a0079a6 */ /* 0x0003e4000c12f304 */
.L_x_565:
[----:B------:R-:W-:Y:S05]  /*bcb0*/  BSYNC B3 ;  /* 0x0000000000037941 */ /* 0x000fea0003800000 */
.L_x_564:
[----:B------:R-:W-:-:S04]  /*bcc0*/  IADD3 R21, PT, PT, R21, 0x1, RZ ;  /* 0x0000000115157810 */ /* 0x000fc80007ffe0ff */
[----:B------:R-:W-:-:S13]  /*bcd0*/  ISETP.NE.AND P0, PT, R21, R26, PT ;  /* 0x0000001a1500720c */ /* 0x000fda0003f05270 */
[----:B------:R-:W-:Y:S05]  /*bce0*/  @P0 BRA `(.L_x_647) ;  /* 0xffffffdc005c0947 */ /* 0x000fea000383ffff */
[----:B------:R-:W-:Y:S05]  /*bcf0*/  BSYNC B4 ;  /* 0x0000000000047941 */ /* 0x000fea0003800000 */
.L_x_563:
[----:B------:R-:W-:Y:S05]  /*bd00*/  BRA `(.L_x_561) ;  /* 0x0000002000f07947 */ /* 0x000fea0003800000 */
.L_x_562:
        /* <DEDUP_REMOVED lines=13> */
[----:B------:R-:W-:Y:S02]  /*bde0*/  MOV R21, RZ ;  /* 0x000000ff00157202 */ /* 0x000fe40000000f00 */
[----:B--2---:R-:W-:-:S02]  /*bdf0*/  LOP3.LUT R22, R23, 0x7, RZ, 0xc0, !PT ;  /* 0x0000000717167812 */ /* 0x004fc400078ec0ff */
[C---:B------:R-:W-:Y:S02]  /*be00*/  LOP3.LUT R20, R23.reuse, 0x3, RZ, 0xc0, !PT ;  /* 0x0000000317147812 */ /* 0x040fe400078ec0ff */
[----:B------:R-:W-:Y:S02]  /*be10*/  LOP3.LUT R19, R23, 0x7ffffff8, RZ, 0xc0, !PT ;  /* 0x7ffffff817137812 */ /* 0x000fe400078ec0ff */
[----:B0-----:R-:W-:-:S07]  /*be20*/  IADD3 R18, PT, PT, R22, -0x1, RZ ;  /* 0xffffffff16127810 */ /* 0x001fce0007ffe0ff */
.L_x_731:
[----:B------:R-:W-:Y:S01]  /*be30*/  ISETP.GE.AND P0, PT, R23, 0x1, PT ;  /* 0x000000011700780c */ /* 0x000fe20003f06270 */
[----:B------:R-:W-:Y:S05]  /*be40*/  YIELD ;  /* 0x0000000000007946 */ /* 0x000fea0003800000 */
[----:B------:R-:W-:Y:S01]  /*be50*/  MOV R7, R21 ;  /* 0x0000001500077202 */ /* 0x000fe20000000f00 */
[----:B------:R-:W-:Y:S01]  /*be60*/  BSSY B3, `(.L_x_648) ;  /* 0x0000225000037945 */ /* 0x000fe20003800000 */
[----:B------:R-:W-:-:S04]  /*be70*/  IADD3 R21, PT, PT, R21, 0x1, RZ ;  /* 0x0000000115157810 */ /* 0x000fc80007ffe0ff */
[----:B------:R-:W-:Y:S01]  /*be80*/  ISETP.NE.AND P1, PT, R21, R26, PT ;  /* 0x0000001a1500720c */ /* 0x000fe20003f25270 */
[----:B01---5:R-:W-:-:S12]  /*be90*/  @!P0 BRA `(.L_x_649) ;  /* 0x0000002000848947 */ /* 0x023fd80003800000 */
[----:B-----5:R-:W-:-:S05]  /*bea0*/  IMAD.WIDE.U32 R14, R7, 0x10, R12 ;  /* 0x00000010070e7825 */ /* 0x020fca00078e000c */
        /* <DEDUP_REMOVED lines=9> */
.L_x_693:
        /* <DEDUP_REMOVED lines=25> */
.L_x_656:
[----:B-1----:R-:W-:Y:S01]  /*c0d0*/  FMUL.FTZ R0, R35, R2 ;  /* 0x0000000223007220 */ /* 0x002fe20000410000 */
[----:B------:R-:W-:-:S03]  /*c0e0*/  FMUL.FTZ R2, R2, 0.5 ;  /* 0x3f00000002027820 */ /* 0x000fc60000410000 */
[----:B------:R-:W-:-:S04]  /*c0f0*/  FFMA R35, -R0, R0, R35 ;  /* 0x0000000000237223 */ /* 0x000fc80000000123 */
[----:B------:R-:W-:-:S07]  /*c100*/  FFMA R0, R35, R2, R0 ;  /* 0x0000000223007223 */ /* 0x000fce0000000000 */
.L_x_657:
[----:B------:R-:W-:Y:S05]  /*c110*/  BSYNC.RECONVERGENT B7 ;  /* 0x0000000000077941 */ /* 0x000fea0003800200 */
.L_x_655:
[----:B------:R-:W0:Y:S01]  /*c120*/  LDCU UR10, c[0x0][0x398] ;  /* 0x00007300ff0a77ac */ /* 0x000e220008000800 */
[----:B------:R-:W1:Y:S01]  /*c130*/  LDC.64 R34, c[0x0][0x388] ;  /* 0x0000e200ff227b82 */ /* 0x000e620000000a00 */
[----:B------:R-:W-:Y:S02]  /*c140*/  HFMA2 R39, -RZ, RZ, 2, 0 ;  /* 0x40000000ff277431 */ /* 0x000fe400000001ff */
[----:B0-----:R-:W-:-:S04]  /*c150*/  FMUL R0, R0, UR10 ;  /* 0x0000000a00007c20 */ /* 0x001fc80008400000 */
[----:B------:R-:W1:Y:S02]  /*c160*/  F2I.TRUNC.NTZ R37, R0 ;  /* 0x0000000000257305 */ /* 0x000e64000020f100 */
[----:B-1----:R-:W-:-:S05]  /*c170*/  IMAD.WIDE R34, R37, 0x4, R34 ;  /* 0x0000000425227825 */ /* 0x002fca00078e0222 */
[----:B------:R0:W-:Y:S02]  /*c180*/  REDG.E.ADD.F32.FTZ.RN.STRONG.GPU desc[UR4][R34.64], R39 ;  /* 0x00000027220079a6 */ /* 0x0001e4000c12f304 */
.L_x_654:
[----:B------:R-:W-:Y:S05]  /*c190*/  BSYNC.RECONVERGENT B6 ;  /* 0x0000000000067941 */ /* 0x000fea0003800200 */
.L_x_653:
        /* <DEDUP_REMOVED lines=21> */
.L_x_661:
[----:B-1----:R-:W-:Y:S01]  /*c2f0*/  FMUL.FTZ R0, R35, R2 ;  /* 0x0000000223007220 */ /* 0x002fe20000410000 */
[----:B------:R-:W-:-:S03]  /*c300*/  FMUL.FTZ R2, R2, 0.5 ;  /* 0x3f00000002027820 */ /* 0x000fc60000410000 */
[----:B------:R-:W-:-:S04]  /*c310*/  FFMA R35, -R0, R0, R35 ;  /* 0x0000000000237223 */ /* 0x000fc80000000123 */
[----:B------:R-:W-:-:S07]  /*c320*/  FFMA R0, R35, R2, R0 ;  /* 0x0000000223007223 */ /* 0x000fce0000000000 */
.L_x_662:
[----:B------:R-:W-:Y:S05]  /*c330*/  BSYNC.RECONVERGENT B7 ;  /* 0x0000000000077941 */ /* 0x000fea0003800200 */
.L_x_660:
[----:B------:R-:W0:Y:S01]  /*c340*/  LDCU UR10, c[0x0][0x398] ;  /* 0x00007300ff0a77ac */ /* 0x000e220008000800 */
[----:B------:R-:W1:Y:S01]  /*c350*/  LDC.64 R34, c[0x0][0x388] ;  /* 0x0000e200ff227b82 */ /* 0x000e620000000a00 */
[----:B------:R-:W-:Y:S02]  /*c360*/  HFMA2 R39, -RZ, RZ, 2, 0 ;  /* 0x40000000ff277431 */ /* 0x000fe400000001ff */
[----:B0-----:R-:W-:-:S04]  /*c370*/  FMUL R0, R0, UR10 ;  /* 0x0000000a00007c20 */ /* 0x001fc80008400000 */
[----:B------:R-:W1:Y:S02]  /*c380*/  F2I.TRUNC.NTZ R37, R0 ;  /* 0x0000000000257305 */ /* 0x000e64000020f100 */
[----:B-1----:R-:W-:-:S05]  /*c390*/  IMAD.WIDE R34, R37, 0x4, R34 ;  /* 0x0000000425227825 */ /* 0x002fca00078e0222 */
[----:B------:R0:W-:Y:S02]  /*c3a0*/  REDG.E.ADD.F32.FTZ.RN.STRONG.GPU desc[UR4][R34.64], R39 ;  /* 0x00000027220079a6 */ /* 0x0001e4000c12f304 */
.L_x_659:
[----:B------:R-:W-:Y:S05]  /*c3b0*/  BSYNC.RECONVERGENT B6 ;  /* 0x0000000000067941 */ /* 0x000fea0003800200 */
.L_x_658:
        /* <DEDUP_REMOVED lines=21> */
.L_x_666:
[----:B-1----:R-:W-:Y:S01]  /*c510*/  FMUL.FTZ R0, R35, R2 ;  /* 0x0000000223007220 */ /* 0x002fe20000410000 */
[----:B------:R-:W-:-:S03]  /*c520*/  FMUL.FTZ R2, R2, 0.5 ;  /* 0x3f00000002027820 */ /* 0x000fc60000410000 */
[----:B------:R-:W-:-:S04]  /*c530*/  FFMA R35, -R0, R0, R35 ;  /* 0x0000000000237223 */ /* 0x000fc80000000123 */
[----:B------:R-:W-:-:S07]  /*c540*/  FFMA R0, R35, R2, R0 ;  /* 0x0000000223007223 */ /* 0x000fce0000000000 */
.L_x_667:
[----:B------:R-:W-:Y:S05]  /*c550*/  BSYNC.RECONVERGENT B7 ;  /* 0x0000000000077941 */ /* 0x000fea0003800200 */
.L_x_665:
[----:B------:R-:W0:Y:S01]  /*c560*/  LDCU UR10, c[0x0][0x398] ;  /* 0x00007300ff0a77ac */ /* 0x000e220008000800 */
[----:B------:R-:W1:Y:S01]  /*c570*/  LDC.64 R34, c[0x0][0x388] ;  /* 0x0000e200ff227b82 */ /* 0x000e620000000a00 */
[----:B------:R-:W-:Y:S02]  /*c580*/  HFMA2 R39, -RZ, RZ, 2, 0 ;  /* 0x40000000ff277431 */ /* 0x000fe400000001ff */
[----:B0-----:R-:W-:-:S04]  /*c590*/  FMUL R0, R0, UR10 ;  /* 0x0000000a00007c20 */ /* 0x001fc80008400000 */
[----:B------:R-:W1:Y:S02]  /*c5a0*/  F2I.TRUNC.NTZ R37, R0 ;  /* 0x0000000000257305 */ /* 0x000e64000020f100 */
[----:B-1----:R-:W-:-:S05]  /*c5b0*/  IMAD.WIDE R34, R37, 0x4, R34 ;  /* 0x0000000425227825 */ /* 0x002fca00078e0222 */
[----:B------:R0:W-:Y:S02]  /*c5c0*/  REDG.E.ADD.F32.FTZ.RN.STRONG.GPU desc[UR4][R34.64], R39 ;  /* 0x00000027220079a6 */ /* 0x0001e4000c12f304 */
.L_x_664:
[----:B------:R-:W-:Y:S05]  /*c5d0*/  BSYNC.RECONVERGENT B6 ;  /* 0x0000000000067941 */ /* 0x000fea0003800200 */
.L_x_663:
        /* <DEDUP_REMOVED lines=21> */
.L_x_671:
[----:B-1----:R-:W-:Y:S01]  /*c730*/  FMUL.FTZ R0, R35, R2 ;  /* 0x0000000223007220 */ /* 0x002fe20000410000 */
[----:B------:R-:W-:-:S03]  /*c740*/  FMUL.FTZ R2, R2, 0.5 ;  /* 0x3f00000002027820 */ /* 0x000fc60000410000 */
[----:B------:R-:W-:-:S04]  /*c750*/  FFMA R35, -R0, R0, R35 ;  /* 0x0000000000237223 */ /* 0x000fc80000000123 */
[----:B------:R-:W-:-:S07]  /*c760*/  FFMA R0, R35, R2, R0 ;  /* 0x0000000223007223 */ /* 0x000fce0000000000 */
.L_x_672:
[----:B------:R-:W-:Y:S05]  /*c770*/  BSYNC.RECONVERGENT B7 ;  /* 0x0000000000077941 */ /* 0x000fea0003800200 */
.L_x_670:
[----:B------:R-:W0:Y:S01]  /*c780*/  LDCU UR10, c[0x0][0x398] ;  /* 0x00007300ff0a77ac */ /* 0x000e220008000800 */
[----:B------:R-:W1:Y:S01]  /*c790*/  LDC.64 R34, c[0x0][0x388] ;  /* 0x0000e200ff227b82 */ /* 0x000e620000000a00 */
[----:B------:R-:W-:Y:S02]  /*c7a0*/  HFMA2 R39, -RZ, RZ, 2, 0 ;  /* 0x40000000ff277431 */ /* 0x000fe400000001ff */
[----:B0-----:R-:W-:-:S04]  /*c7b0*/  FMUL R0, R0, UR10 ;  /* 0x0000000a00007c20 */ /* 0x001fc80008400000 */
[----:B------:R-:W1:Y:S02]  /*c7c0*/  F2I.TRUNC.NTZ R37, R0 ;  /* 0x0000000000257305 */ /* 0x000e64000020f100 */
[----:B-1----:R-:W-:-:S05]  /*c7d0*/  IMAD.WIDE R34, R37, 0x4, R34 ;  /* 0x0000000425227825 */ /* 0x002fca00078e0222 */
[----:B------:R0:W-:Y:S02]  /*c7e0*/  REDG.E.ADD.F32.FTZ.RN.STRONG.GPU desc[UR4][R34.64], R39 ;  /* 0x00000027220079a6 */ /* 0x0001e4000c12f304 */
.L_x_669:
[----:B------:R-:W-:Y:S05]  /*c7f0*/  BSYNC.RECONVERGENT B6 ;  /* 0x0000000000067941 */ /* 0x000fea0003800200 */
.L_x_668:
        /* <DEDUP_REMOVED lines=21> */
.L_x_676:
[----:B-1----:R-:W-:Y:S01]  /*c950*/  FMUL.FTZ R0, R35, R2 ;  /* 0x0000000223007220 */ /* 0x002fe20000410000 */
[----:B------:R-:W-:-:S03]  /*c960*/  FMUL.FTZ R2, R2, 0.5 ;  /* 0x3f00000002027820 */ /* 0x000fc60000410000 */
[----:B------:R-:W-:-:S04]  /*c970*/  FFMA R35, -R0, R0, R35 ;  /* 0x0000000000237223 */ /* 0x000fc80000000123 */
[----:B------:R-:W-:-:S07]  /*c980*/  FFMA R0, R35, R2, R0 ;  /* 0x0000000223007223 */ /* 0x000fce0000000000 */
.L_x_677:
[----:B------:R-:W-:Y:S05]  /*c990*/  BSYNC.RECONVERGENT B7 ;  /* 0x0000000000077941 */ /* 0x000fea0003800200 */
.L_x_675:
[----:B------:R-:W0:Y:S01]  /*c9a0*/  LDCU UR10, c[0x0][0x398] ;  /* 0x00007300ff0a77ac */ /* 0x000e220008000800 */
[----:B------:R-:W1:Y:S01]  /*c9b0*/  LDC.64 R34, c[0x0][0x388] ;  /* 0x0000e200ff227b82 */ /* 0x000e620000000a00 */
[----:B------:R-:W-:Y:S02]  /*c9c0*/  HFMA2 R39, -RZ, RZ, 2, 0 ;  /* 0x40000000ff277431 */ /* 0x000fe400000001ff */
[----:B0-----:R-:W-:-:S04]  /*c9d0*/  FMUL R0, R0, UR10 ;  /* 0x0000000a00007c20 */ /* 0x001fc80008400000 */
[----:B------:R-:W1:Y:S02]  /*c9e0*/  F2I.TRUNC.NTZ R37, R0 ;  /* 0x0000000000257305 */ /* 0x000e64000020f100 */
[----:B-1----:R-:W-:-:S05]  /*c9f0*/  IMAD.WIDE R34, R37, 0x4, R34 ;  /* 0x0000000425227825 */ /* 0x002fca00078e0222 */
[----:B------:R0:W-:Y:S02]  /*ca00*/  REDG.E.ADD.F32.FTZ.RN.STRONG.GPU desc[UR4][R34.64], R39 ;  /* 0x00000027220079a6 */ /* 0x0001e4000c12f304 */
.L_x_674:
[----:B------:R-:W-:Y:S05]  /*ca10*/  BSYNC.RECONVERGENT B6 ;  /* 0x0000000000067941 */ /* 0x000fea0003800200 */
.L_x_673:
        /* <DEDUP_REMOVED lines=21> */
.L_x_681:
[----:B-1----:R-:W-:Y:S01]  /*cb70*/  FMUL.FTZ R0, R35, R2 ;  /* 0x0000000223007220 */ /* 0x002fe20000410000 */
[----:B------:R-:W-:-:S03]  /*cb80*/  FMUL.FTZ R2, R2, 0.5 ;  /* 0x3f00000002027820 */ /* 0x000fc60000410000 */
[----:B------:R-:W-:-:S04]  /*cb90*/  FFMA R35, -R0, R0, R35 ;  /* 0x0000000000237223 */ /* 0x000fc80000000123 */
[----:B------:R-:W-:-:S07]  /*cba0*/  FFMA R0, R35, R2, R0 ;  /* 0x0000000223007223 */ /* 0x000fce0000000000 */
.L_x_682:
[----:B------:R-:W-:Y:S05]  /*cbb0*/  BSYNC.RECONVERGENT B7 ;  /* 0x0000000000077941 */ /* 0x000fea0003800200 */
.L_x_680:
[----:B------:R-:W0:Y:S01]  /*cbc0*/  LDCU UR10, c[0x0][0x398] ;  /* 0x00007300ff0a77ac */ /* 0x000e220008000800 */
[----:B------:R-:W1:Y:S01]  /*cbd0*/  LDC.64 R34, c[0x0][0x388] ;  /* 0x0000e200ff227b82 */ /* 0x000e620000000a00 */
[----:B------:R-:W-:Y:S02]  /*cbe0*/  HFMA2 R39, -RZ, RZ, 2, 0 ;  /* 0x40000000ff277431 */ /* 0x000fe400000001ff */
[----:B0-----:R-:W-:-:S04]  /*cbf0*/  FMUL R0, R0, UR10 ;  /* 0x0000000a00007c20 */ /* 0x001fc80008400000 */
[----:B------:R-:W1:Y:S02]  /*cc00*/  F2I.TRUNC.NTZ R37, R0 ;  /* 0x0000000000257305 */ /* 0x000e64000020f100 */
[----:B-1----:R-:W-:-:S05]  /*cc10*/  IMAD.WIDE R34, R37, 0x4, R34 ;  /* 0x0000000425227825 */ /* 0x002fca00078e0222 */
[----:B------:R0:W-:Y:S02]  /*cc20*/  REDG.E.ADD.F32.FTZ.RN.STRONG.GPU desc[UR4][R34.64], R39 ;  /* 0x00000027220079a6 */ /* 0x0001e4000c12f304 */
.L_x_679:
[----:B------:R-:W-:Y:S05]  /*cc30*/  BSYNC.RECONVERGENT B6 ;  /* 0x0000000000067941 */ /* 0x000fea0003800200 */
.L_x_678:
        /* <DEDUP_REMOVED lines=21> */
.L_x_686:
[----:B-1----:R-:W-:Y:S01]  /*cd90*/  FMUL.FTZ R0, R35, R2 ;  /* 0x0000000223007220 */ /* 0x002fe20000410000 */
[----:B------:R-:W-:-:S03]  /*cda0*/  FMUL.FTZ R2, R2, 0.5 ;  /* 0x3f00000002027820 */ /* 0x000fc60000410000 */
[----:B------:R-:W-:-:S04]  /*cdb0*/  FFMA R35, -R0, R0, R35 ;  /* 0x0000000000237223 */ /* 0x000fc80000000123 */
[----:B------:R-:W-:-:S07]  /*cdc0*/  FFMA R0, R35, R2, R0 ;  /* 0x0000000223007223 */ /* 0x000fce0000000000 */
.L_x_687:
[----:B------:R-:W-:Y:S05]  /*cdd0*/  BSYNC.RECONVERGENT B7 ;  /* 0x0000000000077941 */ /* 0x000fea0003800200 */
.L_x_685:
[----:B------:R-:W0:Y:S01]  /*cde0*/  LDCU UR10, c[0x0][0x398] ;  /* 0x00007300ff0a77ac */ /* 0x000e220008000800 */
[----:B------:R-:W1:Y:S01]  /*cdf0*/  LDC.64 R34, c[0x0][0x388] ;  /* 0x0000e200ff227b82 */ /* 0x000e620000000a00 */
[----:B------:R-:W-:Y:S02]  /*ce00*/  HFMA2 R39, -RZ, RZ, 2, 0 ;  /* 0x40000000ff277431 */ /* 0x000fe400000001ff */
[----:B0-----:R-:W-:-:S04]  /*ce10*/  FMUL R0, R0, UR10 ;  /* 0x0000000a00007c20 */ /* 0x001fc80008400000 */
[----:B------:R-:W1:Y:S02]  /*ce20*/  F2I.TRUNC.NTZ R37, R0 ;  /* 0x0000000000257305 */ /* 0x000e64000020f100 */
[----:B-1----:R-:W-:-:S05]  /*ce30*/  IMAD.WIDE R34, R37, 0x4, R34 ;  /* 0x0000000425227825 */ /* 0x002fca00078e0222 */
[----:B------:R0:W-:Y:S02]  /*ce40*/  REDG.E.ADD.F32.FTZ.RN.STRONG.GPU desc[UR4][R34.64], R39 ;  /* 0x00000027220079a6 */ /* 0x0001e4000c12f304 */
.L_x_684:
[----:B------:R-:W-:Y:S05]  /*ce50*/  BSYNC.RECONVERGENT B6 ;  /* 0x0000000000067941 */ /* 0x000fea0003800200 */
.L_x_683:
        /* <DEDUP_REMOVED lines=21> */
.L_x_691:
[----:B-1----:R-:W-:Y:S01]  /*cfb0*/  FMUL.FTZ R0, R35, R2 ;  /* 0x0000000223007220 */ /* 0x002fe20000410000 */
[----:B------:R-:W-:-:S03]  /*cfc0*/  FMUL.FTZ R2, R2, 0.5 ;  /* 0x3f00000002027820 */ /* 0x000fc60000410000 */
[----:B------:R-:W-:-:S04]  /*cfd0*/  FFMA R15, -R0, R0, R35 ;  /* 0x00000000000f7223 */ /* 0x000fc80000000123 */
[----:B------:R-:W-:-:S07]  /*cfe0*/  FFMA R0, R15, R2, R0 ;  /* 0x000000020f007223 */ /* 0x000fce0000000000 */
.L_x_692:
[----:B------:R-:W-:Y:S05]  /*cff0*/  BSYNC.RECONVERGENT B7 ;  /* 0x0000000000077941 */ /* 0x000fea0003800200 */
.L_x_690:
[----:B------:R-:W0:Y:S01]  /*d000*/  LDCU UR10, c[0x0][0x398] ;  /* 0x00007300ff0a77ac */ /* 0x000e220008000800 */
[----:B------:R-:W1:Y:S01]  /*d010*/  LDC.64 R14, c[0x0][0x388] ;  /* 0x0000e200ff0e7b82 */ /* 0x000e620000000a00 */
[----:B------:R-:W-:Y:S02]  /*d020*/  HFMA2 R37, -RZ, RZ, 2, 0 ;  /* 0x40000000ff257431 */ /* 0x000fe400000001ff */
[----:B0-----:R-:W-:-:S04]  /*d030*/  FMUL R0, R0, UR10 ;  /* 0x0000000a00007c20 */ /* 0x001fc80008400000 */
[----:B------:R-:W1:Y:S02]  /*d040*/  F2I.TRUNC.NTZ R35, R0 ;  /* 0x0000000000237305 */ /* 0x000e64000020f100 */
[----:B-1----:R-:W-:-:S05]  /*d050*/  IMAD.WIDE R14, R35, 0x4, R14 ;  /* 0x00000004230e7825 */ /* 0x002fca00078e020e */
[----:B------:R0:W-:Y:S02]  /*d060*/  REDG.E.ADD.F32.FTZ.RN.STRONG.GPU desc[UR4][R14.64], R37 ;  /* 0x000000250e0079a6 */ /* 0x0001e4000c12f304 */
.L_x_689:
[----:B------:R-:W-:Y:S05]  /*d070*/  BSYNC.RECONVERGENT B6 ;  /* 0x0000000000067941 */ /* 0x000fea0003800200 */
.L_x_688:
[----:B------:R-:W-:Y:S05]  /*d080*/  @P0 BRA `(.L_x_693) ;  /* 0xffffffec00ac0947 */ /* 0x000fea000383ffff */
[----:B------:R-:W-:Y:S05]  /*d090*/  BSYNC B4 ;  /* 0x0000000000047941 */ /* 0x000fea0003800000 */
.L_x_652:
[----:B------:R-:W-:-:S07]  /*d0a0*/  MOV R7, R19 ;  /* 0x0000001300077202 */ /* 0x000fce0000000f00 */
.L_x_651:
[----:B------:R-:W-:Y:S05]  /*d0b0*/  BSYNC B5 ;  /* 0x0000000000057941 */ /* 0x000fea0003800000 */
.L_x_650:
        /* <DEDUP_REMOVED lines=27> */
.L_x_699:
[----:B-1----:R-:W-:Y:S01]  /*d270*/  FMUL.FTZ R0, R35, R2 ;  /* 0x0000000223007220 */ /* 0x002fe20000410000 */
[----:B------:R-:W-:-:S03]  /*d280*/  FMUL.FTZ R2, R2, 0.5 ;  /* 0x3f00000002027820 */ /* 0x000fc60000410000 */
[----:B------:R-:W-:-:S04]  /*d290*/  FFMA R35, -R0, R0, R35 ;  /* 0x0000000000237223 */ /* 0x000fc80000000123 */
[----:B------:R-:W-:-:S07]  /*d2a0*/  FFMA R0, R35, R2, R0 ;  /* 0x0000000223007223 */ /* 0x000fce0000000000 */
.L_x_700:
[----:B------:R-:W-:Y:S05]  /*d2b0*/  BSYNC.RECONVERGENT B6 ;  /* 0x0000000000067941 */ /* 0x000fea0003800200 */
.L_x_698:
[----:B------:R-:W0:Y:S01]  /*d2c0*/  LDCU UR10, c[0x0][0x398] ;  /* 0x00007300ff0a77ac */ /* 0x000e220008000800 */
[----:B------:R-:W1:Y:S01]  /*d2d0*/  LDC.64 R34, c[0x0][0x388] ;  /* 0x0000e200ff227b82 */ /* 0x000e620000000a00 */
[----:B------:R-:W-:Y:S02]  /*d2e0*/  HFMA2 R39, -RZ, RZ, 2, 0 ;  /* 0x40000000ff277431 */ /* 0x000fe400000001ff */
[----:B0-----:R-:W-:-:S04]  /*d2f0*/  FMUL R0, R0, UR10 ;  /* 0x0000000a00007c20 */ /* 0x001fc80008400000 */
[----:B------:R-:W1:Y:S02]  /*d300*/  F2I.TRUNC.NTZ R37, R0 ;  /* 0x0000000000257305 */ /* 0x000e64000020f100 */
[----:B-1----:R-:W-:-:S05]  /*d310*/  IMAD.WIDE R34, R37, 0x4, R34 ;  /* 0x0000000425227825 */ /* 0x002fca00078e0222 */
[----:B------:R0:W-:Y:S02]  /*d320*/  REDG.E.ADD.F32.FTZ.RN.STRONG.GPU desc[UR4][R34.64], R39 ;  /* 0x00000027220079a6 */ /* 0x0001e4000c12f304 */
.L_x_697:
[----:B------:R-:W-:Y:S05]  /*d330*/  BSYNC.RECONVERGENT B5 ;  /* 0x0000000000057941 */ /* 0x000fea0003800200 */
.L_x_696:
        /* <DEDUP_REMOVED lines=21> */
.L_x_704:
[----:B-1----:R-:W-:Y:S01]  /*d490*/  FMUL.FTZ R0, R35, R2 ;  /* 0x0000000223007220 */ /* 0x002fe20000410000 */
[----:B------:R-:W-:-:S03]  /*d4a0*/  FMUL.FTZ R2, R2, 0.5 ;  /* 0x3f00000002027820 */ /* 0x000fc60000410000 */
[----:B------:R-:W-:-:S04]  /*d4b0*/  FFMA R35, -R0, R0, R35 ;  /* 0x0000000000237223 */ /* 0x000fc80000000123 */
[----:B------:R-:W-:-:S07]  /*d4c0*/  FFMA R0, R35, R2, R0 ;  /* 0x0000000223007223 */ /* 0x000fce0000000000 */
.L_x_705:
[----:B------:R-:W-:Y:S05]  /*d4d0*/  BSYNC.RECONVERGENT B6 ;  /* 0x0000000000067941 */ /* 0x000fea0003800200 */
.L_x_703:
[----:B------:R-:W0:Y:S01]  /*d4e0*/  LDCU UR10, c[0x0][0x398] ;  /* 0x00007300ff0a77ac */ /* 0x000e220008000800 */
[----:B------:R-:W1:Y:S01]  /*d4f0*/  LDC.64 R34, c[0x0][0x388] ;  /* 0x0000e200ff227b82 */ /* 0x000e620000000a00 */
[----:B------:R-:W-:Y:S02]  /*d500*/  HFMA2 R39, -RZ, RZ, 2, 0 ;  /* 0x40000000ff277431 */ /* 0x000fe400000001ff */
[----:B0-----:R-:W-:-:S04]  /*d510*/  FMUL R0, R0, UR10 ;  /* 0x0000000a00007c20 */ /* 0x001fc80008400000 */
[----:B------:R-:W1:Y:S02]  /*d520*/  F2I.TRUNC.NTZ R37, R0 ;  /* 0x0000000000257305 */ /* 0x000e64000020f100 */
[----:B-1----:R-:W-:-:S05]  /*d530*/  IMAD.WIDE R34, R37, 0x4, R34 ;  /* 0x0000000425227825 */ /* 0x002fca00078e0222 */
[----:B------:R0:W-:Y:S02]  /*d540*/  REDG.E.ADD.F32.FTZ.RN.STRONG.GPU desc[UR4][R34.64], R39 ;  /* 0x00000027220079a6 */ /* 0x0001e4000c12f304 */
.L_x_702:
[----:B------:R-:W-:Y:S05]  /*d550*/  BSYNC.RECONVERGENT B5 ;  /* 0x0000000000057941 */ /* 0x000fea0003800200 */
.L_x_701:
        /* <DEDUP_REMOVED lines=21> */
.L_x_709:
[----:B-1----:R-:W-:Y:S01]  /*d6b0*/  FMUL.FTZ R0, R35, R2 ;  /* 0x0000000223007220 */ /* 0x002fe20000410000 */
[----:B------:R-:W-:-:S03]  /*d6c0*/  FMUL.FTZ R2, R2, 0.5 ;  /* 0x3f00000002027820 */ /* 0x000fc60000410000 */
[----:B------:R-:W-:-:S04]  /*d6d0*/  FFMA R35, -R0, R0, R35 ;  /* 0x0000000000237223 */ /* 0x000fc80000000123 */
[----:B------:R-:W-:-:S07]  /*d6e0*/  FFMA R0, R35, R2, R0 ;  /* 0x0000000223007223 */ /* 0x000fce0000000000 */
.L_x_710:
[----:B------:R-:W-:Y:S05]  /*d6f0*/  BSYNC.RECONVERGENT B6 ;  /* 0x0000000000067941 */ /* 0x000fea0003800200 */
.L_x_708:
[----:B------:R-:W0:Y:S01]  /*d700*/  LDCU UR10, c[0x0][0x398] ;  /* 0x00007300ff0a77ac */ /* 0x000e220008000800 */
[----:B------:R-:W1:Y:S01]  /*d710*/  LDC.64 R34, c[0x0][0x388] ;  /* 0x0000e200ff227b82 */ /* 0x000e620000000a00 */
[----:B------:R-:W-:Y:S02]  /*d720*/  HFMA2 R39, -RZ, RZ, 2, 0 ;  /* 0x40000000ff277431 */ /* 0x000fe400000001ff */
[----:B0-----:R-:W-:-:S04]  /*d730*/  FMUL R0, R0, UR10 ;  /* 0x0000000a00007c20 */ /* 0x001fc80008400000 */
[----:B------:R-:W1:Y:S02]  /*d740*/  F2I.TRUNC.NTZ R37, R0 ;  /* 0x0000000000257305 */ /* 0x000e64000020f100 */
[----:B-1----:R-:W-:-:S05]  /*d750*/  IMAD.WIDE R34, R37, 0x4, R34 ;  /* 0x0000000425227825 */ /* 0x002fca00078e0222 */
[----:B------:R0:W-:Y:S02]  /*d760*/  REDG.E.ADD.F32.FTZ.RN.STRONG.GPU desc[UR4][R34.64], R39 ;  /* 0x00000027220079a6 */ /* 0x0001e4000c12f304 */
.L_x_707:
[----:B------:R-:W-:Y:S05]  /*d770*/  BSYNC.RECONVERGENT B5 ;  /* 0x0000000000057941 */ /* 0x000fea0003800200 */
.L_x_706:
        /* <DEDUP_REMOVED lines=21> */
.L_x_714:
[----:B-1----:R-:W-:Y:S01]  /*d8d0*/  FMUL.FTZ R0, R35, R2 ;  /* 0x0000000223007220 */ /* 0x002fe20000410000 */
[----:B------:R-:W-:-:S03]  /*d8e0*/  FMUL.FTZ R2, R2, 0.5 ;  /* 0x3f00000002027820 */ /* 0x000fc60000410000 */
[----:B------:R-:W-:-:S04]  /*d8f0*/  FFMA R15, -R0, R0, R35 ;  /* 0x00000000000f7223 */ /* 0x000fc80000000123 */
[----:B------:R-:W-:-:S07]  /*d900*/  FFMA R0, R15, R2, R0 ;  /* 0x000000020f007223 */ /* 0x000fce0000000000 */
.L_x_715:
[----:B------:R-:W-:Y:S05]  /*d910*/  BSYNC.RECONVERGENT B6 ;  /* 0x0000000000067941 */ /* 0x000fea0003800200 */
.L_x_713:
[----:B------:R-:W0:Y:S01]  /*d920*/  LDCU UR10, c[0x0][0x398] ;  /* 0x00007300ff0a77ac */ /* 0x000e220008000800 */
[----:B------:R-:W1:Y:S01]  /*d930*/  LDC.64 R14, c[0x0][0x388] ;  /* 0x0000e200ff0e7b82 */ /* 0x000e620000000a00 */
[----:B------:R-:W-:Y:S02]  /*d940*/  HFMA2 R37, -RZ, RZ, 2, 0 ;  /* 0x40000000ff257431 */ /* 0x000fe400000001ff */
[----:B0-----:R-:W-:-:S04]  /*d950*/  FMUL R0, R0, UR10 ;  /* 0x0000000a00007c20 */ /* 0x001fc80008400000 */
[----:B------:R-:W1:Y:S02]  /*d960*/  F2I.TRUNC.NTZ R35, R0 ;  /* 0x0000000000237305 */ /* 0x000e64000020f100 */
[----:B-1----:R-:W-:-:S05]  /*d970*/  IMAD.WIDE R14, R35, 0x4, R14 ;  /* 0x00000004230e7825 */ /* 0x002fca00078e020e */
[----:B------:R0:W-:Y:S02]  /*d980*/  REDG.E.ADD.F32.FTZ.RN.STRONG.GPU desc[UR4][R14.64], R37 ;  /* 0x000000250e0079a6 */ /* 0x0001e4000c12f304 */
.L_x_712:
[----:B------:R-:W-:Y:S05]  /*d990*/  BSYNC.RECONVERGENT B5 ;  /* 0x0000000000057941 */ /* 0x000fea0003800200 */
.L_x_711:
[----:B------:R-:W-:-:S07]  /*d9a0*/  IADD3 R7, PT, PT, R7, 0x4, RZ ;  /* 0x0000000407077810 */ /* 0x000fce0007ffe0ff */
.L_x_695:
[----:B------:R-:W-:Y:S05]  /*d9b0*/  BSYNC.RECONVERGENT B4 ;  /* 0x0000000000047941 */ /* 0x000fea0003800200 */
.L_x_694:
        /* <DEDUP_REMOVED lines=27> */
.L_x_721:
[----:B-1----:R-:W-:Y:S01]  /*db70*/  FMUL.FTZ R0, R35, R2 ;  /* 0x0000000223007220 */ /* 0x002fe20000410000 */
[----:B------:R-:W-:-:S03]  /*db80*/  FMUL.FTZ R2, R2, 0.5 ;  /* 0x3f00000002027820 */ /* 0x000fc60000410000 */
[----:B------:R-:W-:-:S04]  /*db90*/  FFMA R35, -R0, R0, R35 ;  /* 0x0000000000237223 */ /* 0x000fc80000000123 */
[----:B------:R-:W-:-:S07]  /*dba0*/  FFMA R0, R35, R2, R0 ;  /* 0x0000000223007223 */ /* 0x000fce0000000000 */
.L_x_722:
[----:B------:R-:W-:Y:S05]  /*dbb0*/  BSYNC.RECONVERGENT B6 ;  /* 0x0000000000067941 */ /* 0x000fea0003800200 */
.L_x_720:
[----:B------:R-:W0:Y:S01]  /*dbc0*/  LDCU UR10, c[0x0][0x398] ;  /* 0x00007300ff0a77ac */ /* 0x000e220008000800 */
[----:B------:R-:W1:Y:S01]  /*dbd0*/  LDC.64 R34, c[0x0][0x388] ;  /* 0x0000e200ff227b82 */ /* 0x000e620000000a00 */
[----:B------:R-:W-:Y:S02]  /*dbe0*/  HFMA2 R39, -RZ, RZ, 2, 0 ;  /* 0x40000000ff277431 */ /* 0x000fe400000001ff */
[----:B0-----:R-:W-:-:S04]  /*dbf0*/  FMUL R0, R0, UR10 ;  /* 0x0000000a00007c20 */ /* 0x001fc80008400000 */
[----:B------:R-:W1:Y:S02]  /*dc00*/  F2I.TRUNC.NTZ R37, R0 ;  /* 0x0000000000257305 */ /* 0x000e64000020f100 */
[----:B-1----:R-:W-:-:S05]  /*dc10*/  IMAD.WIDE R34, R37, 0x4, R34 ;  /* 0x0000000425227825 */ /* 0x002fca00078e0222 */
[----:B------:R0:W-:Y:S02]  /*dc20*/  REDG.E.ADD.F32.FTZ.RN.STRONG.GPU desc[UR4][R34.64], R39 ;  /* 0x00000027220079a6 */ /* 0x0001e4000c12f304 */
.L_x_719:
[----:B------:R-:W-:Y:S05]  /*dc30*/  BSYNC.RECONVERGENT B5 ;  /* 0x0000000000057941 */ /* 0x000fea0003800200 */
.L_x_718:
        /* <DEDUP_REMOVED lines=21> */
.L_x_726:
[----:B-1----:R-:W-:Y:S01]  /*dd90*/  FMUL.FTZ R0, R35, R2 ;  /* 0x0000000223007220 */ /* 0x002fe20000410000 */
[----:B------:R-:W-:-:S03]  /*dda0*/  FMUL.FTZ R2, R2, 0.5 ;  /* 0x3f00000002027820 */ /* 0x000fc60000410000 */
[----:B------:R-:W-:-:S04]  /*ddb0*/  FFMA R15, -R0, R0, R35 ;  /* 0x00000000000f7223 */ /* 0x000fc80000000123 */
[----:B------:R-:W-:-:S07]  /*ddc0*/  FFMA R0, R15, R2, R0 ;  /* 0x000000020f007223 */ /* 0x000fce0000000000 */
.L_x_727:
[----:B------:R-:W-:Y:S05]  /*ddd0*/  BSYNC.RECONVERGENT B6 ;  /* 0x0000000000067941 */ /* 0x000fea0003800200 */
.L_x_725:
[----:B------:R-:W0:Y:S01]  /*dde0*/  LDCU UR10, c[0x0][0x398] ;  /* 0x00007300ff0a77ac */ /* 0x000e220008000800 */
[----:B------:R-:W1:Y:S01]  /*ddf0*/  LDC.64 R14, c[0x0][0x388] ;  /* 0x0000e200ff0e7b82 */ /* 0x000e620000000a00 */
[----:B------:R-:W-:Y:S02]  /*de00*/  HFMA2 R37, -RZ, RZ, 2, 0 ;  /* 0x40000000ff257431 */ /* 0x000fe400000001ff */
[----:B0-----:R-:W-:-:S04]  /*de10*/  FMUL R0, R0, UR10 ;  /* 0x0000000a00007c20 */ /* 0x001fc80008400000 */
[----:B------:R-:W1:Y:S02]  /*de20*/  F2I.TRUNC.NTZ R35, R0 ;  /* 0x0000000000237305 */ /* 0x000e64000020f100 */
[----:B-1----:R-:W-:-:S05]  /*de30*/  IMAD.WIDE R14, R35, 0x4, R14 ;  /* 0x00000004230e7825 */ /* 0x002fca00078e020e */
[----:B------:R0:W-:Y:S02]  /*de40*/  REDG.E.ADD.F32.FTZ.RN.STRONG.GPU desc[UR4][R14.64], R37 ;  /* 0x000000250e0079a6 */ /* 0x0001e4000c12f304 */
.L_x_724:
[----:B------:R-:W-:Y:S05]  /*de50*/  BSYNC.RECONVERGENT B5 ;  /* 0x0000000000057941 */ /* 0x000fea0003800200 */
.L_x_723:
[----:B------:R-:W-:-:S07]  /*de60*/  IADD3 R7, PT, PT, R7, 0x2, RZ ;  /* 0x0000000207077810 */ /* 0x000fce0007ffe0ff */
.L_x_717:
[----:B------:R-:W-:Y:S05]  /*de70*/  BSYNC.RECONVERGENT B4 ;  /* 0x0000000000047941 */ /* 0x000fea0003800200 */
.L_x_716:
        /* <DEDUP_REMOVED lines=23> */
.L_x_729:
[----:B-1----:R-:W-:Y:S01]  /*dff0*/  FMUL.FTZ R0, R7, R2 ;  /* 0x0000000207007220 */ /* 0x002fe20000410000 */
[----:B------:R-:W-:-:S03]  /*e000*/  FMUL.FTZ R2, R2, 0.5 ;  /* 0x3f00000002027820 */ /* 0x000fc60000410000 */
[----:B------:R-:W-:-:S04]  /*e010*/  FFMA R7, -R0, R0, R7 ;  /* 0x0000000000077223 */ /* 0x000fc80000000107 */
[----:B------:R-:W-:-:S07]  /*e020*/  FFMA R0, R7, R2, R0 ;  /* 0x0000000207007223 */ /* 0x000fce0000000000 */
.L_x_730:
[----:B------:R-:W-:Y:S05]  /*e030*/  BSYNC.RECONVERGENT B4 ;  /* 0x0000000000047941 */ /* 0x000fea0003800200 */
.L_x_728:
[----:B------:R-:W0:Y:S01]  /*e040*/  LDCU UR10, c[0x0][0x398] ;  /* 0x00007300ff0a77ac */ /* 0x000e220008000800 */
[----:B------:R-:W1:Y:S01]  /*e050*/  LDC.64 R14, c[0x0][0x388] ;  /* 0x0000e200ff0e7b82 */ /* 0x000e620000000a00 */
[----:B------:R-:W-:Y:S02]  /*e060*/  HFMA2 R9, -RZ, RZ, 2, 0 ;  /* 0x40000000ff097431 */ /* 0x000fe400000001ff */
[----:B0-----:R-:W-:-:S04]  /*e070*/  FMUL R0, R0, UR10 ;  /* 0x0000000a00007c20 */ /* 0x001fc80008400000 */
[----:B------:R-:W1:Y:S02]  /*e080*/  F2I.TRUNC.NTZ R7, R0 ;  /* 0x0000000000077305 */ /* 0x000e64000020f100 */
[----:B-1----:R-:W-:-:S05]  /*e090*/  IMAD.WIDE R14, R7, 0x4, R14 ;  /* 0x00000004070e7825 */ /* 0x002fca00078e020e */
[----:B------:R1:W-:Y:S02]  /*e0a0*/  REDG.E.ADD.F32.FTZ.RN.STRONG.GPU desc[UR4][R14.64], R9 ;  /* 0x000000090e0079a6 */ /* 0x0003e4000c12f304 */
.L_x_649:
[----:B------:R-:W-:Y:S05]  /*e0b0*/  BSYNC B3 ;  /* 0x0000000000037941 */ /* 0x000fea0003800000 */
.L_x_648:
[----:B------:R-:W-:Y:S05]  /*e0c0*/  @P1 BRA `(.L_x_731) ;  /* 0xffffffdc00581947 */ /* 0x000fea000383ffff */
.L_x_561:
[----:B------:R-:W-:Y:S05]  /*e0d0*/  BSYNC B0 ;  /* 0x0000000000007941 */ /* 0x000fea0003800000 */
.L_x_560:
[----:B------:R-:W-:-:S04]  /*e0e0*/  IADD3 R7, PT, PT, R8, R27, RZ ;  /* 0x0000001b08077210 */ /* 0x000fc80007ffe0ff */
[----:B------:R-:W-:Y:S02]  /*e0f0*/  IADD3 R27, PT, PT, -R4, R7, RZ ;  /* 0x00000007041b7210 */ /* 0x000fe40007ffe1ff */
[----:B------:R-:W-:Y:S02]  /*e100*/  ISETP.LT.AND P1, PT, R7, UR6, PT ;  /* 0x0000000607007c0c */ /* 0x000fe4000bf21270 */
[----:B------:R-:W-:-:S13]  /*e110*/  ISETP.GT.AND P0, PT, R27, UR9, PT ;  /* 0x000000091b007c0c */ /* 0x000fda000bf04270 */
[----:B------:R-:W-:Y:S05]  /*e120*/  @!P0 BRA P1, `(.L_x_732) ;  /* 0xffffffb400e48947 */ /* 0x000fea000083ffff */
.L_x_559:
[----:B------:R-:W-:Y:S05]  /*e130*/  BSYNC B1 ;  /* 0x0000000000017941 */ /* 0x000fea0003800000 */
.L_x_558:
[----:B------:R-:W-:-:S04]  /*e140*/  IADD3 R30, PT, PT, R30, 0x1, RZ ;  /* 0x000000011e1e7810 */ /* 0x000fc80007ffe0ff */
[----:B------:R-:W-:Y:S02]  /*e150*/  IADD3 R0, PT, PT, R5, R30, RZ ;  /* 0x0000001e05007210 */ /* 0x000fe40007ffe0ff */
[----:B------:R-:W-:Y:S02]  /*e160*/  ISETP.GT.AND P0, PT, R30, UR9, PT ;  /* 0x000000091e007c0c */ /* 0x000fe4000bf04270 */
[----:B------:R-:W-:-:S13]  /*e170*/  ISETP.LT.AND P1, PT, R0, UR6, PT ;  /* 0x0000000600007c0c */ /* 0x000fda000bf21270 */
[----:B------:R-:W-:Y:S05]  /*e180*/  @!P0 BRA P1, `(.L_x_733) ;  /* 0xffffffb400b88947 */ /* 0x000fea000083ffff */
.L_x_557:
[----:B------:R-:W-:Y:S05]  /*e190*/  BSYNC B2 ;  /* 0x0000000000027941 */ /* 0x000fea0003800000 */
.L_x_556:
[----:B------:R-:W-:Y:S01]  /*e1a0*/  UISETP.GE.AND UP0, UPT, UR9, 0x2, UPT ;  /* 0x000000020900788c */ /* 0x000fe2000bf06270 */
[----:B------:R-:W-:-:S05]  /*e1b0*/  IADD3 R0, PT, PT, R3, 0x1, RZ ;  /* 0x0000000103007810 */ /* 0x000fca0007ffe0ff */
[----:B------:R-:W-:-:S04]  /*e1c0*/  PLOP3.LUT P0, PT, PT, PT, UP0, 0x80, 0x8 ;  /* 0x000000000008781c */ /* 0x000fc80003f0f008 */
[----:B------:R-:W-:-:S13]  /*e1d0*/  ISETP.GE.OR P0, PT, R0, UR6, !P0 ;  /* 0x0000000600007c0c */ /* 0x000fda000c706670 */
[----:B------:R-:W-:Y:S05]  /*e1e0*/  @P0 EXIT ;  /* 0x000000000000094d */ /* 0x000fea0003800000 */
[----:B-1---5:R-:W1:Y:S01]  /*e1f0*/  LDC R9, c[0x0][0x39c] ;  /* 0x0000e700ff097b82 */ /* 0x022e620000000800 */
[C---:B------:R-:W-:Y:S02]  /*e200*/  ISETP.GT.AND P1, PT, R4.reuse, UR9, PT ;  /* 0x0000000904007c0c */ /* 0x040fe4000bf24270 */
[----:B------:R-:W-:Y:S02]  /*e210*/  IADD3 R2, PT, PT, R4, -UR9, RZ ;  /* 0x8000000904027c10 */ /* 0x000fe4000fffe0ff */
[C---:B------:R-:W-:Y:S02]  /*e220*/  ISETP.GT.AND P0, PT, R5.reuse, UR9, PT ;  /* 0x0000000905007c0c */ /* 0x040fe4000bf04270 */
[----:B------:R-:W-:Y:S02]  /*e230*/  IADD3 R0, PT, PT, R5, -UR9, RZ ;  /* 0x8000000905007c10 */ /* 0x000fe4000fffe0ff */
[----:B------:R-:W-:Y:S02]  /*e240*/  SEL R7, R2, RZ, P1 ;  /* 0x000000ff02077207 */ /* 0x000fe40000800000 */
[----:B------:R-:W-:-:S02]  /*e250*/  SEL R0, R0, RZ, P0 ;  /* 0x000000ff00007207 */ /* 0x000fc40000000000 */
[----:B0-----:R-:W-:Y:S02]  /*e260*/  IADD3 R10, PT, PT, -R4, R7, RZ ;  /* 0x00000007040a7210 */ /* 0x001fe40007ffe1ff */
[----:B------:R-:W-:Y:S02]  /*e270*/  IADD3 R2, PT, PT, -R5, R0, RZ ;  /* 0x0000000005027210 */ /* 0x000fe40007ffe1ff */
[----:B------:R-:W-:Y:S02]  /*e280*/  ISETP.GE.AND P3, PT, R10, UR9, PT ;  /* 0x000000090a007c0c */ /* 0x000fe4000bf66270 */
[----:B------:R-:W-:Y:S02]  /*e290*/  ISETP.GE.AND P4, PT, R2, UR9, PT ;  /* 0x0000000902007c0c */ /* 0x000fe4000bf86270 */
[----:B------:R-:W-:Y:S02]  /*e2a0*/  ISETP.LT.AND P3, PT, R7, UR6, !P3 ;  /* 0x0000000607007c0c */ /* 0x000fe4000df61270 */
[----:B------:R-:W-:Y:S01]  /*e2b0*/  ISETP.LT.AND P4, PT, R0, UR6, !P4 ;  /* 0x0000000600007c0c */ /* 0x000fe2000e781270 */
[----:B-1----:R-:W-:Y:S01]  /*e2c0*/  FFMA R9, R9, R9, 1 ;  /* 0x3f80000009097423 */ /* 0x002fe20000000009 */
[----:B------:R-:W-:-:S11]  /*e2d0*/  MOV R7, 0x1 ;  /* 0x0000000100077802 */ /* 0x000fd60000000f00 */
.L_x_912:
[----:B------:R-:W-:Y:S04]  /*e2e0*/  BSSY B2, `(.L_x_734) ;  /* 0x00004a4000027945 */ /* 0x000fe80003800000 */
[----:B012--5:R-:W-:Y:S05]  /*e2f0*/  @!P4 BRA `(.L_x_735) ;  /* 0x000000480088c947 */ /* 0x027fea0003800000 */
[----:B------:R-:W-:Y:S01]  /*e300*/  ISETP.GT.AND P0, PT, R5, UR9, PT ;  /* 0x0000000905007c0c */ /* 0x000fe2000bf04270 */
[----:B------:R-:W-:Y:S01]  /*e310*/  IMAD.WIDE R22, R7, 0x8, R24 ;  /* 0x0000000807167825 */ /* 0x000fe200078e0218 */
[----:B------:R-:W-:-:S04]  /*e320*/  IADD3 R10, PT, PT, R5, -UR9, RZ ;  /* 0x80000009050a7c10 */ /* 0x000fc8000fffe0ff */
[----:B------:R-:W-:-:S04]  /*e330*/  SEL R10, R10, RZ, P0 ;  /* 0x000000ff0a0a7207 */ /* 0x000fc80000000000 */
[----:B------:R-:W-:-:S07]  /*e340*/  IADD3 R12, PT, PT, -R5, R10, RZ ;  /* 0x0000000a050c7210 */ /* 0x000fce0007ffe1ff */
.L_x_911:
[----:B------:R-:W-:Y:S04]  /*e350*/  BSSY B1, `(.L_x_736) ;  /* 0x0000497000017945 */ /* 0x000fe80003800000 */
[----:B012--5:R-:W-:Y:S05]  /*e360*/  @!P3 BRA `(.L_x_737) ;  /* 0x000000480054b947 */ /* 0x027fea0003800000 */
[C---:B------:R-:W-:Y:S01]  /*e370*/  ISETP.GT.AND P0, PT, R4.reuse, UR9, PT ;  /* 0x0000000904007c0c */ /* 0x040fe2000bf04270 */
[----:B------:R-:W-:Y:S01]  /*e380*/  IMAD R11, R7, R7, RZ ;  /* 0x00000007070b7224 */ /* 0x000fe200078e02ff */
[----:B------:R-:W-:-:S03]  /*e390*/  IADD3 R15, PT, PT, R4, -UR9, RZ ;  /* 0x80000009040f7c10 */ /* 0x000fc6000fffe0ff */
[----:B------:R-:W-:Y:S01]  /*e3a0*/  IMAD R11, R12, R12, R11 ;  /* 0x0000000c0c0b7224 */ /* 0x000fe200078e020b */
[----:B------:R-:W-:-:S04]  /*e3b0*/  SEL R15, R15, RZ, P0 ;  /* 0x000000ff0f0f7207 */ /* 0x000fc80000000000 */
[----:B------:R-:W-:-:S07]  /*e3c0*/  IADD3 R13, PT, PT, -R4, R15, RZ ;  /* 0x0000000f040d7210 */ /* 0x000fce0007ffe1ff */
.L_x_910:
[----:B------:R-:W-:Y:S01]  /*e3d0*/  UIMAD UR10, UR9, UR9, URZ ;  /* 0x00000009090a72a4 */ /* 0x000fe2000f8e02ff */
[----:B------:R-:W-:Y:S01]  /*e3e0*/  IMAD R0, R13, R13, R11 ;  /* 0x0000000d0d007224 */ /* 0x000fe200078e020b */
[----:B------:R-:W-:Y:S04]  /*e3f0*/  BSSY B0, `(.L_x_738) ;  /* 0x0000487000007945 */ /* 0x000fe80003800000 */
[----:B------:R-:W-:-:S13]  /*e400*/  ISETP.GT.U32.AND P0, PT, R0, UR10, PT ;  /* 0x0000000a00007c0c */ /* 0x000fda000bf04070 */
[----:B012--5:R-:W-:Y:S05]  /*e410*/  @P0 BRA `(.L_x_739) ;  /* 0x0000004800100947 */ /* 0x027fea0003800000 */
[----:B------:R-:W-:-:S13]  /*e420*/  ISETP.NE.AND P0, PT, R6, RZ, PT ;  /* 0x000000ff0600720c */ /* 0x000fda0003f05270 */
[----:B------:R-:W-:Y:S05]  /*e430*/  @P0 BRA `(.L_x_740) ;  /* 0x0000002000fc0947 */ /* 0x000fea0003800000 */
[----:B------:R-:W2:Y:S04]  /*e440*/  LDG.E.64 R16, desc[UR4][R24.64] ;  /* 0x0000000418107981 */ /* 0x000ea8000c1e1b00 */
[----:B------:R-:W3:Y:S01]  /*e450*/  LDG.E.64 R20, desc[UR4][R22.64] ;  /* 0x0000000416147981 */ /* 0x000ee2000c1e1b00 */
[----:B--2---:R-:W-:-:S06]  /*e460*/  IMAD.WIDE R16, R5, 0x8, R16 ;  /* 0x0000000805107825 */ /* 0x004fcc00078e0210 */
[----:B------:R-:W2:Y:S01]  /*e470*/  LD.E.64 R16, desc[UR4][R16.64] ;  /* 0x0000000410107980 */ /* 0x000ea2000c101b00 */
[----:B---3--:R-:W-:-:S06]  /*e480*/  IMAD.WIDE R20, R10, 0x8, R20 ;  /* 0x000000080a147825 */ /* 0x008fcc00078e0214 */
[----:B------:R-:W3:Y:S01]  /*e490*/  LD.E.64 R20, desc[UR4][R20.64] ;  /* 0x0000000414147980 */ /* 0x000ee2000c101b00 */
[----:B--2---:R-:W-:-:S05]  /*e4a0*/  IMAD.WIDE R30, R4, 0x10, R16 ;  /* 0x00000010041e7825 */ /* 0x004fca00078e0210 */
[----:B------:R-:W2:Y:S01]  /*e4b0*/  LD.E R19, desc[UR4][R30.64] ;  /* 0x000000041e137980 */ /* 0x000ea2000c101900 */
[----:B---3--:R-:W-:Y:S01]  /*e4c0*/  IMAD.WIDE R14, R15, 0x10, R20 ;  /* 0x000000100f0e7825 */ /* 0x008fe200078e0214 */
[----:B--2---:R-:W-:-:S13]  /*e4d0*/  ISETP.GE.AND P0, PT, R19, 0x1, PT ;  /* 0x000000011300780c */ /* 0x004fda0003f06270 */
        /* <DEDUP_REMOVED lines=10> */
.L_x_825:
[----:B------:R-:W-:Y:S01]  /*e580*/  ISETP.GE.AND P0, PT, R18, 0x1, PT ;  /* 0x000000011200780c */ /* 0x000fe20003f06270 */
[----:B------:R-:W-:Y:S05]  /*e590*/  YIELD ;  /* 0x0000000000007946 */ /* 0x000fea0003800000 */
[----:B------:R-:W-:Y:S07]  /*e5a0*/  BSSY B3, `(.L_x_742) ;  /* 0x0000223000037945 */ /* 0x000fee0003800000 */
[----:B012345:R-:W-:Y:S05]  /*e5b0*/  @!P0 BRA `(.L_x_743) ;  /* 0x0000002000848947 */ /* 0x03ffea0003800000 */
        /* <DEDUP_REMOVED lines=10> */
.L_x_787:
[----:B---3--:R-:W-:-:S05]  /*e660*/  IMAD.WIDE.U32 R32, R14, 0x10, R34 ;  /* 0x000000100e207825 */ /* 0x008fca00078e0022 */
[----:B--2---:R-:W2:Y:S04]  /*e670*/  LD.E R15, desc[UR4][R32.64+0x4] ;  /* 0x00000404200f7980 */ /* 0x004ea8000c101900 */
        /* <DEDUP_REMOVED lines=13> */
[----:B01----:R-:W-:Y:S05]  /*e750*/  @P1 BRA `(.L_x_748) ;  /* 0x0000000000541947 */ /* 0x003fea0003800000 */
        /* <DEDUP_REMOVED lines=9> */
.L_x_750:
[----:B-1----:R-:W-:Y:S01]  /*e7f0*/  FMUL.FTZ R0, R15, R2 ;  /* 0x000000020f007220 */ /* 0x002fe20000410000 */
[----:B------:R-:W-:-:S03]  /*e800*/  FMUL.FTZ R2, R2, 0.5 ;  /* 0x3f00000002027820 */ /* 0x000fc60000410000 */
[----:B------:R-:W-:-:S04]  /*e810*/  FFMA R15, -R0, R0, R15 ;  /* 0x00000000000f7223 */ /* 0x000fc8000000010f */
[----:B------:R-:W-:-:S07]  /*e820*/  FFMA R0, R15, R2, R0 ;  /* 0x000000020f007223 */ /* 0x000fce0000000000 */
.L_x_751:
[----:B------:R-:W-:Y:S05]  /*e830*/  BSYNC.RECONVERGENT B8 ;  /* 0x0000000000087941 */ /* 0x000fea0003800200 */
.L_x_749:
[----:B------:R-:W0:Y:S01]  /*e840*/  LDCU UR10, c[0x0][0x398] ;  /* 0x00007300ff0a77ac */ /* 0x000e220008000800 */
[----:B------:R-:W1:Y:S01]  /*e850*/  LDC.64 R36, c[0x0][0x380] ;  /* 0x0000e000ff247b82 */ /* 0x000e620000000a00 */
[----:B------:R-:W-:Y:S02]  /*e860*/  HFMA2 R39, -RZ, RZ, 2, 0 ;  /* 0x40000000ff277431 */ /* 0x000fe400000001ff */
[----:B0-----:R-:W-:-:S04]  /*e870*/  FMUL R0, R0, UR10 ;  /* 0x0000000a00007c20 */ /* 0x001fc80008400000 */
[----:B------:R-:W1:Y:S02]  /*e880*/  F2I.TRUNC.NTZ R15, R0 ;  /* 0x00000000000f7305 */ /* 0x000e64000020f100 */
[----:B-1----:R-:W-:-:S05]  /*e890*/  IMAD.WIDE R36, R15, 0x4, R36 ;  /* 0x000000040f247825 */ /* 0x002fca00078e0224 */
[----:B------:R0:W-:Y:S02]  /*e8a0*/  REDG.E.ADD.F32.FTZ.RN.STRONG.GPU desc[UR4][R36.64], R39 ;  /* 0x00000027240079a6 */ /* 0x0001e4000c12f304 */
.L_x_748:
[----:B------:R-:W-:Y:S05]  /*e8b0*/  BSYNC.RECONVERGENT B7 ;  /* 0x0000000000077941 */ /* 0x000fea0003800200 */
.L_x_747:
[----:B------:R-:W2:Y:S04]  /*e8c0*/  LD.E R15, desc[UR4][R32.64+0x14] ;  /* 0x00001404200f7980 */ /* 0x000ea8000c101900 */
        /* <DEDUP_REMOVED lines=12> */
[----:B------:R1:W2:Y:S01]  /*e990*/  MUFU.RSQ R2, R15 ;  /* 0x0000000f00027308 */ /* 0x0002a20000001400 */
[----:B------:R-:W-:Y:S02]  /*e9a0*/  BSSY.RECONVERGENT B8, `(.L_x_754) ;  /* 0x000000b000087945 */ /* 0x000fe40003800200 */
[----:B------:R-:W-:-:S13]  /*e9b0*/  ISETP.GT.U32.AND P1, PT, R0, 0x727fffff, PT ;  /* 0x727fffff0000780c */ /* 0x000fda0003f24070 */
[----:B-1----:R-:W-:Y:S05]  /*e9c0*/  @!P1 BRA `(.L_x_755) ;  /* 0x0000000000109947 */ /* 0x002fea0003800000 */
[----:B------:R-:W-:Y:S02]  /*e9d0*/  MOV R0, R15 ;  /* 0x0000000f00007202 */ /* 0x000fe40000000f00 */
[----:B--2---:R-:W-:-:S07]  /*e9e0*/  MOV R2, 0xea00 ;  /* 0x0000ea0000027802 */ /* 0x004fce0000000f00 */
[----:B0-----:R-:W-:Y:S05]  /*e9f0*/  CALL.REL.NOINC `($__internal_5_$__cuda_sm20_sqrt_rn_f32_slowpath) ;  /* 0x0000004800587944 */ /* 0x001fea0003c00000 */
[----:B------:R-:W-:Y:S05]  /*ea00*/  BRA `(.L_x_756) ;  /* 0x0000000000107947 */ /* 0x000fea0003800000 */
.L_x_755:
[----:B--2---:R-:W-:Y:S01]  /*ea10*/  FMUL.FTZ R0, R15, R2 ;  /* 0x000000020f007220 */ /* 0x004fe20000410000 */
[----:B------:R-:W-:-:S03]  /*ea20*/  FMUL.FTZ R2, R2, 0.5 ;  /* 0x3f00000002027820 */ /* 0x000fc60000410000 */
[----:B------:R-:W-:-:S04]  /*ea30*/  FFMA R15, -R0, R0, R15 ;  /* 0x00000000000f7223 */ /* 0x000fc8000000010f */
[----:B------:R-:W-:-:S07]  /*ea40*/  FFMA R0, R15, R2, R0 ;  /* 0x000000020f007223 */ /* 0x000fce0000000000 */
.L_x_756:
[----:B------:R-:W-:Y:S05]  /*ea50*/  BSYNC.RECONVERGENT B8 ;  /* 0x0000000000087941 */ /* 0x000fea0003800200 */
.L_x_754:
[----:B------:R-:W1:Y:S01]  /*ea60*/  LDCU UR10, c[0x0][0x398] ;  /* 0x00007300ff0a77ac */ /* 0x000e620008000800 */
[----:B0-----:R-:W0:Y:S01]  /*ea70*/  LDC.64 R36, c[0x0][0x380] ;  /* 0x0000e000ff247b82 */ /* 0x001e220000000a00 */
[----:B------:R-:W-:Y:S02]  /*ea80*/  HFMA2 R39, -RZ, RZ, 2, 0 ;  /* 0x40000000ff277431 */ /* 0x000fe400000001ff */
[----:B-1----:R-:W-:-:S04]  /*ea90*/  FMUL R0, R0, UR10 ;  /* 0x0000000a00007c20 */ /* 0x002fc80008400000 */
[----:B------:R-:W0:Y:S02]  /*eaa0*/  F2I.TRUNC.NTZ R15, R0 ;  /* 0x00000000000f7305 */ /* 0x000e24000020f100 */
[----:B0-----:R-:W-:-:S05]  /*eab0*/  IMAD.WIDE R36, R15, 0x4, R36 ;  /* 0x000000040f247825 */ /* 0x001fca00078e0224 */
[----:B------:R1:W-:Y:S02]  /*eac0*/  REDG.E.ADD.F32.FTZ.RN.STRONG.GPU desc[UR4][R36.64], R39 ;  /* 0x00000027240079a6 */ /* 0x0003e4000c12f304 */
.L_x_753:
[----:B------:R-:W-:Y:S05]  /*ead0*/  BSYNC.RECONVERGENT B7 ;  /* 0x0000000000077941 */ /* 0x000fea0003800200 */
.L_x_752:
        /* <DEDUP_REMOVED lines=13> */
[----:B------:R2:W3:Y:S01]  /*ebb0*/  MUFU.RSQ R2, R15 ;  /* 0x0000000f00027308 */ /* 0x0004e20000001400 */
[----:B------:R-:W-:Y:S02]  /*ebc0*/  BSSY.RECONVERGENT B8, `(.L_x_759) ;  /* 0x000000b000087945 */ /* 0x000fe40003800200 */
[----:B------:R-:W-:-:S13]  /*ebd0*/  ISETP.GT.U32.AND P1, PT, R0, 0x727fffff, PT ;  /* 0x727fffff0000780c */ /* 0x000fda0003f24070 */
[----:B--2---:R-:W-:Y:S05]  /*ebe0*/  @!P1 BRA `(.L_x_760) ;  /* 0x0000000000109947 */ /* 0x004fea0003800000 */
[----:B------:R-:W-:Y:S02]  /*ebf0*/  MOV R0, R15 ;  /* 0x0000000f00007202 */ /* 0x000fe40000000f00 */
[----:B---3--:R-:W-:-:S07]  /*ec00*/  MOV R2, 0xec20 ;  /* 0x0000ec2000027802 */ /* 0x008fce0000000f00 */
[----:B01----:R-:W-:Y:S05]  /*ec10*/  CALL.REL.NOINC `($__internal_5_$__cuda_sm20_sqrt_rn_f32_slowpath) ;  /* 0x0000004400d07944 */ /* 0x003fea0003c00000 */
[----:B------:R-:W-:Y:S05]  /*ec20*/  BRA `(.L_x_761) ;  /* 0x0000000000107947 */ /* 0x000fea0003800000 */
.L_x_760:
[----:B---3--:R-:W-:Y:S01]  /*ec30*/  FMUL.FTZ R0, R15, R2 ;  /* 0x000000020f007220 */ /* 0x008fe20000410000 */
[----:B------:R-:W-:-:S03]  /*ec40*/  FMUL.FTZ R2, R2, 0.5 ;  /* 0x3f00000002027820 */ /* 0x000fc60000410000 */
[----:B------:R-:W-:-:S04]  /*ec50*/  FFMA R15, -R0, R0, R15 ;  /* 0x00000000000f7223 */ /* 0x000fc8000000010f */
[----:B------:R-:W-:-:S07]  /*ec60*/  FFMA R0, R15, R2, R0 ;  /* 0x000000020f007223 */ /* 0x000fce0000000000 */
.L_x_761:
[----:B------:R-:W-:Y:S05]  /*ec70*/  BSYNC.RECONVERGENT B8 ;  /* 0x0000000000087941 */ /* 0x000fea0003800200 */
.L_x_759:
[----:B------:R-:W2:Y:S01]  /*ec80*/  LDCU UR10, c[0x0][0x398] ;  /* 0x00007300ff0a77ac */ /* 0x000ea20008000800 */
[----:B01----:R-:W0:Y:S01]  /*ec90*/  LDC.64 R36, c[0x0][0x380] ;  /* 0x0000e000ff247b82 */ /* 0x003e220000000a00 */
[----:B------:R-:W-:Y:S02]  /*eca0*/  HFMA2 R39, -RZ, RZ, 2, 0 ;  /* 0x40000000ff277431 */ /* 0x000fe400000001ff */
[----:B--2---:R-:W-:-:S04]  /*ecb0*/  FMUL R0, R0, UR10 ;  /* 0x0000000a00007c20 */ /* 0x004fc80008400000 */
[----:B------:R-:W0:Y:S02]  /*ecc0*/  F2I.TRUNC.NTZ R15, R0 ;  /* 0x00000000000f7305 */ /* 0x000e24000020f100 */
[----:B0-----:R-:W-:-:S05]  /*ecd0*/  IMAD.WIDE R36, R15, 0x4, R36 ;  /* 0x000000040f247825 */ /* 0x001fca00078e0224 */
[----:B------:R2:W-:Y:S02]  /*ece0*/  REDG.E.ADD.F32.FTZ.RN.STRONG.GPU desc[UR4][R36.64], R39 ;  /* 0x00000027240079a6 */ /* 0x0005e4000c12f304 */
.L_x_758:
[----:B------:R-:W-:Y:S05]  /*ecf0*/  BSYNC.RECONVERGENT B7 ;  /* 0x0000000000077941 */ /* 0x000fea0003800200 */
.L_x_757:
[----:B------:R-:W3:Y:S04]  /*ed00*/  LD.E R15, desc[UR4][R32.64+0x34] ;  /* 0x00003404200f7980 */ /* 0x000ee8000c101900 */
[----:B------:R-:W4:Y:S04]  /*ed10*/  LD.E R0, desc[UR4][R32.64+0x30] ;  /* 0x0000300420007980 */ /* 0x000f28000c101900 */
[----:B------:R-:W5:Y:S01]  /*ed20*/  LD.E R2, desc[UR4][R32.64+0x38] ;  /* 0x0000380420027980 */ /* 0x000f62000c101900 */
[----:B------:R-:W-:Y:S01]  /*ed30*/  BSSY.RECONVERGENT B7, `(.L_x_762) ;  /* 0x000001e000077945 */ /* 0x000fe20003800200 */
[----:B---3--:R-:W-:Y:S01]  /*ed40*/  FADD R15, -R30, R15 ;  /* 0x0000000f1e0f7221 */ /* 0x008fe20000000100 */
[----:B----4-:R-:W-:-:S03]  /*ed50*/  FADD R0, -R29, R0 ;  /* 0x000000001d007221 */ /* 0x010fc60000000100 */
[----:B------:R-:W-:Y:S01]  /*ed60*/  FMUL R15, R15, R15 ;  /* 0x0000000f0f0f7220 */ /* 0x000fe20000400000 */
[----:B-----5:R-:W-:-:S03]  /*ed70*/  FADD R2, -R31, R2 ;  /* 0x000000021f027221 */ /* 0x020fc60000000100 */
[----:B------:R-:W-:-:S04]  /*ed80*/  FFMA R15, R0, R0, R15 ;  /* 0x00000000000f7223 */ /* 0x000fc8000000000f */
[----:B------:R-:W-:-:S05]  /*ed90*/  FFMA R15, R2, R2, R15 ;  /* 0x00000002020f7223 */ /* 0x000fca000000000f */
[----:B------:R-:W-:-:S13]  /*eda0*/  FSETP.GTU.AND P1, PT, R15, R9, PT ;  /* 0x000000090f00720b */ /* 0x000fda0003f2c000 */
[----:B------:R-:W-:Y:S05]  /*edb0*/  @P1 BRA `(.L_x_763) ;  /* 0x0000000000541947 */ /* 0x000fea0003800000 */
[----:B------:R-:W-:Y:S01]  /*edc0*/  IADD3 R0, PT, PT, R15, -0xd000000, RZ ;  /* 0xf30000000f007810 */ /* 0x000fe20007ffe0ff */
[----:B------:R3:W4:Y:S01]  /*edd0*/  MUFU.RSQ R2, R15 ;  /* 0x0000000f00027308 */ /* 0x0007220000001400 */
[----:B------:R-:W-:Y:S02]  /*ede0*/  BSSY.RECONVERGENT B8, `(.L_x_764) ;  /* 0x000000b000087945 */ /* 0x000fe40003800200 */
[----:B------:R-:W-:-:S13]  /*edf0*/  ISETP.GT.U32.AND P1, PT, R0, 0x727fffff, PT ;  /* 0x727fffff0000780c */ /* 0x000fda0003f24070 */
[----:B---3--:R-:W-:Y:S05]  /*ee00*/  @!P1 BRA `(.L_x_765) ;  /* 0x0000000000109947 */ /* 0x008fea0003800000 */
[----:B------:R-:W-:Y:S02]  /*ee10*/  MOV R0, R15 ;  /* 0x0000000f00007202 */ /* 0x000fe40000000f00 */
[----:B----4-:R-:W-:-:S07]  /*ee20*/  MOV R2, 0xee40 ;  /* 0x0000ee4000027802 */ /* 0x010fce0000000f00 */
[----:B012---:R-:W-:Y:S05]  /*ee30*/  CALL.REL.NOINC `($__internal_5_$__cuda_sm20_sqrt_rn_f32_slowpath) ;  /* 0x0000004400487944 */ /* 0x007fea0003c00000 */
[----:B------:R-:W-:Y:S05]  /*ee40*/  BRA `(.L_x_766) ;  /* 0x0000000000107947 */ /* 0x000fea0003800000 */
.L_x_765:
[----:B----4-:R-:W-:Y:S01]  /*ee50*/  FMUL.FTZ R0, R15, R2 ;  /* 0x000000020f007220 */ /* 0x010fe20000410000 */
[----:B------:R-:W-:-:S03]  /*ee60*/  FMUL.FTZ R2, R2, 0.5 ;  /* 0x3f00000002027820 */ /* 0x000fc60000410000 */
[----:B------:R-:W-:-:S04]  /*ee70*/  FFMA R15, -R0, R0, R15 ;  /* 0x00000000000f7223 */ /* 0x000fc8000000010f */
[----:B------:R-:W-:-:S07]  /*ee80*/  FFMA R0, R15, R2, R0 ;  /* 0x000000020f007223 */ /* 0x000fce0000000000 */
.L_x_766:
[----:B------:R-:W-:Y:S05]  /*ee90*/  BSYNC.RECONVERGENT B8 ;  /* 0x0000000000087941 */ /* 0x000fea0003800200 */
.L_x_764:
[----:B------:R-:W3:Y:S01]  /*eea0*/  LDCU UR10, c[0x0][0x398] ;  /* 0x00007300ff0a77ac */ /* 0x000ee20008000800 */
[----:B012---:R-:W0:Y:S01]  /*eeb0*/  LDC.64 R36, c[0x0][0x380] ;  /* 0x0000e000ff247b82 */ /* 0x007e220000000a00 */
[----:B------:R-:W-:Y:S02]  /*eec0*/  HFMA2 R39, -RZ, RZ, 2, 0 ;  /* 0x40000000ff277431 */ /* 0x000fe400000001ff */
[----:B---3--:R-:W-:-:S04]  /*eed0*/  FMUL R0, R0, UR10 ;  /* 0x0000000a00007c20 */ /* 0x008fc80008400000 */
[----:B------:R-:W0:Y:S02]  /*eee0*/  F2I.TRUNC.NTZ R15, R0 ;  /* 0x00000000000f7305 */ /* 0x000e24000020f100 */
[----:B0-----:R-:W-:-:S05]  /*eef0*/  IMAD.WIDE R36, R15, 0x4, R36 ;  /* 0x000000040f247825 */ /* 0x001fca00078e0224 */
[----:B------:R3:W-:Y:S02]  /*ef00*/  REDG.E.ADD.F32.FTZ.RN.STRONG.GPU desc[UR4][R36.64], R39 ;  /* 0x00000027240079a6 */ /* 0x0007e4000c12f304 */
.L_x_763:
[----:B------:R-:W-:Y:S05]  /*ef10*/  BSYNC.RECONVERGENT B7 ;  /* 0x0000000000077941 */ /* 0x000fea0003800200 */
.L_x_762:
[----:B------:R-:W4:Y:S04]  /*ef20*/  LD.E R15, desc[UR4][R32.64+0x44] ;  /* 0x00004404200f7980 */ /* 0x000f28000c101900 */
[----:B------:R-:W5:Y:S04]  /*ef30*/  LD.E R0, desc[UR4][R32.64+0x40] ;  /* 0x0000400420007980 */ /* 0x000f68000c101900 */
[----:B------:R-:W2:Y:S01]  /*ef40*/  LD.E R2, desc[UR4][R32.64+0x48] ;  /* 0x0000480420027980 */ /* 0x000ea2000c101900 */
[----:B------:R-:W-:Y:S01]  /*ef50*/  BSSY.RECONVERGENT B7, `(.L_x_767) ;  /* 0x000001e000077945 */ /* 0x000fe20003800200 */
[----:B----4-:R-:W-:Y:S01]  /*ef60*/  FADD R15, -R30, R15 ;  /* 0x0000000f1e0f7221 */ /* 0x010fe20000000100 */
[----:B-----5:R-:W-:-:S03]  /*ef70*/  FADD R0, -R29, R0 ;  /* 0x000000001d007221 */ /* 0x020fc60000000100 */
[----:B------:R-:W-:Y:S01]  /*ef80*/  FMUL R15, R15, R15 ;  /* 0x0000000f0f0f7220 */ /* 0x000fe20000400000 */
[----:B--2---:R-:W-:-:S03]  /*ef90*/  FADD R2, -R31, R2 ;  /* 0x000000021f027221 */ /* 0x004fc60000000100 */
        /* <DEDUP_REMOVED lines=8> */
[----:B--2---:R-:W-:Y:S05]  /*f020*/  @!P1 BRA `(.L_x_770) ;  /* 0x0000000000109947 */ /* 0x004fea0003800000 */
[----:B------:R-:W-:Y:S02]  /*f030*/  MOV R0, R15 ;  /* 0x0000000f00007202 */ /* 0x000fe40000000f00 */
[----:B----4-:R-:W-:-:S07]  /*f040*/  MOV R2, 0xf060 ;  /* 0x0000f06000027802 */ /* 0x010fce0000000f00 */
[----:B01-3--:R-:W-:Y:S05]  /*f050*/  CALL.REL.NOINC `($__internal_5_$__cuda_sm20_sqrt_rn_f32_slowpath) ;  /* 0x0000004000c07944 */ /* 0x00bfea0003c00000 */
[----:B------:R-:W-:Y:S05]  /*f060*/  BRA `(.L_x_771) ;  /* 0x0000000000107947 */ /* 0x000fea0003800000 */
.L_x_770:
[----:B----4-:R-:W-:Y:S01]  /*f070*/  FMUL.FTZ R0, R15, R2 ;  /* 0x000000020f007220 */ /* 0x010fe20000410000 */
[----:B------:R-:W-:-:S03]  /*f080*/  FMUL.FTZ R2, R2, 0.5 ;  /* 0x3f00000002027820 */ /* 0x000fc60000410000 */
[----:B------:R-:W-:-:S04]  /*f090*/  FFMA R15, -R0, R0, R15 ;  /* 0x00000000000f7223 */ /* 0x000fc8000000010f */
[----:B------:R-:W-:-:S07]  /*f0a0*/  FFMA R0, R15, R2, R0 ;  /* 0x000000020f007223 */ /* 0x000fce0000000000 */
.L_x_771:
[----:B------:R-:W-:Y:S05]  /*f0b0*/  BSYNC.RECONVERGENT B8 ;  /* 0x0000000000087941 */ /* 0x000fea0003800200 */
.L_x_769:
[----:B------:R-:W2:Y:S01]  /*f0c0*/  LDCU UR10, c[0x0][0x398] ;  /* 0x00007300ff0a77ac */ /* 0x000ea20008000800 */
[----:B01-3--:R-:W0:Y:S01]  /*f0d0*/  LDC.64 R36, c[0x0][0x380] ;  /* 0x0000e000ff247b82 */ /* 0x00be220000000a00 */
[----:B------:R-:W-:Y:S02]  /*f0e0*/  HFMA2 R39, -RZ, RZ, 2, 0 ;  /* 0x40000000ff277431 */ /* 0x000fe400000001ff */
[----:B--2---:R-:W-:-:S04]  /*f0f0*/  FMUL R0, R0, UR10 ;  /* 0x0000000a00007c20 */ /* 0x004fc80008400000 */
[----:B------:R-:W0:Y:S02]  /*f100*/  F2I.TRUNC.NTZ R15, R0 ;  /* 0x00000000000f7305 */ /* 0x000e24000020f100 */
[----:B0-----:R-:W-:-:S05]  /*f110*/  IMAD.WIDE R36, R15, 0x4, R36 ;  /* 0x000000040f247825 */ /* 0x001fca00078e0224 */
[----:B------:R2:W-:Y:S02]  /*f120*/  REDG.E.ADD.F32.FTZ.RN.STRONG.GPU desc[UR4][R36.64], R39 ;  /* 0x00000027240079a6 */ /* 0x0005e4000c12f304 */
.L_x_768:
[----:B------:R-:W-:Y:S05]  /*f130*/  BSYNC.RECONVERGENT B7 ;  /* 0x0000000000077941 */ /* 0x000fea0003800200 */
.L_x_767:
[----:B------:R-:W4:Y:S04]  /*f140*/  LD.E R15, desc[UR4][R32.64+0x54] ;  /* 0x00005404200f7980 */ /* 0x000f28000c101900 */
[----:B------:R-:W5:Y:S04]  /*f150*/  LD.E R0, desc[UR4][R32.64+0x50] ;  /* 0x0000500420007980 */ /* 0x000f68000c101900 */
[----:B------:R-:W3:Y:S01]  /*f160*/  LD.E R2, desc[UR4][R32.64+0x58] ;  /* 0x0000580420027980 */ /* 0x000ee2000c101900 */
[----:B------:R-:W-:Y:S01]  /*f170*/  BSSY.RECONVERGENT B7, `(.L_x_772) ;  /* 0x000001e000077945 */ /* 0x000fe20003800200 */
[----:B----4-:R-:W-:Y:S01]  /*f180*/  FADD R15, -R30, R15 ;  /* 0x0000000f1e0f7221 */ /* 0x010fe20000000100 */
[----:B-----5:R-:W-:-:S03]  /*f190*/  FADD R0, -R29, R0 ;  /* 0x000000001d007221 */ /* 0x020fc60000000100 */
[----:B------:R-:W-:Y:S01]  /*f1a0*/  FMUL R15, R15, R15 ;  /* 0x0000000f0f0f7220 */ /* 0x000fe20000400000 */
[----:B---3--:R-:W-:-:S03]  /*f1b0*/  FADD R2, -R31, R2 ;  /* 0x000000021f027221 */ /* 0x008fc60000000100 */
        /* <DEDUP_REMOVED lines=13> */
.L_x_775:
[----:B----4-:R-:W-:Y:S01]  /*f290*/  FMUL.FTZ R0, R15, R2 ;  /* 0x000000020f007220 */ /* 0x010fe20000410000 */
[----:B------:R-:W-:-:S03]  /*f2a0*/  FMUL.FTZ R2, R2, 0.5 ;  /* 0x3f00000002027820 */ /* 0x000fc60000410000 */
[----:B------:R-:W-:-:S04]  /*f2b0*/  FFMA R15, -R0, R0, R15 ;  /* 0x00000000000f7223 */ /* 0x000fc8000000010f */
[----:B------:R-:W-:-:S07]  /*f2c0*/  FFMA R0, R15, R2, R0 ;  /* 0x000000020f007223 */ /* 0x000fce0000000000 */
.L_x_776:
[----:B------:R-:W-:Y:S05]  /*f2d0*/  BSYNC.RECONVERGENT B8 ;  /* 0x0000000000087941 */ /* 0x000fea0003800200 */
.L_x_774:
[----:B------:R-:W3:Y:S01]  /*f2e0*/  LDCU UR10, c[0x0][0x398] ;  /* 0x00007300ff0a77ac */ /* 0x000ee20008000800 */
[----:B012---:R-:W0:Y:S01]  /*f2f0*/  LDC.64 R36, c[0x0][0x380] ;  /* 0x0000e000ff247b82 */ /* 0x007e220000000a00 */
[----:B------:R-:W-:Y:S02]  /*f300*/  HFMA2 R39, -RZ, RZ, 2, 0 ;  /* 0x40000000ff277431 */ /* 0x000fe400000001ff */
[----:B---3--:R-:W-:-:S04]  /*f310*/  FMUL R0, R0, UR10 ;  /* 0x0000000a00007c20 */ /* 0x008fc80008400000 */
[----:B------:R-:W0:Y:S02]  /*f320*/  F2I.TRUNC.NTZ R15, R0 ;  /* 0x00000000000f7305 */ /* 0x000e24000020f100 */
[----:B0-----:R-:W-:-:S05]  /*f330*/  IMAD.WIDE R36, R15, 0x4, R36 ;  /* 0x000000040f247825 */ /* 0x001fca00078e0224 */
[----:B------:R3:W-:Y:S02]  /*f340*/  REDG.E.ADD.F32.FTZ.RN.STRONG.GPU desc[UR4][R36.64], R39 ;  /* 0x00000027240079a6 */ /* 0x0007e4000c12f304 */
.L_x_773:
[----:B------:R-:W-:Y:S05]  /*f350*/  BSYNC.RECONVERGENT B7 ;  /* 0x0000000000077941 */ /* 0x000fea0003800200 */
.L_x_772:
        /* <DEDUP_REMOVED lines=21> */
.L_x_780:
[----:B----4-:R-:W-:Y:S01]  /*f4b0*/  FMUL.FTZ R0, R15, R2 ;  /* 0x000000020f007220 */ /* 0x010fe20000410000 */
[----:B------:R-:W-:-:S03]  /*f4c0*/  FMUL.FTZ R2, R2, 0.5 ;  /* 0x3f00000002027820 */ /* 0x000fc60000410000 */
[----:B------:R-:W-:-:S04]  /*f4d0*/  FFMA R15, -R0, R0, R15 ;  /* 0x00000000000f7223 */ /* 0x000fc8000000010f */
[----:B------:R-:W-:-:S07]  /*f4e0*/  FFMA R0, R15, R2, R0 ;  /* 0x000000020f007223 */ /* 0x000fce0000000000 */
.L_x_781:
[----:B------:R-:W-:Y:S05]  /*f4f0*/  BSYNC.RECONVERGENT B8 ;  /* 0x0000000000087941 */ /* 0x000fea0003800200 */
.L_x_779:
[----:B------:R-:W2:Y:S01]  /*f500*/  LDCU UR10, c[0x0][0x398] ;  /* 0x00007300ff0a77ac */ /* 0x000ea20008000800 */
[----:B01-3--:R-:W0:Y:S01]  /*f510*/  LDC.64 R36, c[0x0][0x380] ;  /* 0x0000e000ff247b82 */ /* 0x00be220000000a00 */
[----:B------:R-:W-:Y:S02]  /*f520*/  HFMA2 R39, -RZ, RZ, 2, 0 ;  /* 0x40000000ff277431 */ /* 0x000fe400000001ff */
[----:B--2---:R-:W-:-:S04]  /*f530*/  FMUL R0, R0, UR10 ;  /* 0x0000000a00007c20 */ /* 0x004fc80008400000 */
[----:B------:R-:W0:Y:S02]  /*f540*/  F2I.TRUNC.NTZ R15, R0 ;  /* 0x00000000000f7305 */ /* 0x000e24000020f100 */
[----:B0-----:R-:W-:-:S05]  /*f550*/  IMAD.WIDE R36, R15, 0x4, R36 ;  /* 0x000000040f247825 */ /* 0x001fca00078e0224 */
[----:B------:R2:W-:Y:S02]  /*f560*/  REDG.E.ADD.F32.FTZ.RN.STRONG.GPU desc[UR4][R36.64], R39 ;  /* 0x00000027240079a6 */ /* 0x0005e4000c12f304 */
.L_x_778:
[----:B------:R-:W-:Y:S05]  /*f570*/  BSYNC.RECONVERGENT B7 ;  /* 0x0000000000077941 */ /* 0x000fea0003800200 */
.L_x_777:
        /* <DEDUP_REMOVED lines=21> */
.L_x_785:
[----:B----4-:R-:W-:Y:S01]  /*f6d0*/  FMUL.FTZ R0, R15, R2 ;  /* 0x000000020f007220 */ /* 0x010fe20000410000 */
[----:B------:R-:W-:-:S03]  /*f6e0*/  FMUL.FTZ R2, R2, 0.5 ;  /* 0x3f00000002027820 */ /* 0x000fc60000410000 */
[----:B------:R-:W-:-:S04]  /*f6f0*/  FFMA R15, -R0, R0, R15 ;  /* 0x00000000000f7223 */ /* 0x000fc8000000010f */
[----:B------:R-:W-:-:S07]  /*f700*/  FFMA R0, R15, R2, R0 ;  /* 0x000000020f007223 */ /* 0x000fce0000000000 */
.L_x_786:
[----:B------:R-:W-:Y:S05]  /*f710*/  BSYNC.RECONVERGENT B8 ;  /* 0x0000000000087941 */ /* 0x000fea0003800200 */
.L_x_784:
[----:B------:R-:W3:Y:S01]  /*f720*/  LDCU UR10, c[0x0][0x398] ;  /* 0x00007300ff0a77ac */ /* 0x000ee20008000800 */
[----:B------:R-:W4:Y:S01]  /*f730*/  LDC.64 R32, c[0x0][0x380] ;  /* 0x0000e000ff207b82 */ /* 0x000f220000000a00 */
[----:B012---:R-:W-:Y:S02]  /*f740*/  HFMA2 R37, -RZ, RZ, 2, 0 ;  /* 0x40000000ff257431 */ /* 0x007fe400000001ff */
[----:B---3--:R-:W-:-:S04]  /*f750*/  FMUL R0, R0, UR10 ;  /* 0x0000000a00007c20 */ /* 0x008fc80008400000 */
[----:B------:R-:W4:Y:S02]  /*f760*/  F2I.TRUNC.NTZ R15, R0 ;  /* 0x00000000000f7305 */ /* 0x000f24000020f100 */
[----:B----4-:R-:W-:-:S05]  /*f770*/  IMAD.WIDE R32, R15, 0x4, R32 ;  /* 0x000000040f207825 */ /* 0x010fca00078e0220 */
[----:B------:R3:W-:Y:S02]  /*f780*/  REDG.E.ADD.F32.FTZ.RN.STRONG.GPU desc[UR4][R32.64], R37 ;  /* 0x00000025200079a6 */ /* 0x0007e4000c12f304 */
.L_x_783:
[----:B------:R-:W-:Y:S05]  /*f790*/  BSYNC.RECONVERGENT B7 ;  /* 0x0000000000077941 */ /* 0x000fea0003800200 */
.L_x_782:
[----:B------:R-:W-:Y:S05]  /*f7a0*/  @P0 BRA `(.L_x_787) ;  /* 0xffffffec00ac0947 */ /* 0x000fea000383ffff */
[----:B------:R-:W-:Y:S05]  /*f7b0*/  BSYNC B5 ;  /* 0x0000000000057941 */ /* 0x000fea0003800000 */
.L_x_746:
[----:B---3--:R-:W-:-:S07]  /*f7c0*/  MOV R32, R27 ;  /* 0x0000001b00207202 */ /* 0x008fce0000000f00 */
.L_x_745:
[----:B------:R-:W-:Y:S05]  /*f7d0*/  BSYNC B6 ;  /* 0x0000000000067941 */ /* 0x000fea0003800000 */
.L_x_744:
[----:B------:R-:W-:-:S13]  /*f7e0*/  ISETP.NE.AND P0, PT, R20, RZ, PT ;  /* 0x000000ff1400720c */ /* 0x000fda0003f05270 */
[----:B------:R-:W-:Y:S05]  /*f7f0*/  @!P0 BRA `(.L_x_743) ;  /* 0x0000000c00f48947 */ /* 0x000fea0003800000 */
[----:B------:R-:W-:Y:S01]  /*f800*/  ISETP.GE.U32.AND P0, PT, R28, 0x3, PT ;  /* 0x000000031c00780c */ /* 0x000fe20003f06070 */
[----:B------:R-:W-:-:S12]  /*f810*/  BSSY.RECONVERGENT B5, `(.L_x_788) ;  /* 0x000008c000057945 */ /* 0x000fd80003800200 */
[----:B------:R-:W-:Y:S05]  /*f820*/  @!P0 BRA `(.L_x_789) ;  /* 0x0000000800288947 */ /* 0x000fea0003800000 */
[----:B------:R-:W-:-:S05]  /*f830*/  IMAD.WIDE.U32 R14, R32, 0x10, R34 ;  /* 0x00000010200e7825 */ /* 0x000fca00078e0022 */
[----:B------:R-:W3:Y:S04]  /*f840*/  LD.E R33, desc[UR4][R14.64+0x4] ;  /* 0x000004040e217980 */ /* 0x000ee8000c101900 */
[----:B------:R-:W4:Y:S04]  /*f850*/  LD.E R0, desc[UR4][R14.64] ;  /* 0x000000040e007980 */ /* 0x000f28000c101900 */
[----:B------:R-:W2:Y:S01]  /*f860*/  LD.E R2, desc[UR4][R14.64+0x8] ;  /* 0x000008040e027980 */ /* 0x000ea2000c101900 */
[----:B------:R-:W-:Y:S01]  /*f870*/  BSSY.RECONVERGENT B6, `(.L_x_790) ;  /* 0x000001e000067945 */ /* 0x000fe20003800200 */
[----:B---3-5:R-:W-:Y:S01]  /*f880*/  FADD R33, -R30, R33 ;  /* 0x000000211e217221 */ /* 0x028fe20000000100 */
[----:B----4-:R-:W-:-:S03]  /*f890*/  FADD R0, -R29, R0 ;  /* 0x000000001d007221 */ /* 0x010fc60000000100 */
[----:B------:R-:W-:Y:S01]  /*f8a0*/  FMUL R33, R33, R33 ;  /* 0x0000002121217220 */ /* 0x000fe20000400000 */
[----:B--2---:R-:W-:-:S03]  /*f8b0*/  FADD R2, -R31, R2 ;  /* 0x000000021f027221 */ /* 0x004fc60000000100 */
        /* <DEDUP_REMOVED lines=13> */
.L_x_793:
[----:B---3--:R-:W-:Y:S01]  /*f990*/  FMUL.FTZ R0, R33, R2 ;  /* 0x0000000221007220 */ /* 0x008fe20000410000 */
[----:B------:R-:W-:-:S03]  /*f9a0*/  FMUL.FTZ R2, R2, 0.5 ;  /* 0x3f00000002027820 */ /* 0x000fc60000410000 */
[----:B------:R-:W-:-:S04]  /*f9b0*/  FFMA R33, -R0, R0, R33 ;  /* 0x0000000000217223 */ /* 0x000fc80000000121 */
[----:B------:R-:W-:-:S07]  /*f9c0*/  FFMA R0, R33, R2, R0 ;  /* 0x0000000221007223 */ /* 0x000fce0000000000 */
.L_x_794:
[----:B------:R-:W-:Y:S05]  /*f9d0*/  BSYNC.RECONVERGENT B7 ;  /* 0x0000000000077941 */ /* 0x000fea0003800200 */
.L_x_792:
[----:B------:R-:W2:Y:S01]  /*f9e0*/  LDCU UR10, c[0x0][0x398] ;  /* 0x00007300ff0a77ac */ /* 0x000ea20008000800 */
[----:B01----:R-:W0:Y:S01]  /*f9f0*/  LDC.64 R36, c[0x0][0x380] ;  /* 0x0000e000ff247b82 */ /* 0x003e220000000a00 */
[----:B------:R-:W-:Y:S02]  /*fa00*/  HFMA2 R39, -RZ, RZ, 2, 0 ;  /* 0x40000000ff277431 */ /* 0x000fe400000001ff */
[----:B--2---:R-:W-:-:S04]  /*fa10*/  FMUL R0, R0, UR10 ;  /* 0x0000000a00007c20 */ /* 0x004fc80008400000 */
[----:B------:R-:W0:Y:S02]  /*fa20*/  F2I.TRUNC.NTZ R33, R0 ;  /* 0x0000000000217305 */ /* 0x000e24000020f100 */
[----:B0-----:R-:W-:-:S05]  /*fa30*/  IMAD.WIDE R36, R33, 0x4, R36 ;  /* 0x0000000421247825 */ /* 0x001fca00078e0224 */
[----:B------:R2:W-:Y:S02]  /*fa40*/  REDG.E.ADD.F32.FTZ.RN.STRONG.GPU desc[UR4][R36.64], R39 ;  /* 0x00000027240079a6 */ /* 0x0005e4000c12f304 */
.L_x_791:
[----:B------:R-:W-:Y:S05]  /*fa50*/  BSYNC.RECONVERGENT B6 ;  /* 0x0000000000067941 */ /* 0x000fea0003800200 */
.L_x_790:
        /* <DEDUP_REMOVED lines=21> */
.L_x_798:
[----:B----4-:R-:W-:Y:S01]  /*fbb0*/  FMUL.FTZ R0, R33, R2 ;  /* 0x0000000221007220 */ /* 0x010fe20000410000 */
[----:B------:R-:W-:-:S03]  /*fbc0*/  FMUL.FTZ R2, R2, 0.5 ;  /* 0x3f00000002027820 */ /* 0x000fc60000410000 */
[----:B------:R-:W-:-:S04]  /*fbd0*/  FFMA R33, -R0, R0, R33 ;  /* 0x0000000000217223 */ /* 0x000fc80000000121 */
[----:B------:R-:W-:-:S07]  /*fbe0*/  FFMA R0, R33, R2, R0 ;  /* 0x0000000221007223 */ /* 0x000fce0000000000 */
.L_x_799:
[----:B------:R-:W-:Y:S05]  /*fbf0*/  BSYNC.RECONVERGENT B7 ;  /* 0x0000000000077941 */ /* 0x000fea0003800200 */
.L_x_797:
[----:B------:R-:W3:Y:S01]  /*fc00*/  LDCU UR10, c[0x0][0x398] ;  /* 0x00007300ff0a77ac */ /* 0x000ee20008000800 */
[----:B012---:R-:W0:Y:S01]  /*fc10*/  LDC.64 R36, c[0x0][0x380] ;  /* 0x0000e000ff247b82 */ /* 0x007e220000000a00 */
[----:B------:R-:W-:Y:S02]  /*fc20*/  HFMA2 R39, -RZ, RZ, 2, 0 ;  /* 0x40000000ff277431 */ /* 0x000fe400000001ff */
[----:B---3--:R-:W-:-:S04]  /*fc30*/  FMUL R0, R0, UR10 ;  /* 0x0000000a00007c20 */ /* 0x008fc80008400000 */
[----:B------:R-:W0:Y:S02]  /*fc40*/  F2I.TRUNC.NTZ R33, R0 ;  /* 0x0000000000217305 */ /* 0x000e24000020f100 */
[----:B0-----:R-:W-:-:S05]  /*fc50*/  IMAD.WIDE R36, R33, 0x4, R36 ;  /* 0x0000000421247825 */ /* 0x001fca00078e0224 */
[----:B------:R3:W-:Y:S02]  /*fc60*/  REDG.E.ADD.F32.FTZ.RN.STRONG.GPU desc[UR4][R36.64], R39 ;  /* 0x00000027240079a6 */ /* 0x0007e4000c12f304 */
.L_x_796:
[----:B------:R-:W-:Y:S05]  /*fc70*/  BSYNC.RECONVERGENT B6 ;  /* 0x0000000000067941 */ /* 0x000fea0003800200 */
.L_x_795:
        /* <DEDUP_REMOVED lines=21> */
.L_x_803:
[----:B----4-:R-:W-:Y:S01]  /*fdd0*/  FMUL.FTZ R0, R33, R2 ;  /* 0x0000000221007220 */ /* 0x010fe20000410000 */
[----:B------:R-:W-:-:S03]  /*fde0*/  FMUL.FTZ R2, R2, 0.5 ;  /* 0x3f00000002027820 */ /* 0x000fc60000410000 */
[----:B------:R-:W-:-:S04]  /*fdf0*/  FFMA R33, -R0, R0, R33 ;  /* 0x0000000000217223 */ /* 0x000fc80000000121 */
[----:B------:R-:W-:-:S07]  /*fe00*/  FFMA R0, R33, R2, R0 ;  /* 0x0000000221007223 */ /* 0x000fce0000000000 */
.L_x_804:
[----:B------:R-:W-:Y:S05]  /*fe10*/  BSYNC.RECONVERGENT B7 ;  /* 0x0000000000077941 */ /* 0x000fea0003800200 */
.L_x_802:
[----:B------:R-:W2:Y:S01]  /*fe20*/  LDCU UR10, c[0x0][0x398] ;  /* 0x00007300ff0a77ac */ /* 0x000ea20008000800 */
[----:B01-3--:R-:W0:Y:S01]  /*fe30*/  LDC.64 R36, c[0x0][0x380] ;  /* 0x0000e000ff247b82 */ /* 0x00be220000000a00 */
[----:B------:R-:W-:Y:S02]  /*fe40*/  HFMA2 R39, -RZ, RZ, 2, 0 ;  /* 0x40000000ff277431 */ /* 0x000fe400000001ff */
[----:B--2---:R-:W-:-:S04]  /*fe50*/  FMUL R0, R0, UR10 ;  /* 0x0000000a00007c20 */ /* 0x004fc80008400000 */
[----:B------:R-:W0:Y:S02]  /*fe60*/  F2I.TRUNC.NTZ R33, R0 ;  /* 0x0000000000217305 */ /* 0x000e24000020f100 */
[----:B0-----:R-:W-:-:S05]  /*fe70*/  IMAD.WIDE R36, R33, 0x4, R36 ;  /* 0x0000000421247825 */ /* 0x001fca00078e0224 */
[----:B------:R2:W-:Y:S02]  /*fe80*/  REDG.E.ADD.F32.FTZ.RN.STRONG.GPU desc[UR4][R36.64], R39 ;  /* 0x00000027240079a6 */ /* 0x0005e4000c12f304 */
.L_x_801:
[----:B------:R-:W-:Y:S05]  /*fe90*/  BSYNC.RECONVERGENT B6 ;  /* 0x0000000000067941 */ /* 0x000fea0003800200 */
.L_x_800:
        /* <DEDUP_REMOVED lines=21> */
.L_x_808:
[----:B----4-:R-:W-:Y:S01]  /*fff0*/  FMUL.FTZ R0, R33, R2 ;  /* 0x0000000221007220 */ /* 0x010fe20000410000 */
[----:B------:R-:W-:-:S03]  /*10000*/  FMUL.FTZ R2, R2, 0.5 ;  /* 0x3f00000002027820 */ /* 0x000fc60000410000 */
[----:B------:R-:W-:-:S04]  /*10010*/  FFMA R15, -R0, R0, R33 ;  /* 0x00000000000f7223 */ /* 0x000fc80000000121 */
[----:B------:R-:W-:-:S07]  /*10020*/  FFMA R0, R15, R2, R0 ;  /* 0x000000020f007223 */ /* 0x000fce0000000000 */
.L_x_809:
[----:B------:R-:W-:Y:S05]  /*10030*/  BSYNC.RECONVERGENT B7 ;  /* 0x0000000000077941 */ /* 0x000fea0003800200 */
.L_x_807:
[----:B------:R-:W3:Y:S01]  /*10040*/  LDCU UR10, c[0x0][0x398] ;  /* 0x00007300ff0a77ac */ /* 0x000ee20008000800 */
[----:B------:R-:W4:Y:S01]  /*10050*/  LDC.64 R14, c[0x0][0x380] ;  /* 0x0000e000ff0e7b82 */ /* 0x000f220000000a00 */
[----:B012---:R-:W-:Y:S02]  /*10060*/  HFMA2 R37, -RZ, RZ, 2, 0 ;  /* 0x40000000ff257431 */ /* 0x007fe400000001ff */
[----:B---3--:R-:W-:-:S04]  /*10070*/  FMUL R0, R0, UR10 ;  /* 0x0000000a00007c20 */ /* 0x008fc80008400000 */
[----:B------:R-:W4:Y:S02]  /*10080*/  F2I.TRUNC.NTZ R33, R0 ;  /* 0x0000000000217305 */ /* 0x000f24000020f100 */
[----:B----4-:R-:W-:-:S05]  /*10090*/  IMAD.WIDE R14, R33, 0x4, R14 ;  /* 0x00000004210e7825 */ /* 0x010fca00078e020e */
[----:B------:R3:W-:Y:S02]  /*100a0*/  REDG.E.ADD.F32.FTZ.RN.STRONG.GPU desc[UR4][R14.64], R37 ;  /* 0x000000250e0079a6 */ /* 0x0007e4000c12f304 */
.L_x_806:
[----:B------:R-:W-:Y:S05]  /*100b0*/  BSYNC.RECONVERGENT B6 ;  /* 0x0000000000067941 */ /* 0x000fea0003800200 */
.L_x_805:
[----:B------:R-:W-:-:S07]  /*100c0*/  IADD3 R32, PT, PT, R32, 0x4, RZ ;  /* 0x0000000420207810 */ /* 0x000fce0007ffe0ff */
.L_x_789:
[----:B------:R-:W-:Y:S05]  /*100d0*/  BSYNC.RECONVERGENT B5 ;  /* 0x0000000000057941 */ /* 0x000fea0003800200 */
.L_x_788:
[----:B------:R-:W-:-:S13]  /*100e0*/  ISETP.NE.AND P0, PT, R26, RZ, PT ;  /* 0x000000ff1a00720c */ /* 0x000fda0003f05270 */
[----:B------:R-:W-:Y:S05]  /*100f0*/  @!P0 BRA `(.L_x_743) ;  /* 0x0000000400b48947 */ /* 0x000fea0003800000 */
[----:B------:R-:W-:Y:S01]  /*10100*/  ISETP.NE.AND P0, PT, R26, 0x1, PT ;  /* 0x000000011a00780c */ /* 0x000fe20003f05270 */
[----:B------:R-:W-:-:S12]  /*10110*/  BSSY.RECONVERGENT B5, `(.L_x_810) ;  /* 0x0000048000057945 */ /* 0x000fd80003800200 */
[----:B------:R-:W-:Y:S05]  /*10120*/  @!P0 BRA `(.L_x_811) ;  /* 0x0000000400188947 */ /* 0x000fea0003800000 */
[----:B---3--:R-:W-:-:S05]  /*10130*/  IMAD.WIDE.U32 R14, R32, 0x10, R34 ;  /* 0x00000010200e7825 */ /* 0x008fca00078e0022 */
        /* <DEDUP_REMOVED lines=21> */
.L_x_815:
[----:B---3--:R-:W-:Y:S01]  /*10290*/  FMUL.FTZ R0, R33, R2 ;  /* 0x0000000221007220 */ /* 0x008fe20000410000 */
[----:B------:R-:W-:-:S03]  /*102a0*/  FMUL.FTZ R2, R2, 0.5 ;  /* 0x3f00000002027820 */ /* 0x000fc60000410000 */
[----:B------:R-:W-:-:S04]  /*102b0*/  FFMA R33, -R0, R0, R33 ;  /* 0x0000000000217223 */ /* 0x000fc80000000121 */
[----:B------:R-:W-:-:S07]  /*102c0*/  FFMA R0, R33, R2, R0 ;  /* 0x0000000221007223 */ /* 0x000fce0000000000 */
.L_x_816:
[----:B------:R-:W-:Y:S05]  /*102d0*/  BSYNC.RECONVERGENT B7 ;  /* 0x0000000000077941 */ /* 0x000fea0003800200 */
.L_x_814:
[----:B------:R-:W2:Y:S01]  /*102e0*/  LDCU UR10, c[0x0][0x398] ;  /* 0x00007300ff0a77ac */ /* 0x000ea20008000800 */
[----:B01----:R-:W0:Y:S01]  /*102f0*/  LDC.64 R36, c[0x0][0x380] ;  /* 0x0000e000ff247b82 */ /* 0x003e220000000a00 */
[----:B------:R-:W-:Y:S02]  /*10300*/  HFMA2 R39, -RZ, RZ, 2, 0 ;  /* 0x40000000ff277431 */ /* 0x000fe400000001ff */
[----:B--2---:R-:W-:-:S04]  /*10310*/  FMUL R0, R0, UR10 ;  /* 0x0000000a00007c20 */ /* 0x004fc80008400000 */
[----:B------:R-:W0:Y:S02]  /*10320*/  F2I.TRUNC.NTZ R33, R0 ;  /* 0x0000000000217305 */ /* 0x000e24000020f100 */
[----:B0-----:R-:W-:-:S05]  /*10330*/  IMAD.WIDE R36, R33, 0x4, R36 ;  /* 0x0000000421247825 */ /* 0x001fca00078e0224 */
[----:B------:R2:W-:Y:S02]  /*10340*/  REDG.E.ADD.F32.FTZ.RN.STRONG.GPU desc[UR4][R36.64], R39 ;  /* 0x00000027240079a6 */ /* 0x0005e4000c12f304 */
.L_x_813:
[----:B------:R-:W-:Y:S05]  /*10350*/  BSYNC.RECONVERGENT B6 ;  /* 0x0000000000067941 */ /* 0x000fea0003800200 */
.L_x_812:
        /* <DEDUP_REMOVED lines=21> */
.L_x_820:
[----:B----4-:R-:W-:Y:S01]  /*104b0*/  FMUL.FTZ R0, R33, R2 ;  /* 0x0000000221007220 */ /* 0x010fe20000410000 */
[----:B------:R-:W-:-:S03]  /*104c0*/  FMUL.FTZ R2, R2, 0.5 ;  /* 0x3f00000002027820 */ /* 0x000fc60000410000 */
[----:B------:R-:W-:-:S04]  /*104d0*/  FFMA R15, -R0, R0, R33 ;  /* 0x00000000000f7223 */ /* 0x000fc80000000121 */
[----:B------:R-:W-:-:S07]  /*104e0*/  FFMA R0, R15, R2, R0 ;  /* 0x000000020f007223 */ /* 0x000fce0000000000 */
.L_x_821:
[----:B------:R-:W-:Y:S05]  /*104f0*/  BSYNC.RECONVERGENT B7 ;  /* 0x0000000000077941 */ /* 0x000fea0003800200 */
.L_x_819:
[----:B------:R-:W3:Y:S01]  /*10500*/  LDCU UR10, c[0x0][0x398] ;  /* 0x00007300ff0a77ac */ /* 0x000ee20008000800 */
[----:B------:R-:W4:Y:S01]  /*10510*/  LDC.64 R14, c[0x0][0x380] ;  /* 0x0000e000ff0e7b82 */ /* 0x000f220000000a00 */
[----:B012---:R-:W-:Y:S02]  /*10520*/  HFMA2 R37, -RZ, RZ, 2, 0 ;  /* 0x40000000ff257431 */ /* 0x007fe400000001ff */
[----:B---3--:R-:W-:-:S04]  /*10530*/  FMUL R0, R0, UR10 ;  /* 0x0000000a00007c20 */ /* 0x008fc80008400000 */
[----:B------:R-:W4:Y:S02]  /*10540*/  F2I.TRUNC.NTZ R33, R0 ;  /* 0x0000000000217305 */ /* 0x000f24000020f100 */
[----:B----4-:R-:W-:-:S05]  /*10550*/  IMAD.WIDE R14, R33, 0x4, R14 ;  /* 0x00000004210e7825 */ /* 0x010fca00078e020e */
[----:B------:R3:W-:Y:S02]  /*10560*/  REDG.E.ADD.F32.FTZ.RN.STRONG.GPU desc[UR4][R14.64], R37 ;  /* 0x000000250e0079a6 */ /* 0x0007e4000c12f304 */
.L_x_818:
[----:B------:R-:W-:Y:S05]  /*10570*/  BSYNC.RECONVERGENT B6 ;  /* 0x0000000000067941 */ /* 0x000fea0003800200 */
.L_x_817:
[----:B------:R-:W-:-:S07]  /*10580*/  IADD3 R32, PT, PT, R32, 0x2, RZ ;  /* 0x0000000220207810 */ /* 0x000fce0007ffe0ff */
.L_x_811:
[----:B------:R-:W-:Y:S05]  /*10590*/  BSYNC.RECONVERGENT B5 ;  /* 0x0000000000057941 */ /* 0x000fea0003800200 */
.L_x_810:
[----:B------:R-:W-:-:S13]  /*105a0*/  LOP3.LUT P0, RZ, R18, 0x1, RZ, 0xc0, !PT ;  /* 0x0000000112ff7812 */ /* 0x000fda000780c0ff */
[----:B------:R-:W-:Y:S05]  /*105b0*/  @!P0 BRA `(.L_x_743) ;  /* 0x0000000000848947 */ /* 0x000fea0003800000 */
[----:B---3--:R-:W-:-:S05]  /*105c0*/  IMAD.WIDE.U32 R14, R32, 0x10, R34 ;  /* 0x00000010200e7825 */ /* 0x008fca00078e0022 */
[----:B------:R-:W3:Y:S04]  /*105d0*/  LD.E R33, desc[UR4][R14.64+0x4] ;  /* 0x000004040e217980 */ /* 0x000ee8000c101900 */
[----:B------:R-:W4:Y:S04]  /*105e0*/  LD.E R0, desc[UR4][R14.64] ;  /* 0x000000040e007980 */ /* 0x000f28000c101900 */
[----:B------:R-:W2:Y:S01]  /*105f0*/  LD.E R2, desc[UR4][R14.64+0x8] ;  /* 0x000008040e027980 */ /* 0x000ea2000c101900 */
        /* <DEDUP_REMOVED lines=17> */
.L_x_823:
[----:B---3--:R-:W-:Y:S01]  /*10710*/  FMUL.FTZ R0, R33, R2 ;  /* 0x0000000221007220 */ /* 0x008fe20000410000 */
[----:B------:R-:W-:-:S03]  /*10720*/  FMUL.FTZ R2, R2, 0.5 ;  /* 0x3f00000002027820 */ /* 0x000fc60000410000 */
[----:B------:R-:W-:-:S04]  /*10730*/  FFMA R15, -R0, R0, R33 ;  /* 0x00000000000f7223 */ /* 0x000fc80000000121 */
[----:B------:R-:W-:-:S07]  /*10740*/  FFMA R0, R15, R2, R0 ;  /* 0x000000020f007223 */ /* 0x000fce0000000000 */
.L_x_824:
[----:B------:R-:W-:Y:S05]  /*10750*/  BSYNC.RECONVERGENT B5 ;  /* 0x0000000000057941 */ /* 0x000fea0003800200 */
.L_x_822:
[----:B------:R-:W2:Y:S01]  /*10760*/  LDCU UR10, c[0x0][0x398] ;  /* 0x00007300ff0a77ac */ /* 0x000ea20008000800 */
[----:B------:R-:W3:Y:S01]  /*10770*/  LDC.64 R14, c[0x0][0x380] ;  /* 0x0000e000ff0e7b82 */ /* 0x000ee20000000a00 */
[----:B------:R-:W-:Y:S02]  /*10780*/  HFMA2 R31, -RZ, RZ, 2, 0 ;  /* 0x40000000ff1f7431 */ /* 0x000fe400000001ff */
[----:B--2---:R-:W-:-:S04]  /*10790*/  FMUL R0, R0, UR10 ;  /* 0x0000000a00007c20 */ /* 0x004fc80008400000 */
[----:B------:R-:W3:Y:S02]  /*107a0*/  F2I.TRUNC.NTZ R29, R0 ;  /* 0x00000000001d7305 */ /* 0x000ee4000020f100 */
[----:B---3--:R-:W-:-:S05]  /*107b0*/  IMAD.WIDE R14, R29, 0x4, R14 ;  /* 0x000000041d0e7825 */ /* 0x008fca00078e020e */
[----:B------:R4:W-:Y:S02]  /*107c0*/  REDG.E.ADD.F32.FTZ.RN.STRONG.GPU desc[UR4][R14.64], R31 ;  /* 0x0000001f0e0079a6 */ /* 0x0009e4000c12f304 */
.L_x_743:
[----:B------:R-:W-:Y:S05]  /*107d0*/  BSYNC B3 ;  /* 0x0000000000037941 */ /* 0x000fea0003800000 */
.L_x_742:
[----:B------:R-:W-:-:S04]  /*107e0*/  IADD3 R21, PT, PT, R21, 0x1, RZ ;  /* 0x0000000115157810 */ /* 0x000fc80007ffe0ff */
[----:B------:R-:W-:-:S13]  /*107f0*/  ISETP.NE.AND P0, PT, R21, R19, PT ;  /* 0x000000131500720c */ /* 0x000fda0003f05270 */
[----:B------:R-:W-:Y:S05]  /*10800*/  @P0 BRA `(.L_x_825) ;  /* 0xffffffdc005c0947 */ /* 0x000fea000383ffff */
[----:B------:R-:W-:Y:S05]  /*10810*/  BSYNC B4 ;  /* 0x0000000000047941 */ /* 0x000fea0003800000 */
.L_x_741:
[----:B------:R-:W-:Y:S05]  /*10820*/  BRA `(.L_x_739) ;  /* 0x00000024000c7947 */ /* 0x000fea0003800000 */
.L_x_740:
        /* <DEDUP_REMOVED lines=11> */
[----:B------:R-:W2:Y:S04]  /*108e0*/  LD.E.64 R20, desc[UR4][R34.64+0x8] ;  /* 0x0000080422147980 */ /* 0x000ea8000c101b00 */
[----:B------:R-:W3:Y:S04]  /*108f0*/  LD.E R15, desc[UR4][R34.64] ;  /* 0x00000004220f7980 */ /* 0x000ee8000c101900 */
[----:B------:R0:W5:Y:S01]  /*10900*/  LD.E.64 R18, desc[UR4][R26.64+0x8] ;  /* 0x000008041a127980 */ /* 0x000162000c101b00 */
[----:B------:R-:W-:Y:S02]  /*10910*/  MOV R17, RZ ;  /* 0x000000ff00117202 */ /* 0x000fe40000000f00 */
[----:B--2---:R-:W-:-:S02]  /*10920*/  IADD3 R16, P0, PT, R20, 0x40, RZ ;  /* 0x0000004014107810 */ /* 0x004fc40007f1e0ff */
[C---:B---3--:R-:W-:Y:S02]  /*10930*/  LOP3.LUT R28, R15.reuse, 0x7, RZ, 0xc0, !PT ;  /* 0x000000070f1c7812 */ /* 0x048fe400078ec0ff */
[C---:B------:R-:W-:Y:S02]  /*10940*/  LOP3.LUT R29, R15.reuse, 0x7ffffff8, RZ, 0xc0, !PT ;  /* 0x7ffffff80f1d7812 */ /* 0x040fe400078ec0ff */
[----:B------:R-:W-:Y:S02]  /*10950*/  LOP3.LUT R30, R15, 0x3, RZ, 0xc0, !PT ;  /* 0x000000030f1e7812 */ /* 0x000fe400078ec0ff */
[----:B------:R-:W-:Y:S02]  /*10960*/  IADD3.X R31, PT, PT, RZ, R21, RZ, P0, !PT ;  /* 0x00000015ff1f7210 */ /* 0x000fe400007fe4ff */
[----:B------:R-:W-:Y:S02]  /*10970*/  IADD3 R32, PT, PT, R28, -0x1, RZ ;  /* 0xffffffff1c207810 */ /* 0x000fe40007ffe0ff */
[----:B0-----:R-:W-:-:S07]  /*10980*/  IADD3 R33, PT, PT, -R29, RZ, RZ ;  /* 0x000000ff1d217210 */ /* 0x001fce0007ffe1ff */
.L_x_909:
[----:B------:R-:W-:Y:S01]  /*10990*/  ISETP.GE.AND P1, PT, R15, 0x1, PT ;  /* 0x000000010f00780c */ /* 0x000fe20003f26270 */
[----:B------:R-:W-:Y:S05]  /*109a0*/  YIELD ;  /* 0x0000000000007946 */ /* 0x000fea0003800000 */
[----:B01----:R-:W-:Y:S01]  /*109b0*/  MOV R27, R17 ;  /* 0x00000011001b7202 */ /* 0x003fe20000000f00 */
[----:B------:R-:W-:Y:S01]  /*109c0*/  BSSY B3, `(.L_x_826) ;  /* 0x0000228000037945 */ /* 0x000fe20003800000 */
[----:B------:R-:W-:-:S04]  /*109d0*/  IADD3 R17, PT, PT, R17, 0x1, RZ ;  /* 0x0000000111117810 */ /* 0x000fc80007ffe0ff */
[----:B------:R-:W-:Y:S01]  /*109e0*/  ISETP.NE.AND P0, PT, R17, R14, PT ;  /* 0x0000000e1100720c */ /* 0x000fe20003f05270 */
[----:B-----5:R-:W-:-:S12]  /*109f0*/  @!P1 BRA `(.L_x_827) ;  /* 0x0000002000909947 */ /* 0x020fd80003800000 */
        /* <DEDUP_REMOVED lines=9> */
[----:B------:R-:W-:Y:S02]  /*10a90*/  MOV R26, R16 ;  /* 0x00000010001a7202 */ /* 0x000fe40000000f00 */
[----:B------:R-:W-:Y:S02]  /*10aa0*/  MOV R27, R31 ;  /* 0x0000001f001b7202 */ /* 0x000fe40000000f00 */
[----:B------:R-:W-:-:S07]  /*10ab0*/  MOV R41, R33 ;  /* 0x0000002100297202 */ /* 0x000fce0000000f00 */
.L_x_871:
[----:B------:R-:W2:Y:S04]  /*10ac0*/  LD.E R0, desc[UR4][R26.64+-0x3c] ;  /* 0xffffc4041a007980 */ /* 0x000ea8000c101900 */
[----:B------:R-:W3:Y:S04]  /*10ad0*/  LD.E R37, desc[UR4][R26.64+-0x40] ;  /* 0xffffc0041a257980 */ /* 0x000ee8000c101900 */
[----:B0-----:R-:W4:Y:S01]  /*10ae0*/  LD.E R39, desc[UR4][R26.64+-0x38] ;  /* 0xffffc8041a277980 */ /* 0x001f22000c101900 */
        /* <DEDUP_REMOVED lines=21> */
.L_x_834:
[----:B-1----:R-:W-:Y:S01]  /*10c40*/  FMUL.FTZ R0, R37, R2 ;  /* 0x0000000225007220 */ /* 0x002fe20000410000 */
[----:B------:R-:W-:-:S03]  /*10c50*/  FMUL.FTZ R2, R2, 0.5 ;  /* 0x3f00000002027820 */ /* 0x000fc60000410000 */
[----:B------:R-:W-:-:S04]  /*10c60*/  FFMA R37, -R0, R0, R37 ;  /* 0x0000000000257223 */ /* 0x000fc80000000125 */
[----:B------:R-:W-:-:S07]  /*10c70*/  FFMA R0, R37, R2, R0 ;  /* 0x0000000225007223 */ /* 0x000fce0000000000 */
.L_x_835:
[----:B------:R-:W-:Y:S05]  /*10c80*/  BSYNC.RECONVERGENT B7 ;  /* 0x0000000000077941 */ /* 0x000fea0003800200 */
.L_x_833:
[----:B------:R-:W0:Y:S01]  /*10c90*/  LDCU UR10, c[0x0][0x398] ;  /* 0x00007300ff0a77ac */ /* 0x000e220008000800 */
[----:B------:R-:W1:Y:S01]  /*10ca0*/  LDC.64 R38, c[0x0][0x388] ;  /* 0x0000e200ff267b82 */ /* 0x000e620000000a00 */
[----:B------:R-:W-:Y:S02]  /*10cb0*/  HFMA2 R43, -RZ, RZ, 2, 0 ;  /* 0x40000000ff2b7431 */ /* 0x000fe400000001ff */
[----:B0-----:R-:W-:-:S04]  /*10cc0*/  FMUL R0, R0, UR10 ;  /* 0x0000000a00007c20 */ /* 0x001fc80008400000 */
[----:B------:R-:W1:Y:S02]  /*10cd0*/  F2I.TRUNC.NTZ R37, R0 ;  /* 0x0000000000257305 */ /* 0x000e64000020f100 */
[----:B-1----:R-:W-:-:S05]  /*10ce0*/  IMAD.WIDE R38, R37, 0x4, R38 ;  /* 0x0000000425267825 */ /* 0x002fca00078e0226 */
[----:B------:R0:W-:Y:S02]  /*10cf0*/  REDG.E.ADD.F32.FTZ.RN.STRONG.GPU desc[UR4][R38.64], R43 ;  /* 0x0000002b260079a6 */ /* 0x0001e4000c12f304 */
.L_x_832:
[----:B------:R-:W-:Y:S05]  /*10d00*/  BSYNC.RECONVERGENT B6 ;  /* 0x0000000000067941 */ /* 0x000fea0003800200 */
.L_x_831:
        /* <DEDUP_REMOVED lines=21> */
.L_x_839:
[----:B-1----:R-:W-:Y:S01]  /*10e60*/  FMUL.FTZ R0, R37, R2 ;  /* 0x0000000225007220 */ /* 0x002fe20000410000 */
[----:B------:R-:W-:-:S03]  /*10e70*/  FMUL.FTZ R2, R2, 0.5 ;  /* 0x3f00000002027820 */ /* 0x000fc60000410000 */
[----:B------:R-:W-:-:S04]  /*10e80*/  FFMA R37, -R0, R0, R37 ;  /* 0x0000000000257223 */ /* 0x000fc80000000125 */
[----:B------:R-:W-:-:S07]  /*10e90*/  FFMA R0, R37, R2, R0 ;  /* 0x0000000225007223 */ /* 0x000fce0000000000 */
.L_x_840:
[----:B------:R-:W-:Y:S05]  /*10ea0*/  BSYNC.RECONVERGENT B7 ;  /* 0x0000000000077941 */ /* 0x000fea0003800200 */
.L_x_838:
[----:B------:R-:W0:Y:S01]  /*10eb0*/  LDCU UR10, c[0x0][0x398] ;  /* 0x00007300ff0a77ac */ /* 0x000e220008000800 */
[----:B------:R-:W1:Y:S01]  /*10ec0*/  LDC.64 R38, c[0x0][0x388] ;  /* 0x0000e200ff267b82 */ /* 0x000e620000000a00 */
[----:B------:R-:W-:Y:S02]  /*10ed0*/  HFMA2 R43, -RZ, RZ, 2, 0 ;  /* 0x40000000ff2b7431 */ /* 0x000fe400000001ff */
[----:B0-----:R-:W-:-:S04]  /*10ee0*/  FMUL R0, R0, UR10 ;  /* 0x0000000a00007c20 */ /* 0x001fc80008400000 */
[----:B------:R-:W1:Y:S02]  /*10ef0*/  F2I.TRUNC.NTZ R37, R0 ;  /* 0x0000000000257305 */ /* 0x000e64000020f100 */
[----:B-1----:R-:W-:-:S05]  /*10f00*/  IMAD.WIDE R38, R37, 0x4, R38 ;  /* 0x0000000425267825 */ /* 0x002fca00078e0226 */
[----:B------:R0:W-:Y:S02]  /*10f10*/  REDG.E.ADD.F32.FTZ.RN.STRONG.GPU desc[UR4][R38.64], R43 ;  /* 0x0000002b260079a6 */ /* 0x0001e4000c12f304 */
.L_x_837:
[----:B------:R-:W-:Y:S05]  /*10f20*/  BSYNC.RECONVERGENT B6 ;  /* 0x0000000000067941 */ /* 0x000fea0003800200 */
.L_x_836:
        /* <DEDUP_REMOVED lines=21> */
.L_x_844:
[----:B-1----:R-:W-:Y:S01]  /*11080*/  FMUL.FTZ R0, R37, R2 ;  /* 0x0000000225007220 */ /* 0x002fe20000410000 */
[----:B------:R-:W-:-:S03]  /*11090*/  FMUL.FTZ R2, R2, 0.5 ;  /* 0x3f00000002027820 */ /* 0x000fc60000410000 */
[----:B------:R-:W-:-:S04]  /*110a0*/  FFMA R37, -R0, R0, R37 ;  /* 0x0000000000257223 */ /* 0x000fc80000000125 */
[----:B------:R-:W-:-:S07]  /*110b0*/  FFMA R0, R37, R2, R0 ;  /* 0x0000000225007223 */ /* 0x000fce0000000000 */
.L_x_845:
[----:B------:R-:W-:Y:S05]  /*110c0*/  BSYNC.RECONVERGENT B7 ;  /* 0x0000000000077941 */ /* 0x000fea0003800200 */
.L_x_843:
[----:B------:R-:W0:Y:S01]  /*110d0*/  LDCU UR10, c[0x0][0x398] ;  /* 0x00007300ff0a77ac */ /* 0x000e220008000800 */
[----:B------:R-:W1:Y:S01]  /*110e0*/  LDC.64 R38, c[0x0][0x388] ;  /* 0x0000e200ff267b82 */ /* 0x000e620000000a00 */
[----:B------:R-:W-:Y:S02]  /*110f0*/  HFMA2 R43, -RZ, RZ, 2, 0 ;  /* 0x40000000ff2b7431 */ /* 0x000fe400000001ff */
[----:B0-----:R-:W-:-:S04]  /*11100*/  FMUL R0, R0, UR10 ;  /* 0x0000000a00007c20 */ /* 0x001fc80008400000 */
[----:B------:R-:W1:Y:S02]  /*11110*/  F2I.TRUNC.NTZ R37, R0 ;  /* 0x0000000000257305 */ /* 0x000e64000020f100 */
[----:B-1----:R-:W-:-:S05]  /*11120*/  IMAD.WIDE R38, R37, 0x4, R38 ;  /* 0x0000000425267825 */ /* 0x002fca00078e0226 */
[----:B------:R0:W-:Y:S02]  /*11130*/  REDG.E.ADD.F32.FTZ.RN.STRONG.GPU desc[UR4][R38.64], R43 ;  /* 0x0000002b260079a6 */ /* 0x0001e4000c12f304 */
.L_x_842:
[----:B------:R-:W-:Y:S05]  /*11140*/  BSYNC.RECONVERGENT B6 ;  /* 0x0000000000067941 */ /* 0x000fea0003800200 */
.L_x_841:
        /* <DEDUP_REMOVED lines=21> */
.L_x_849:
[----:B-1----:R-:W-:Y:S01]  /*112a0*/  FMUL.FTZ R0, R37, R2 ;  /* 0x0000000225007220 */ /* 0x002fe20000410000 */
[----:B------:R-:W-:-:S03]  /*112b0*/  FMUL.FTZ R2, R2, 0.5 ;  /* 0x3f00000002027820 */ /* 0x000fc60000410000 */
[----:B------:R-:W-:-:S04]  /*112c0*/  FFMA R37, -R0, R0, R37 ;  /* 0x0000000000257223 */ /* 0x000fc80000000125 */
[----:B------:R-:W-:-:S07]  /*112d0*/  FFMA R0, R37, R2, R0 ;  /* 0x0000000225007223 */ /* 0x000fce0000000000 */
.L_x_850:
[----:B------:R-:W-:Y:S05]  /*112e0*/  BSYNC.RECONVERGENT B7 ;  /* 0x0000000000077941 */ /* 0x000fea0003800200 */
.L_x_848:
[----:B------:R-:W0:Y:S01]  /*112f0*/  LDCU UR10, c[0x0][0x398] ;  /* 0x00007300ff0a77ac */ /* 0x000e220008000800 */
[----:B------:R-:W1:Y:S01]  /*11300*/  LDC.64 R38, c[0x0][0x388] ;  /* 0x0000e200ff267b82 */ /* 0x000e620000000a00 */
[----:B------:R-:W-:Y:S02]  /*11310*/  HFMA2 R43, -RZ, RZ, 2, 0 ;  /* 0x40000000ff2b7431 */ /* 0x000fe400000001ff */
[----:B0-----:R-:W-:-:S04]  /*11320*/  FMUL R0, R0, UR10 ;  /* 0x0000000a00007c20 */ /* 0x001fc80008400000 */
[----:B------:R-:W1:Y:S02]  /*11330*/  F2I.TRUNC.NTZ R37, R0 ;  /* 0x0000000000257305 */ /* 0x000e64000020f100 */
[----:B-1----:R-:W-:-:S05]  /*11340*/  IMAD.WIDE R38, R37, 0x4, R38 ;  /* 0x0000000425267825 */ /* 0x002fca00078e0226 */
[----:B------:R0:W-:Y:S02]  /*11350*/  REDG.E.ADD.F32.FTZ.RN.STRONG.GPU desc[UR4][R38.64], R43 ;  /* 0x0000002b260079a6 */ /* 0x0001e4000c12f304 */
.L_x_847:
[----:B------:R-:W-:Y:S05]  /*11360*/  BSYNC.RECONVERGENT B6 ;  /* 0x0000000000067941 */ /* 0x000fea0003800200 */
.L_x_846:
        /* <DEDUP_REMOVED lines=21> */
.L_x_854:
[----:B-1----:R-:W-:Y:S01]  /*114c0*/  FMUL.FTZ R0, R37, R2 ;  /* 0x0000000225007220 */ /* 0x002fe20000410000 */
[----:B------:R-:W-:-:S03]  /*114d0*/  FMUL.FTZ R2, R2, 0.5 ;  /* 0x3f00000002027820 */ /* 0x000fc60000410000 */
[----:B------:R-:W-:-:S04]  /*114e0*/  FFMA R37, -R0, R0, R37 ;  /* 0x0000000000257223 */ /* 0x000fc80000000125 */
[----:B------:R-:W-:-:S07]  /*114f0*/  FFMA R0, R37, R2, R0 ;  /* 0x0000000225007223 */ /* 0x000fce0000000000 */
.L_x_855:
[----:B------:R-:W-:Y:S05]  /*11500*/  BSYNC.RECONVERGENT B7 ;  /* 0x0000000000077941 */ /* 0x000fea0003800200 */
.L_x_853:
[----:B------:R-:W0:Y:S01]  /*11510*/  LDCU UR10, c[0x0][0x398] ;  /* 0x00007300ff0a77ac */ /* 0x000e220008000800 */
[----:B------:R-:W1:Y:S01]  /*11520*/  LDC.64 R38, c[0x0][0x388] ;  /* 0x0000e200ff267b82 */ /* 0x000e620000000a00 */
[----:B------:R-:W-:Y:S02]  /*11530*/  HFMA2 R43, -RZ, RZ, 2, 0 ;  /* 0x40000000ff2b7431 */ /* 0x000fe400000001ff */
[----:B0-----:R-:W-:-:S04]  /*11540*/  FMUL R0, R0, UR10 ;  /* 0x0000000a00007c20 */ /* 0x001fc80008400000 */
[----:B------:R-:W1:Y:S02]  /*11550*/  F2I.TRUNC.NTZ R37, R0 ;  /* 0x0000000000257305 */ /* 0x000e64000020f100 */
[----:B-1----:R-:W-:-:S05]  /*11560*/  IMAD.WIDE R38, R37, 0x4, R38 ;  /* 0x0000000425267825 */ /* 0x002fca00078e0226 */
[----:B------:R0:W-:Y:S02]  /*11570*/  REDG.E.ADD.F32.FTZ.RN.STRONG.GPU desc[UR4][R38.64], R43 ;  /* 0x0000002b260079a6 */ /* 0x0001e4000c12f304 */
.L_x_852:
[----:B------:R-:W-:Y:S05]  /*11580*/  BSYNC.RECONVERGENT B6 ;  /* 0x0000000000067941 */ /* 0x000fea0003800200 */
.L_x_851:
        /* <DEDUP_REMOVED lines=21> */
.L_x_859:
[----:B-1----:R-:W-:Y:S01]  /*116e0*/  FMUL.FTZ R0, R37, R2 ;  /* 0x0000000225007220 */ /* 0x002fe20000410000 */
[----:B------:R-:W-:-:S03]  /*116f0*/  FMUL.FTZ R2, R2, 0.5 ;  /* 0x3f00000002027820 */ /* 0x000fc60000410000 */
[----:B------:R-:W-:-:S04]  /*11700*/  FFMA R37, -R0, R0, R37 ;  /* 0x0000000000257223 */ /* 0x000fc80000000125 */
[----:B------:R-:W-:-:S07]  /*11710*/  FFMA R0, R37, R2, R0 ;  /* 0x0000000225007223 */ /* 0x000fce0000000000 */
.L_x_860:
[----:B------:R-:W-:Y:S05]  /*11720*/  BSYNC.RECONVERGENT B7 ;  /* 0x0000000000077941 */ /* 0x000fea0003800200 */
.L_x_858:
[----:B------:R-:W0:Y:S01]  /*11730*/  LDCU UR10, c[0x0][0x398] ;  /* 0x00007300ff0a77ac */ /* 0x000e220008000800 */
[----:B------:R-:W1:Y:S01]  /*11740*/  LDC.64 R38, c[0x0][0x388] ;  /* 0x0000e200ff267b82 */ /* 0x000e620000000a00 */
[----:B------:R-:W-:Y:S02]  /*11750*/  HFMA2 R43, -RZ, RZ, 2, 0 ;  /* 0x40000000ff2b7431 */ /* 0x000fe400000001ff */
[----:B0-----:R-:W-:-:S04]  /*11760*/  FMUL R0, R0, UR10 ;  /* 0x0000000a00007c20 */ /* 0x001fc80008400000 */
[----:B------:R-:W1:Y:S02]  /*11770*/  F2I.TRUNC.NTZ R37, R0 ;  /* 0x0000000000257305 */ /* 0x000e64000020f100 */
[----:B-1----:R-:W-:-:S05]  /*11780*/  IMAD.WIDE R38, R37, 0x4, R38 ;  /* 0x0000000425267825 */ /* 0x002fca00078e0226 */
[----:B------:R0:W-:Y:S02]  /*11790*/  REDG.E.ADD.F32.FTZ.RN.STRONG.GPU desc[UR4][R38.64], R43 ;  /* 0x0000002b260079a6 */ /* 0x0001e4000c12f304 */
.L_x_857:
[----:B------:R-:W-:Y:S05]  /*117a0*/  BSYNC.RECONVERGENT B6 ;  /* 0x0000000000067941 */ /* 0x000fea0003800200 */
.L_x_856:
        /* <DEDUP_REMOVED lines=21> */
.L_x_864:
[----:B-1----:R-:W-:Y:S01]  /*11900*/  FMUL.FTZ R0, R37, R2 ;  /* 0x0000000225007220 */ /* 0x002fe20000410000 */
[----:B------:R-:W-:-:S03]  /*11910*/  FMUL.FTZ R2, R2, 0.5 ;  /* 0x3f00000002027820 */ /* 0x000fc60000410000 */
[----:B------:R-:W-:-:S04]  /*11920*/  FFMA R37, -R0, R0, R37 ;  /* 0x0000000000257223 */ /* 0x000fc80000000125 */
[----:B------:R-:W-:-:S07]  /*11930*/  FFMA R0, R37, R2, R0 ;  /* 0x0000000225007223 */ /* 0x000fce0000000000 */
.L_x_865:
[----:B------:R-:W-:Y:S05]  /*11940*/  BSYNC.RECONVERGENT B7 ;  /* 0x0000000000077941 */ /* 0x000fea0003800200 */
.L_x_863:
[----:B------:R-:W0:Y:S01]  /*11950*/  LDCU UR10, c[0x0][0x398] ;  /* 0x00007300ff0a77ac */ /* 0x000e220008000800 */
[----:B------:R-:W1:Y:S01]  /*11960*/  LDC.64 R38, c[0x0][0x388] ;  /* 0x0000e200ff267b82 */ /* 0x000e620000000a00 */
[----:B------:R-:W-:Y:S02]  /*11970*/  HFMA2 R43, -RZ, RZ, 2, 0 ;  /* 0x40000000ff2b7431 */ /* 0x000fe400000001ff */
[----:B0-----:R-:W-:-:S04]  /*11980*/  FMUL R0, R0, UR10 ;  /* 0x0000000a00007c20 */ /* 0x001fc80008400000 */
[----:B------:R-:W1:Y:S02]  /*11990*/  F2I.TRUNC.NTZ R37, R0 ;  /* 0x0000000000257305 */ /* 0x000e64000020f100 */
[----:B-1----:R-:W-:-:S05]  /*119a0*/  IMAD.WIDE R38, R37, 0x4, R38 ;  /* 0x0000000425267825 */ /* 0x002fca00078e0226 */
[----:B------:R0:W-:Y:S02]  /*119b0*/  REDG.E.ADD.F32.FTZ.RN.STRONG.GPU desc[UR4][R38.64], R43 ;  /* 0x0000002b260079a6 */ /* 0x0001e4000c12f304 */
.L_x_862:
[----:B------:R-:W-:Y:S05]  /*119c0*/  BSYNC.RECONVERGENT B6 ;  /* 0x0000000000067941 */ /* 0x000fea0003800200 */
.L_x_861:
        /* <DEDUP_REMOVED lines=21> */
.L_x_869:
[----:B-1----:R-:W-:Y:S01]  /*11b20*/  FMUL.FTZ R0, R37, R2 ;  /* 0x0000000225007220 */ /* 0x002fe20000410000 */
[----:B------:R-:W-:-:S03]  /*11b30*/  FMUL.FTZ R2, R2, 0.5 ;  /* 0x3f00000002027820 */ /* 0x000fc60000410000 */
[----:B------:R-:W-:-:S04]  /*11b40*/  FFMA R37, -R0, R0, R37 ;  /* 0x0000000000257223 */ /* 0x000fc80000000125 */
[----:B------:R-:W-:-:S07]  /*11b50*/  FFMA R0, R37, R2, R0 ;  /* 0x0000000225007223 */ /* 0x000fce0000000000 */
.L_x_870:
[----:B------:R-:W-:Y:S05]  /*11b60*/  BSYNC.RECONVERGENT B7 ;  /* 0x0000000000077941 */ /* 0x000fea0003800200 */
.L_x_868:
[----:B------:R-:W0:Y:S01]  /*11b70*/  LDCU UR10, c[0x0][0x398] ;  /* 0x00007300ff0a77ac */ /* 0x000e220008000800 */
[----:B------:R-:W1:Y:S01]  /*11b80*/  LDC.64 R38, c[0x0][0x388] ;  /* 0x0000e200ff267b82 */ /* 0x000e620000000a00 */
[----:B------:R-:W-:Y:S02]  /*11b90*/  HFMA2 R43, -RZ, RZ, 2, 0 ;  /* 0x40000000ff2b7431 */ /* 0x000fe400000001ff */
[----:B0-----:R-:W-:-:S04]  /*11ba0*/  FMUL R0, R0, UR10 ;  /* 0x0000000a00007c20 */ /* 0x001fc80008400000 */
[----:B------:R-:W1:Y:S02]  /*11bb0*/  F2I.TRUNC.NTZ R37, R0 ;  /* 0x0000000000257305 */ /* 0x000e64000020f100 */
[----:B-1----:R-:W-:-:S05]  /*11bc0*/  IMAD.WIDE R38, R37, 0x4, R38 ;  /* 0x0000000425267825 */ /* 0x002fca00078e0226 */
[----:B------:R0:W-:Y:S02]  /*11bd0*/  REDG.E.ADD.F32.FTZ.RN.STRONG.GPU desc[UR4][R38.64], R43 ;  /* 0x0000002b260079a6 */ /* 0x0001e4000c12f304 */
.L_x_867:
[----:B------:R-:W-:Y:S05]  /*11be0*/  BSYNC.RECONVERGENT B6 ;  /* 0x0000000000067941 */ /* 0x000fea0003800200 */
.L_x_866:
[----:B------:R-:W-:-:S04]  /*11bf0*/  IADD3 R26, P2, PT, R26, 0x80, RZ ;  /* 0x000000801a1a7810 */ /* 0x000fc80007f5e0ff */
[----:B------:R-:W-:Y:S01]  /*11c00*/  IADD3.X R27, PT, PT, RZ, R27, RZ, P2, !PT ;  /* 0x0000001bff1b7210 */ /* 0x000fe200017fe4ff */
[----:B------:R-:W-:Y:S08]  /*11c10*/  @P1 BRA `(.L_x_871) ;  /* 0xffffffec00a81947 */ /* 0x000ff0000383ffff */
[----:B------:R-:W-:Y:S05]  /*11c20*/  BSYNC B4 ;  /* 0x0000000000047941 */ /* 0x000fea0003800000 */
.L_x_830:
[----:B------:R-:W-:-:S07]  /*11c30*/  MOV R41, R29 ;  /* 0x0000001d00297202 */ /* 0x000fce0000000f00 */
.L_x_829:
[----:B------:R-:W-:Y:S05]  /*11c40*/  BSYNC B5 ;  /* 0x0000000000057941 */ /* 0x000fea0003800000 */
.L_x_828:
        /* <DEDUP_REMOVED lines=8> */
[----:B0-----:R-:W4:Y:S01]  /*11cd0*/  LD.E R39, desc[UR4][R26.64+0x8] ;  /* 0x000008041a277980 */ /* 0x001f22000c101900 */
        /* <DEDUP_REMOVED lines=18> */
.L_x_877:
[----:B-1----:R-:W-:Y:S01]  /*11e00*/  FMUL.FTZ R0, R37, R2 ;  /* 0x0000000225007220 */ /* 0x002fe20000410000 */
[----:B------:R-:W-:-:S03]  /*11e10*/  FMUL.FTZ R2, R2, 0.5 ;  /* 0x3f00000002027820 */ /* 0x000fc60000410000 */
[----:B------:R-:W-:-:S04]  /*11e20*/  FFMA R37, -R0, R0, R37 ;  /* 0x0000000000257223 */ /* 0x000fc80000000125 */
[----:B------:R-:W-:-:S07]  /*11e30*/  FFMA R0, R37, R2, R0 ;  /* 0x0000000225007223 */ /* 0x000fce0000000000 */
.L_x_878:
[----:B------:R-:W-:Y:S05]  /*11e40*/  BSYNC.RECONVERGENT B6 ;  /* 0x0000000000067941 */ /* 0x000fea0003800200 */
.L_x_876:
[----:B------:R-:W0:Y:S01]  /*11e50*/  LDCU UR10, c[0x0][0x398] ;  /* 0x00007300ff0a77ac */ /* 0x000e220008000800 */
[----:B------:R-:W1:Y:S01]  /*11e60*/  LDC.64 R38, c[0x0][0x388] ;  /* 0x0000e200ff267b82 */ /* 0x000e620000000a00 */
[----:B------:R-:W-:Y:S02]  /*11e70*/  HFMA2 R43, -RZ, RZ, 2, 0 ;  /* 0x40000000ff2b7431 */ /* 0x000fe400000001ff */
[----:B0-----:R-:W-:-:S04]  /*11e80*/  FMUL R0, R0, UR10 ;  /* 0x0000000a00007c20 */ /* 0x001fc80008400000 */
[----:B------:R-:W1:Y:S02]  /*11e90*/  F2I.TRUNC.NTZ R37, R0 ;  /* 0x0000000000257305 */ /* 0x000e64000020f100 */
[----:B-1----:R-:W-:-:S05]  /*11ea0*/  IMAD.WIDE R38, R37, 0x4, R38 ;  /* 0x0000000425267825 */ /* 0x002fca00078e0226 */
[----:B------:R0:W-:Y:S02]  /*11eb0*/  REDG.E.ADD.F32.FTZ.RN.STRONG.GPU desc[UR4][R38.64], R43 ;  /* 0x0000002b260079a6 */ /* 0x0001e4000c12f304 */
.L_x_875:
[----:B------:R-:W-:Y:S05]  /*11ec0*/  BSYNC.RECONVERGENT B5 ;  /* 0x0000000000057941 */ /* 0x000fea0003800200 */
.L_x_874:
        /* <DEDUP_REMOVED lines=21> */
.L_x_882:
[----:B-1----:R-:W-:Y:S01]  /*12020*/  FMUL.FTZ R0, R37, R2 ;  /* 0x0000000225007220 */ /* 0x002fe20000410000 */
[----:B------:R-:W-:-:S03]  /*12030*/  FMUL.FTZ R2, R2, 0.5 ;  /* 0x3f00000002027820 */ /* 0x000fc60000410000 */
[----:B------:R-:W-:-:S04]  /*12040*/  FFMA R37, -R0, R0, R37 ;  /* 0x0000000000257223 */ /* 0x000fc80000000125 */
[----:B------:R-:W-:-:S07]  /*12050*/  FFMA R0, R37, R2, R0 ;  /* 0x0000000225007223 */ /* 0x000fce0000000000 */
.L_x_883:
[----:B------:R-:W-:Y:S05]  /*12060*/  BSYNC.RECONVERGENT B6 ;  /* 0x0000000000067941 */ /* 0x000fea0003800200 */
.L_x_881:
[----:B------:R-:W0:Y:S01]  /*12070*/  LDCU UR10, c[0x0][0x398] ;  /* 0x00007300ff0a77ac */ /* 0x000e220008000800 */
[----:B------:R-:W1:Y:S01]  /*12080*/  LDC.64 R38, c[0x0][0x388] ;  /* 0x0000e200ff267b82 */ /* 0x000e620000000a00 */
[----:B------:R-:W-:Y:S02]  /*12090*/  HFMA2 R43, -RZ, RZ, 2, 0 ;  /* 0x40000000ff2b7431 */ /* 0x000fe400000001ff */
[----:B0-----:R-:W-:-:S04]  /*120a0*/  FMUL R0, R0, UR10 ;  /* 0x0000000a00007c20 */ /* 0x001fc80008400000 */
[----:B------:R-:W1:Y:S02]  /*120b0*/  F2I.TRUNC.NTZ R37, R0 ;  /* 0x0000000000257305 */ /* 0x000e64000020f100 */
[----:B-1----:R-:W-:-:S05]  /*120c0*/  IMAD.WIDE R38, R37, 0x4, R38 ;  /* 0x0000000425267825 */ /* 0x002fca00078e0226 */
[----:B------:R0:W-:Y:S02]  /*120d0*/  REDG.E.ADD.F32.FTZ.RN.STRONG.GPU desc[UR4][R38.64], R43 ;  /* 0x0000002b260079a6 */ /* 0x0001e4000c12f304 */
.L_x_880:
[----:B------:R-:W-:Y:S05]  /*120e0*/  BSYNC.RECONVERGENT B5 ;  /* 0x0000000000057941 */ /* 0x000fea0003800200 */
.L_x_879:
        /* <DEDUP_REMOVED lines=21> */
.L_x_887:
[----:B-1----:R-:W-:Y:S01]  /*12240*/  FMUL.FTZ R0, R37, R2 ;  /* 0x0000000225007220 */ /* 0x002fe20000410000 */
[----:B------:R-:W-:-:S03]  /*12250*/  FMUL.FTZ R2, R2, 0.5 ;  /* 0x3f00000002027820 */ /* 0x000fc60000410000 */
[----:B------:R-:W-:-:S04]  /*12260*/  FFMA R37, -R0, R0, R37 ;  /* 0x0000000000257223 */ /* 0x000fc80000000125 */
[----:B------:R-:W-:-:S07]  /*12270*/  FFMA R0, R37, R2, R0 ;  /* 0x0000000225007223 */ /* 0x000fce0000000000 */
.L_x_888:
[----:B------:R-:W-:Y:S05]  /*12280*/  BSYNC.RECONVERGENT B6 ;  /* 0x0000000000067941 */ /* 0x000fea0003800200 */
.L_x_886:
[----:B------:R-:W0:Y:S01]  /*12290*/  LDCU UR10, c[0x0][0x398] ;  /* 0x00007300ff0a77ac */ /* 0x000e220008000800 */
[----:B------:R-:W1:Y:S01]  /*122a0*/  LDC.64 R38, c[0x0][0x388] ;  /* 0x0000e200ff267b82 */ /* 0x000e620000000a00 */
[----:B------:R-:W-:Y:S02]  /*122b0*/  HFMA2 R43, -RZ, RZ, 2, 0 ;  /* 0x40000000ff2b7431 */ /* 0x000fe400000001ff */
[----:B0-----:R-:W-:-:S04]  /*122c0*/  FMUL R0, R0, UR10 ;  /* 0x0000000a00007c20 */ /* 0x001fc80008400000 */
[----:B------:R-:W1:Y:S02]  /*122d0*/  F2I.TRUNC.NTZ R37, R0 ;  /* 0x0000000000257305 */ /* 0x000e64000020f100 */
[----:B-1----:R-:W-:-:S05]  /*122e0*/  IMAD.WIDE R38, R37, 0x4, R38 ;  /* 0x0000000425267825 */ /* 0x002fca00078e0226 */
[----:B------:R0:W-:Y:S02]  /*122f0*/  REDG.E.ADD.F32.FTZ.RN.STRONG.GPU desc[UR4][R38.64], R43 ;  /* 0x0000002b260079a6 */ /* 0x0001e4000c12f304 */
.L_x_885:
[----:B------:R-:W-:Y:S05]  /*12300*/  BSYNC.RECONVERGENT B5 ;  /* 0x0000000000057941 */ /* 0x000fea0003800200 */
.L_x_884:
        /* <DEDUP_REMOVED lines=21> */
.L_x_892:
[----:B-1----:R-:W-:Y:S01]  /*12460*/  FMUL.FTZ R0, R39, R2 ;  /* 0x0000000227007220 */ /* 0x002fe20000410000 */
[----:B------:R-:W-:-:S03]  /*12470*/  FMUL.FTZ R2, R2, 0.5 ;  /* 0x3f00000002027820 */ /* 0x000fc60000410000 */
[----:B------:R-:W-:-:S04]  /*12480*/  FFMA R27, -R0, R0, R39 ;  /* 0x00000000001b7223 */ /* 0x000fc80000000127 */
[----:B------:R-:W-:-:S07]  /*12490*/  FFMA R0, R27, R2, R0 ;  /* 0x000000021b007223 */ /* 0x000fce0000000000 */
.L_x_893:
[----:B------:R-:W-:Y:S05]  /*124a0*/  BSYNC.RECONVERGENT B6 ;  /* 0x0000000000067941 */ /* 0x000fea0003800200 */
.L_x_891:
[----:B------:R-:W0:Y:S01]  /*124b0*/  LDCU UR10, c[0x0][0x398] ;  /* 0x00007300ff0a77ac */ /* 0x000e220008000800 */
[----:B------:R-:W1:Y:S01]  /*124c0*/  LDC.64 R26, c[0x0][0x388] ;  /* 0x0000e200ff1a7b82 */ /* 0x000e620000000a00 */
[----:B------:R-:W-:Y:S02]  /*124d0*/  HFMA2 R39, -RZ, RZ, 2, 0 ;  /* 0x40000000ff277431 */ /* 0x000fe400000001ff */
[----:B0-----:R-:W-:-:S04]  /*124e0*/  FMUL R0, R0, UR10 ;  /* 0x0000000a00007c20 */ /* 0x001fc80008400000 */
[----:B------:R-:W1:Y:S02]  /*124f0*/  F2I.TRUNC.NTZ R37, R0 ;  /* 0x0000000000257305 */ /* 0x000e64000020f100 */
[----:B-1----:R-:W-:-:S05]  /*12500*/  IMAD.WIDE R26, R37, 0x4, R26 ;  /* 0x00000004251a7825 */ /* 0x002fca00078e021a */
[----:B------:R0:W-:Y:S02]  /*12510*/  REDG.E.ADD.F32.FTZ.RN.STRONG.GPU desc[UR4][R26.64], R39 ;  /* 0x000000271a0079a6 */ /* 0x0001e4000c12f304 */
.L_x_890:
[----:B------:R-:W-:Y:S05]  /*12520*/  BSYNC.RECONVERGENT B5 ;  /* 0x0000000000057941 */ /* 0x000fea0003800200 */
.L_x_889:
[----:B------:R-:W-:-:S07]  /*12530*/  IADD3 R41, PT, PT, R41, 0x4, RZ ;  /* 0x0000000429297810 */ /* 0x000fce0007ffe0ff */
.L_x_873:
[----:B------:R-:W-:Y:S05]  /*12540*/  BSYNC.RECONVERGENT B4 ;  /* 0x0000000000047941 */ /* 0x000fea0003800200 */
.L_x_872:
        /* <DEDUP_REMOVED lines=27> */
.L_x_899:
[----:B-1----:R-:W-:Y:S01]  /*12700*/  FMUL.FTZ R0, R37, R2 ;  /* 0x0000000225007220 */ /* 0x002fe20000410000 */
[----:B------:R-:W-:-:S03]  /*12710*/  FMUL.FTZ R2, R2, 0.5 ;  /* 0x3f00000002027820 */ /* 0x000fc60000410000 */
[----:B------:R-:W-:-:S04]  /*12720*/  FFMA R37, -R0, R0, R37 ;  /* 0x0000000000257223 */ /* 0x000fc80000000125 */
[----:B------:R-:W-:-:S07]  /*12730*/  FFMA R0, R37, R2, R0 ;  /* 0x0000000225007223 */ /* 0x000fce0000000000 */
.L_x_900:
[----:B------:R-:W-:Y:S05]  /*12740*/  BSYNC.RECONVERGENT B6 ;  /* 0x0000000000067941 */ /* 0x000fea0003800200 */
.L_x_898:
[----:B------:R-:W0:Y:S01]  /*12750*/  LDCU UR10, c[0x0][0x398] ;  /* 0x00007300ff0a77ac */ /* 0x000e220008000800 */
[----:B------:R-:W1:Y:S01]  /*12760*/  LDC.64 R38, c[0x0][0x388] ;  /* 0x0000e200ff267b82 */ /* 0x000e620000000a00 */
[----:B------:R-:W-:Y:S02]  /*12770*/  HFMA2 R43, -RZ, RZ, 2, 0 ;  /* 0x40000000ff2b7431 */ /* 0x000fe400000001ff */
[----:B0-----:R-:W-:-:S04]  /*12780*/  FMUL R0, R0, UR10 ;  /* 0x0000000a00007c20 */ /* 0x001fc80008400000 */
[----:B------:R-:W1:Y:S02]  /*12790*/  F2I.TRUNC.NTZ R37, R0 ;  /* 0x0000000000257305 */ /* 0x000e64000020f100 */
[----:B-1----:R-:W-:-:S05]  /*127a0*/  IMAD.WIDE R38, R37, 0x4, R38 ;  /* 0x0000000425267825 */ /* 0x002fca00078e0226 */
[----:B------:R0:W-:Y:S02]  /*127b0*/  REDG.E.ADD.F32.FTZ.RN.STRONG.GPU desc[UR4][R38.64], R43 ;  /* 0x0000002b260079a6 */ /* 0x0001e4000c12f304 */
.L_x_897:
[----:B------:R-:W-:Y:S05]  /*127c0*/  BSYNC.RECONVERGENT B5 ;  /* 0x0000000000057941 */ /* 0x000fea0003800200 */
.L_x_896:
        /* <DEDUP_REMOVED lines=21> */
.L_x_904:
[----:B-1----:R-:W-:Y:S01]  /*12920*/  FMUL.FTZ R0, R39, R2 ;  /* 0x0000000227007220 */ /* 0x002fe20000410000 */
[----:B------:R-:W-:-:S03]  /*12930*/  FMUL.FTZ R2, R2, 0.5 ;  /* 0x3f00000002027820 */ /* 0x000fc60000410000 */
[----:B------:R-:W-:-:S04]  /*12940*/  FFMA R27, -R0, R0, R39 ;  /* 0x00000000001b7223 */ /* 0x000fc80000000127 */
[----:B------:R-:W-:-:S07]  /*12950*/  FFMA R0, R27, R2, R0 ;  /* 0x000000021b007223 */ /* 0x000fce0000000000 */
.L_x_905:
[----:B------:R-:W-:Y:S05]  /*12960*/  BSYNC.RECONVERGENT B6 ;  /* 0x0000000000067941 */ /* 0x000fea0003800200 */
.L_x_903:
[----:B------:R-:W0:Y:S01]  /*12970*/  LDCU UR10, c[0x0][0x398] ;  /* 0x00007300ff0a77ac */ /* 0x000e220008000800 */
[----:B------:R-:W1:Y:S01]  /*12980*/  LDC.64 R26, c[0x0][0x388] ;  /* 0x0000e200ff1a7b82 */ /* 0x000e620000000a00 */
[----:B------:R-:W-:Y:S02]  /*12990*/  HFMA2 R39, -RZ, RZ, 2, 0 ;  /* 0x40000000ff277431 */ /* 0x000fe400000001ff */
[----:B0-----:R-:W-:-:S04]  /*129a0*/  FMUL R0, R0, UR10 ;  /* 0x0000000a00007c20 */ /* 0x001fc80008400000 */
[----:B------:R-:W1:Y:S02]  /*129b0*/  F2I.TRUNC.NTZ R37, R0 ;  /* 0x0000000000257305 */ /* 0x000e64000020f100 */
[----:B-1----:R-:W-:-:S05]  /*129c0*/  IMAD.WIDE R26, R37, 0x4, R26 ;  /* 0x00000004251a7825 */ /* 0x002fca00078e021a */
[----:B------:R0:W-:Y:S02]  /*129d0*/  REDG.E.ADD.F32.FTZ.RN.STRONG.GPU desc[UR4][R26.64], R39 ;  /* 0x000000271a0079a6 */ /* 0x0001e4000c12f304 */
.L_x_902:
[----:B------:R-:W-:Y:S05]  /*129e0*/  BSYNC.RECONVERGENT B5 ;  /* 0x0000000000057941 */ /* 0x000fea0003800200 */
.L_x_901:
[----:B------:R-:W-:-:S07]  /*129f0*/  IADD3 R41, PT, PT, R41, 0x2, RZ ;  /* 0x0000000229297810 */ /* 0x000fce0007ffe0ff */
.L_x_895:
[----:B------:R-:W-:Y:S05]  /*12a00*/  BSYNC.RECONVERGENT B4 ;  /* 0x0000000000047941 */ /* 0x000fea0003800200 */
.L_x_894:
        /* <DEDUP_REMOVED lines=23> */
.L_x_907:
[----:B-1----:R-:W-:Y:S01]  /*12b80*/  FMUL.FTZ R0, R39, R2 ;  /* 0x0000000227007220 */ /* 0x002fe20000410000 */
[----:B------:R-:W-:-:S03]  /*12b90*/  FMUL.FTZ R2, R2, 0.5 ;  /* 0x3f00000002027820 */ /* 0x000fc60000410000 */
[----:B------:R-:W-:-:S04]  /*12ba0*/  FFMA R27, -R0, R0, R39 ;  /* 0x00000000001b7223 */ /* 0x000fc80000000127 */
[----:B------:R-:W-:-:S07]  /*12bb0*/  FFMA R0, R27, R2, R0 ;  /* 0x000000021b007223 */ /* 0x000fce0000000000 */
.L_x_908:
[----:B------:R-:W-:Y:S05]  /*12bc0*/  BSYNC.RECONVERGENT B4 ;  /* 0x0000000000047941 */ /* 0x000fea0003800200 */
.L_x_906:
[----:B------:R-:W0:Y:S01]  /*12bd0*/  LDCU UR10, c[0x0][0x398] ;  /* 0x00007300ff0a77ac */ /* 0x000e220008000800 */
[----:B------:R-:W1:Y:S01]  /*12be0*/  LDC.64 R26, c[0x0][0x388] ;  /* 0x0000e200ff1a7b82 */ /* 0x000e620000000a00 */
[----:B------:R-:W-:Y:S02]  /*12bf0*/  HFMA2 R37, -RZ, RZ, 2, 0 ;  /* 0x40000000ff257431 */ /* 0x000fe400000001ff */
[----:B0-----:R-:W-:-:S04]  /*12c00*/  FMUL R0, R0, UR10 ;  /* 0x0000000a00007c20 */ /* 0x001fc80008400000 */
[----:B------:R-:W1:Y:S02]  /*12c10*/  F2I.TRUNC.NTZ R35, R0 ;  /* 0x0000000000237305 */ /* 0x000e64000020f100 */
[----:B-1----:R-:W-:-:S05]  /*12c20*/  IMAD.WIDE R26, R35, 0x4, R26 ;  /* 0x00000004231a7825 */ /* 0x002fca00078e021a */
[----:B------:R1:W-:Y:S02]  /*12c30*/  REDG.E.ADD.F32.FTZ.RN.STRONG.GPU desc[UR4][R26.64], R37 ;  /* 0x000000251a0079a6 */ /* 0x0003e4000c12f304 */
.L_x_827:
[----:B------:R-:W-:Y:S05]  /*12c40*/  BSYNC B3 ;  /* 0x0000000000037941 */ /* 0x000fea0003800000 */
.L_x_826:
[----:B------:R-:W-:Y:S05]  /*12c50*/  @P0 BRA `(.L_x_909) ;  /* 0xffffffdc004c0947 */ /* 0x000fea000383ffff */
.L_x_739:
[----:B------:R-:W-:Y:S05]  /*12c60*/  BSYNC B0 ;  /* 0x0000000000007941 */ /* 0x000fea0003800000 */
.L_x_738:
[----:B---34-:R-:W-:-:S04]  /*12c70*/  IADD3 R15, PT, PT, R8, R13, RZ ;  /* 0x0000000d080f7210 */ /* 0x018fc80007ffe0ff */
[----:B------:R-:W-:Y:S02]  /*12c80*/  IADD3 R13, PT, PT, -R4, R15, RZ ;  /* 0x0000000f040d7210 */ /* 0x000fe40007ffe1ff */
[----:B------:R-:W-:Y:S02]  /*12c90*/  ISETP.LT.AND P1, PT, R15, UR6, PT ;  /* 0x000000060f007c0c */ /* 0x000fe4000bf21270 */
[----:B------:R-:W-:-:S13]  /*12ca0*/  ISETP.GE.AND P0, PT, R13, UR9, PT ;  /* 0x000000090d007c0c */ /* 0x000fda000bf06270 */
[----:B------:R-:W-:Y:S05]  /*12cb0*/  @!P0 BRA P1, `(.L_x_910) ;  /* 0xffffffb400c48947 */ /* 0x000fea000083ffff */
.L_x_737:
[----:B------:R-:W-:Y:S05]  /*12cc0*/  BSYNC B1 ;  /* 0x0000000000017941 */ /* 0x000fea0003800000 */
.L_x_736:
[----:B------:R-:W-:-:S04]  /*12cd0*/  IADD3 R12, PT, PT, R12, 0x1, RZ ;  /* 0x000000010c0c7810 */ /* 0x000fc80007ffe0ff */
[----:B------:R-:W-:Y:S02]  /*12ce0*/  IADD3 R10, PT, PT, R5, R12, RZ ;  /* 0x0000000c050a7210 */ /* 0x000fe40007ffe0ff */
[----:B------:R-:W-:Y:S02]  /*12cf0*/  ISETP.GE.AND P0, PT, R12, UR9, PT ;  /* 0x000000090c007c0c */ /* 0x000fe4000bf06270 */
[----:B------:R-:W-:-:S13]  /*12d00*/  ISETP.LT.AND P1, PT, R10, UR6, PT ;  /* 0x000000060a007c0c */ /* 0x000fda000bf21270 */
[----:B------:R-:W-:Y:S05]  /*12d10*/  @!P0 BRA P1, `(.L_x_911) ;  /* 0xffffffb4008c8947 */ /* 0x000fea000083ffff */
.L_x_735:
[----:B------:R-:W-:Y:S05]  /*12d20*/  BSYNC B2 ;  /* 0x0000000000027941 */ /* 0x000fea0003800000 */
.L_x_734:
[----:B------:R-:W-:-:S04]  /*12d30*/  IADD3 R7, PT, PT, R7, 0x1, RZ ;  /* 0x0000000107077810 */ /* 0x000fc80007ffe0ff */
[----:B------:R-:W-:Y:S02]  /*12d40*/  ISETP.GE.AND P0, PT, R7, UR9, PT ;  /* 0x0000000907007c0c */ /* 0x000fe4000bf06270 */
[----:B------:R-:W-:-:S04]  /*12d50*/  IADD3 R0, PT, PT, R3, R7, RZ ;  /* 0x0000000703007210 */ /* 0x000fc80007ffe0ff */
[----:B------:R-:W-:-:S13]  /*12d60*/  ISETP.GE.OR P0, PT, R0, UR6, P0 ;  /* 0x0000000600007c0c */ /* 0x000fda0008706670 */
[----:B------:R-:W-:Y:S05]  /*12d70*/  @P0 EXIT ;  /* 0x000000000000094d */ /* 0x000fea0003800000 */
[----:B------:R-:W-:Y:S05]  /*12d80*/  BRA `(.L_x_912) ;  /* 0xffffffb400547947 */ /* 0x000fea000383ffff */
        .weak           $__internal_4_$__cuda_sm20_div_rn_f64_full
        .type           $__internal_4_$__cuda_sm20_div_rn_f64_full,@function
        .size           $__internal_4_$__cuda_sm20_div_rn_f64_full,($__internal_5_$__cuda_sm20_sqrt_rn_f32_slowpath - $__internal_4_$__cuda_sm20_div_rn_f64_full)
$__internal_4_$__cuda_sm20_div_rn_f64_full:
[C---:B------:R-:W-:Y:S01]  /*12d90*/  FSETP.GEU.AND P0, PT, |R13|.reuse, 1.469367938527859385e-39, PT ;  /* 0x001000000d00780b */ /* 0x040fe20003f0e200 */
[----:B------:R-:W-:Y:S01]  /*12da0*/  HFMA2 R2, -RZ, RZ, 0.0045166015625, 0 ;  /* 0x1ca00000ff027431 */ /* 0x000fe200000001ff */
[C---:B------:R-:W-:Y:S02]  /*12db0*/  LOP3.LUT R8, R13.reuse, 0x800fffff, RZ, 0xc0, !PT ;  /* 0x800fffff0d087812 */ /* 0x040fe400078ec0ff */
[----:B------:R-:W-:Y:S02]  /*12dc0*/  MOV R16, 0x1 ;  /* 0x0000000100107802 */ /* 0x000fe40000000f00 */
[----:B------:R-:W-:Y:S02]  /*12dd0*/  LOP3.LUT R9, R8, 0x3ff00000, RZ, 0xfc, !PT ;  /* 0x3ff0000008097812 */ /* 0x000fe400078efcff */
[----:B------:R-:W-:Y:S02]  /*12de0*/  MOV R8, R12 ;  /* 0x0000000c00087202 */ /* 0x000fe40000000f00 */
[----:B------:R-:W-:-:S03]  /*12df0*/  LOP3.LUT R22, R13, 0x7ff00000, RZ, 0xc0, !PT ;  /* 0x7ff000000d167812 */ /* 0x000fc600078ec0ff */
[----:B------:R-:W-:-:S06]  /*12e00*/  @!P0 DMUL R8, R12, 8.98846567431157953865e+307 ;  /* 0x7fe000000c088828 */ /* 0x000fcc0000000000 */
[----:B------:R-:W0:Y:S02]  /*12e10*/  MUFU.RCP64H R17, R9 ;  /* 0x0000000900117308 */ /* 0x000e240000001800 */
[----:B0-----:R-:W-:-:S08]  /*12e20*/  DFMA R18, R16, -R8, 1 ;  /* 0x3ff000001012742b */ /* 0x001fd00000000808 */
[----:B------:R-:W-:-:S08]  /*12e30*/  DFMA R18, R18, R18, R18 ;  /* 0x000000121212722b */ /* 0x000fd00000000012 */
[----:B------:R-:W-:Y:S01]  /*12e40*/  DFMA R18, R16, R18, R16 ;  /* 0x000000121012722b */ /* 0x000fe20000000010 */
[----:B------:R-:W-:Y:S02]  /*12e50*/  MOV R17, R15 ;  /* 0x0000000f00117202 */ /* 0x000fe40000000f00 */
[----:B------:R-:W-:Y:S02]  /*12e60*/  MOV R16, R14 ;  /* 0x0000000e00107202 */ /* 0x000fe40000000f00 */
[----:B------:R-:W-:-:S03]  /*12e70*/  LOP3.LUT R27, R17, 0x7ff00000, RZ, 0xc0, !PT ;  /* 0x7ff00000111b7812 */ /* 0x000fc600078ec0ff */
[C---:B------:R-:W-:Y:S01]  /*12e80*/  DFMA R20, R18.reuse, -R8, 1 ;  /* 0x3ff000001214742b */ /* 0x040fe20000000808 */
[----:B------:R-:W-:Y:S02]  /*12e90*/  MOV R14, R16 ;  /* 0x00000010000e7202 */ /* 0x000fe40000000f00 */
[----:B------:R-:W-:Y:S02]  /*12ea0*/  ISETP.GE.U32.AND P1, PT, R27, R22, PT ;  /* 0x000000161b00720c */ /* 0x000fe40003f26070 */
[----:B------:R-:W-:Y:S02]  /*12eb0*/  MOV R29, R27 ;  /* 0x0000001b001d7202 */ /* 0x000fe40000000f00 */
[----:B------:R-:W-:Y:S01]  /*12ec0*/  SEL R15, R2, 0x63400000, !P1 ;  /* 0x63400000020f7807 */ /* 0x000fe20004800000 */
[----:B------:R-:W-:Y:S01]  /*12ed0*/  DFMA R18, R18, R20, R18 ;  /* 0x000000141212722b */ /* 0x000fe20000000012 */
[----:B------:R-:W-:Y:S02]  /*12ee0*/  FSETP.GEU.AND P1, PT, |R17|, 1.469367938527859385e-39, PT ;  /* 0x001000001100780b */ /* 0x000fe40003f2e200 */
[----:B------:R-:W-:-:S11]  /*12ef0*/  LOP3.LUT R15, R15, 0x800fffff, R17, 0xf8, !PT ;  /* 0x800fffff0f0f7812 */ /* 0x000fd600078ef811 */
[----:B------:R-:W-:Y:S05]  /*12f00*/  @P1 BRA `(.L_x_913) ;  /* 0x0000000000201947 */ /* 0x000fea0003800000 */
        /* <DEDUP_REMOVED lines=8> */
.L_x_913:
        /* <DEDUP_REMOVED lines=15> */
[----:B------:R-:W-:Y:S02]  /*13080*/  IADD3 R2, PT, PT, -R17, R16, RZ ;  /* 0x0000001011027210 */ /* 0x000fe40007ffe1ff */
[----:B------:R-:W-:Y:S02]  /*13090*/  MOV R16, RZ ;  /* 0x000000ff00107202 */ /* 0x000fe40000000f00 */
        /* <DEDUP_REMOVED lines=20> */
.L_x_914:
        /* <DEDUP_REMOVED lines=16> */
.L_x_917:
[----:B------:R-:W-:Y:S02]  /*132e0*/  LOP3.LUT R21, R13, 0x80000, RZ, 0xfc, !PT ;  /* 0x000800000d157812 */ /* 0x000fe400078efcff */
[----:B------:R-:W-:Y:S01]  /*132f0*/  MOV R20, R12 ;  /* 0x0000000c00147202 */ /* 0x000fe20000000f00 */
[----:B------:R-:W-:Y:S06]  /*13300*/  BRA `(.L_x_915) ;  /* 0x0000000000087947 */ /* 0x000fec0003800000 */
.L_x_916:
[----:B------:R-:W-:Y:S02]  /*13310*/  LOP3.LUT R21, R17, 0x80000, RZ, 0xfc, !PT ;  /* 0x0008000011157812 */ /* 0x000fe400078efcff */
[----:B------:R-:W-:-:S07]  /*13320*/  MOV R20, R16 ;  /* 0x0000001000147202 */ /* 0x000fce0000000f00 */
.L_x_915:
[----:B------:R-:W-:Y:S02]  /*13330*/  MOV R8, R0 ;  /* 0x0000000000087202 */ /* 0x000fe40000000f00 */
[----:B------:R-:W-:-:S04]  /*13340*/  MOV R9, 0x0 ;  /* 0x0000000000097802 */ /* 0x000fc80000000f00 */
[----:B------:R-:W-:Y:S05]  /*13350*/  RET.REL.NODEC R8 `(_Z12make_histoXXPfS_PPP4Nodeffff) ;  /* 0xfffffecc08287950 */ /* 0x000fea0003c3ffff */
        .weak           $__internal_5_$__cuda_sm20_sqrt_rn_f32_slowpath
        .type           $__internal_5_$__cuda_sm20_sqrt_rn_f32_slowpath,@function
        .size           $__internal_5_$__cuda_sm20_sqrt_rn_f32_slowpath,($__internal_6_$__cuda_sm3x_div_rn_noftz_f32_slowpath - $__internal_5_$__cuda_sm20_sqrt_rn_f32_slowpath)
$__internal_5_$__cuda_sm20_sqrt_rn_f32_slowpath:
        /* <DEDUP_REMOVED lines=12> */
[----:B0-----:R-:W-:-:S04]  /*13420*/  @P2 FMUL.FTZ R37, R40, R38 ;  /* 0x0000002628252220 */ /* 0x001fc80000410000 */
[----:B------:R-:W-:-:S04]  /*13430*/  @P2 FADD.FTZ R39, -R37, -RZ ;  /* 0x800000ff25272221 */ /* 0x000fc80000010100 */
[----:B------:R-:W-:Y:S01]  /*13440*/  @P2 FFMA R42, R37, R39, R40 ;  /* 0x00000027252a2223 */ /* 0x000fe20000000028 */
[----:B------:R-:W-:Y:S01]  /*13450*/  @P2 FMUL.FTZ R39, R38, 0.5 ;  /* 0x3f00000026272820 */ /* 0x000fe20000410000 */
[----:B------:R-:W-:-:S03]  /*13460*/  @!P2 MOV R38, R0 ;  /* 0x000000000026a202 */ /* 0x000fc60000000f00 */
[----:B------:R-:W-:-:S04]  /*13470*/  @P2 FFMA R39, R42, R39, R37 ;  /* 0x000000272a272223 */ /* 0x000fc80000000025 */
[----:B------:R-:W-:-:S07]  /*13480*/  @P2 FMUL.FTZ R38, R39, 2.3283064365386962891e-10 ;  /* 0x2f80000027262820 */ /* 0x000fce0000410000 */
.L_x_918:
[----:B------:R-:W-:Y:S01]  /*13490*/  HFMA2 R39, -RZ, RZ, 0, 0 ;  /* 0x00000000ff277431 */ /* 0x000fe200000001ff */
[----:B------:R-:W-:Y:S02]  /*134a0*/  MOV R0, R38 ;  /* 0x0000002600007202 */ /* 0x000fe40000000f00 */
[----:B------:R-:W-:-:S04]  /*134b0*/  MOV R38, R2 ;  /* 0x0000000200267202 */ /* 0x000fc80000000f00 */
[----:B------:R-:W-:Y:S05]  /*134c0*/  RET.REL.NODEC R38 `(_Z12make_histoXXPfS_PPP4Nodeffff) ;  /* 0xfffffec826cc7950 */ /* 0x000fea0003c3ffff */
        .weak           $__internal_6_$__cuda_sm3x_div_rn_noftz_f32_slowpath
        .type           $__internal_6_$__cuda_sm3x_div_rn_noftz_f32_slowpath,@function
        .size           $__internal_6_$__cuda_sm3x_div_rn_noftz_f32_slowpath,(.L_x_1096 - $__internal_6_$__cuda_sm3x_div_rn_noftz_f32_slowpath)
$__internal_6_$__cuda_sm3x_div_rn_noftz_f32_slowpath:
[----:B------:R-:W0:Y:S08]  /*134d0*/  LDC.64 R2, c[0x0][0x3a0] ;  /* 0x0000e800ff027b82 */ /* 0x000e300000000a00 */
[----:B------:R-:W1:Y:S08]  /*134e0*/  LDC R7, c[0x0][0x3a4] ;  /* 0x0000e900ff077b82 */ /* 0x000e700000000800 */
[----:B------:R-:W2:Y:S01]  /*134f0*/  LDC R8, c[0x0][0x3a0] ;  /* 0x0000e800ff087b82 */ /* 0x000ea20000000800 */
[----:B0-----:R-:W-:-:S02]  /*13500*/  SHF.R.U32.HI R5, RZ, 0x17, R2 ;  /* 0x00000017ff057819 */ /* 0x001fc40000011602 */
[----:B------:R-:W-:Y:S02]  /*13510*/  SHF.R.U32.HI R0, RZ, 0x17, R3 ;  /* 0x00000017ff007819 */ /* 0x000fe40000011603 */
[----:B------:R-:W-:Y:S02]  /*13520*/  LOP3.LUT R5, R5, 0xff, RZ, 0xc0, !PT ;  /* 0x000000ff05057812 */ /* 0x000fe400078ec0ff */
[----:B------:R-:W-:Y:S02]  /*13530*/  LOP3.LUT R0, R0, 0xff, RZ, 0xc0, !PT ;  /* 0x000000ff00007812 */ /* 0x000fe400078ec0ff */
[----:B------:R-:W-:Y:S02]  /*13540*/  IADD3 R11, PT, PT, R5, -0x1, RZ ;  /* 0xffffffff050b7810 */ /* 0x000fe40007ffe0ff */
[----:B------:R-:W-:Y:S02]  /*13550*/  IADD3 R10, PT, PT, R0, -0x1, RZ ;  /* 0xffffffff000a7810 */ /* 0x000fe40007ffe0ff */
        /* <DEDUP_REMOVED lines=27> */
.L_x_919:
        /* <DEDUP_REMOVED lines=50> */
.L_x_925:
[----:B------:R-:W-:-:S04]  /*13a30*/  LOP3.LUT R7, R7, 0x80000000, RZ, 0xc0, !PT ;  /* 0x8000000007077812 */ /* 0x000fc800078ec0ff */
[----:B------:R-:W-:Y:S01]  /*13a40*/  LOP3.LUT R7, R7, 0x7f800000, RZ, 0xfc, !PT ;  /* 0x7f80000007077812 */ /* 0x000fe200078efcff */
[----:B------:R-:W-:Y:S06]  /*13a50*/  BRA `(.L_x_926) ;  /* 0x0000000000287947 */ /* 0x000fec0003800000 */
.L_x_924:
[----:B------:R-:W-:Y:S01]  /*13a60*/  LEA R7, R2, R7, 0x17 ;  /* 0x0000000702077211 */ /* 0x000fe200078eb8ff */
[----:B------:R-:W-:Y:S06]  /*13a70*/  BRA `(.L_x_926) ;  /* 0x0000000000207947 */ /* 0x000fec0003800000 */
.L_x_923:
[----:B------:R-:W-:-:S04]  /*13a80*/  LOP3.LUT R7, R8, 0x80000000, R7, 0x48, !PT ;  /* 0x8000000008077812 */ /* 0x000fc800078e4807 */
[----:B------:R-:W-:Y:S01]  /*13a90*/  LOP3.LUT R7, R7, 0x7f800000, RZ, 0xfc, !PT ;  /* 0x7f80000007077812 */ /* 0x000fe200078efcff */
[----:B------:R-:W-:Y:S06]  /*13aa0*/  BRA `(.L_x_926) ;  /* 0x0000000000147947 */ /* 0x000fec0003800000 */
.L_x_922:
[----:B------:R-:W-:Y:S01]  /*13ab0*/  LOP3.LUT R7, R8, 0x80000000, R7, 0x48, !PT ;  /* 0x8000000008077812 */ /* 0x000fe200078e4807 */
[----:B------:R-:W-:Y:S06]  /*13ac0*/  BRA `(.L_x_926) ;  /* 0x00000000000c7947 */ /* 0x000fec0003800000 */
.L_x_921:
[----:B------:R-:W0:Y:S01]  /*13ad0*/  MUFU.RSQ R7, -QNAN ;  /* 0xffc0000000077908 */ /* 0x000e220000001400 */
[----:B------:R-:W-:Y:S05]  /*13ae0*/  BRA `(.L_x_926) ;  /* 0x0000000000047947 */ /* 0x000fea0003800000 */
.L_x_920:
[----:B------:R-:W-:-:S07]  /*13af0*/  FADD.FTZ R7, R3, R2 ;  /* 0x0000000203077221 */ /* 0x000fce0000010000 */
.L_x_926:
[----:B------:R-:W-:-:S04]  /*13b00*/  HFMA2 R5, -RZ, RZ, 0, 0 ;  /* 0x00000000ff057431 */ /* 0x000fc800000001ff */
[----:B0-----:R-:W-:Y:S05]  /*13b10*/  RET.REL.NODEC R4 `(_Z12make_histoXXPfS_PPP4Nodeffff) ;  /* 0xfffffec404387950 */ /* 0x001fea0003c3ffff */
.L_x_927:
        /* <DEDUP_REMOVED lines=14> */
.L_x_1096:


//--------------------- .text._Z6BPC_XXPfS_PPP4Nodeffff --------------------------
	.section	.text._Z6BPC_XXPfS_PPP4Nodeffff,"ax",@progbits
	.align	128
        .global         _Z6BPC_XXPfS_PPP4Nodeffff
        .type           _Z6BPC_XXPfS_PPP4Nodeffff,@function
        .size           _Z6BPC_XXPfS_PPP4Nodeffff,(.L_x_1099 - _Z6BPC_XXPfS_PPP4Nodeffff)
        .other          _Z6BPC_XXPfS_PPP4Nodeffff,@"STO_CUDA_ENTRY STV_DEFAULT"
_Z6BPC_XXPfS_PPP4Nodeffff:
.text._Z6BPC_XXPfS_PPP4Nodeffff:
        /* <DEDUP_REMOVED lines=15> */
[----:B------:R-:W-:Y:S05]  /*00f0*/  CALL.REL.NOINC `($__internal_9_$__cuda_sm3x_div_rn_noftz_f32_slowpath) ;  /* 0x0000004c00c07944 */ /* 0x000fea0003c00000 */
[----:B------:R-:W-:-:S07]  /*0100*/  IMAD.MOV.U32 R5, RZ, RZ, R3 ;  /* 0x000000ffff057224 */ /* 0x000fce00078e0003 */
.L_x_928:
[----:B------:R-:W0:Y:S02]  /*0110*/  F2I.CEIL.NTZ R5, R5 ;  /* 0x0000000500057305 */ /* 0x000e24000020b100 */
[----:B0-----:R-:W-:-:S04]  /*0120*/  IMAD R3, R5, R5, RZ ;  /* 0x0000000505037224 */ /* 0x001fc800078e02ff */
[----:B------:R-:W-:-:S05]  /*0130*/  IMAD R7, R5, R3, RZ ;  /* 0x0000000305077224 */ /* 0x000fca00078e02ff */
[----:B------:R-:W-:-:S13]  /*0140*/  ISETP.GE.AND P0, PT, R10, R7, PT ;  /* 0x000000070a00720c */ /* 0x000fda0003f06270 */
[----:B------:R-:W-:Y:S05]  /*0150*/  @P0 EXIT ;  /* 0x000000000000094d */ /* 0x000fea0003800000 */
[-C--:B------:R-:W-:Y:S01]  /*0160*/  IABS R15, R3.reuse ;  /* 0x00000003000f7213 */ /* 0x080fe20000000000 */
[----:B------:R-:W0:Y:S01]  /*0170*/  LDCU UR4, c[0x0][0x3a0] ;  /* 0x00007400ff0477ac */ /* 0x000e220008000800 */
[----:B------:R-:W-:Y:S02]  /*0180*/  IABS R4, R10 ;  /* 0x0000000a00047213 */ /* 0x000fe40000000000 */
[----:B------:R-:W1:Y:S01]  /*0190*/  I2F.RP R0, R15 ;  /* 0x0000000f00007306 */ /* 0x000e620000209400 */
[----:B------:R-:W-:Y:S01]  /*01a0*/  IABS R12, R3 ;  /* 0x00000003000c7213 */ /* 0x000fe20000000000 */
[----:B------:R-:W-:-:S03]  /*01b0*/  UMOV UR5, 0x3ffbb67a ;  /* 0x3ffbb67a00057882 */ /* 0x000fc60000000000 */
[----:B------:R-:W-:Y:S01]  /*01c0*/  IADD3 R13, PT, PT, RZ, -R12, RZ ;  /* 0x8000000cff0d7210 */ /* 0x000fe20007ffe0ff */
[----:B------:R-:W-:Y:S02]  /*01d0*/  IMAD.MOV.U32 R12, RZ, RZ, 0x1 ;  /* 0x00000001ff0c7424 */ /* 0x000fe400078e00ff */
[----:B-1----:R-:W1:Y:S08]  /*01e0*/  MUFU.RCP R0, R0 ;  /* 0x0000000000007308 */ /* 0x002e700000001000 */
[----:B0-----:R-:W0:Y:S01]  /*01f0*/  F2F.F64.F32 R8, UR4 ;  /* 0x0000000400087d10 */ /* 0x001e220008201800 */
[----:B------:R-:W2:Y:S01]  /*0200*/  LDCU UR4, c[0x0][0x39c] ;  /* 0x00007380ff0477ac */ /* 0x000ea20008000800 */
[----:B-1----:R-:W-:Y:S01]  /*0210*/  VIADD R6, R0, 0xffffffe ;  /* 0x0ffffffe00067836 */ /* 0x002fe20000000000 */
[----:B------:R-:W-:-:S05]  /*0220*/  IABS R0, R5 ;  /* 0x0000000500007213 */ /* 0x000fca0000000000 */
[----:B------:R1:W3:Y:S02]  /*0230*/  F2I.FTZ.U32.TRUNC.NTZ R7, R6 ;  /* 0x0000000600077305 */ /* 0x0002e4000021f000 */
[----:B-1----:R-:W-:Y:S01]  /*0240*/  IMAD.MOV.U32 R6, RZ, RZ, RZ ;  /* 0x000000ffff067224 */ /* 0x002fe200078e00ff */
[----:B---3--:R-:W-:-:S05]  /*0250*/  IADD3 R2, PT, PT, RZ, -R7, RZ ;  /* 0x80000007ff027210 */ /* 0x008fca0007ffe0ff */
[----:B------:R-:W-:Y:S02]  /*0260*/  IMAD R11, R2, R15, RZ ;  /* 0x0000000f020b7224 */ /* 0x000fe400078e02ff */
[----:B------:R-:W-:Y:S02]  /*0270*/  IMAD.MOV.U32 R2, RZ, RZ, R4 ;  /* 0x000000ffff027224 */ /* 0x000fe400078e0004 */
[----:B------:R-:W-:Y:S02]  /*0280*/  IMAD.HI.U32 R7, R7, R11, R6 ;  /* 0x0000000b07077227 */ /* 0x000fe400078e0006 */
[----:B------:R-:W1:Y:S04]  /*0290*/  I2F.RP R11, R0 ;  /* 0x00000000000b7306 */ /* 0x000e680000209400 */
[----:B------:R-:W-:-:S04]  /*02a0*/  IMAD.HI.U32 R4, R7, R2, RZ ;  /* 0x0000000207047227 */ /* 0x000fc800078e00ff */
[----:B------:R-:W-:Y:S02]  /*02b0*/  IMAD R6, R4, R13, R2 ;  /* 0x0000000d04067224 */ /* 0x000fe400078e0202 */
[----:B0-----:R-:W0:Y:S03]  /*02c0*/  MUFU.RCP64H R13, R9 ;  /* 0x00000009000d7308 */ /* 0x001e260000001800 */
[----:B------:R-:W-:-:S05]  /*02d0*/  ISETP.GT.U32.AND P1, PT, R15, R6, PT ;  /* 0x000000060f00720c */ /* 0x000fca0003f24070 */
[----:B-1----:R-:W1:Y:S08]  /*02e0*/  MUFU.RCP R11, R11 ;  /* 0x0000000b000b7308 */ /* 0x002e700000001000 */
[----:B------:R-:W-:Y:S02]  /*02f0*/  @!P1 IMAD.IADD R6, R6, 0x1, -R15 ;  /* 0x0000000106069824 */ /* 0x000fe400078e0a0f */
[----:B------:R-:W-:Y:S01]  /*0300*/  @!P1 VIADD R4, R4, 0x1 ;  /* 0x0000000104049836 */ /* 0x000fe20000000000 */
[----:B------:R-:W-:-:S02]  /*0310*/  ISETP.NE.AND P1, PT, R3, RZ, PT ;  /* 0x000000ff0300720c */ /* 0x000fc40003f25270 */
[----:B------:R-:W-:Y:S01]  /*0320*/  ISETP.GE.U32.AND P0, PT, R6, R15, PT ;  /* 0x0000000f0600720c */ /* 0x000fe20003f06070 */
[----:B0-----:R-:W-:Y:S01]  /*0330*/  DFMA R14, -R8, R12, 1 ;  /* 0x3ff00000080e742b */ /* 0x001fe2000000010c */
[----:B------:R-:W-:-:S04]  /*0340*/  LOP3.LUT R6, R10, R3, RZ, 0x3c, !PT ;  /* 0x000000030a067212 */ /* 0x000fc800078e3cff */
[----:B------:R-:W-:Y:S02]  /*0350*/  ISETP.GE.AND P2, PT, R6, RZ, PT ;  /* 0x000000ff0600720c */ /* 0x000fe40003f46270 */
[----:B-1----:R-:W-:Y:S01]  /*0360*/  IADD3 R6, PT, PT, R11, 0xffffffe, RZ ;  /* 0x0ffffffe0b067810 */ /* 0x002fe20007ffe0ff */
[----:B------:R-:W-:-:S03]  /*0370*/  DFMA R14, R14, R14, R14 ;  /* 0x0000000e0e0e722b */ /* 0x000fc6000000000e */
[----:B------:R0:W1:Y:S01]  /*0380*/  F2I.FTZ.U32.TRUNC.NTZ R7, R6 ;  /* 0x0000000600077305 */ /* 0x000062000021f000 */
[----:B------:R-:W-:-:S04]  /*0390*/  @P0 VIADD R4, R4, 0x1 ;  /* 0x0000000104040836 */ /* 0x000fc80000000000 */
[----:B------:R-:W-:Y:S02]  /*03a0*/  DFMA R14, R12, R14, R12 ;  /* 0x0000000e0c0e722b */ /* 0x000fe4000000000c */
[----:B------:R-:W-:Y:S01]  /*03b0*/  @!P2 IADD3 R4, PT, PT, -R4, RZ, RZ ;  /* 0x000000ff0404a210 */ /* 0x000fe20007ffe1ff */
[----:B--2---:R-:W2:Y:S01]  /*03c0*/  F2F.F64.F32 R12, UR4 ;  /* 0x00000004000c7d10 */ /* 0x004ea20008201800 */
[----:B------:R-:W-:Y:S01]  /*03d0*/  @!P1 LOP3.LUT R4, RZ, R3, RZ, 0x33, !PT ;  /* 0x00000003ff049212 */ /* 0x000fe200078e33ff */
[----:B------:R-:W-:Y:S01]  /*03e0*/  UMOV UR4, 0xe8584caa ;  /* 0xe8584caa00047882 */ /* 0x000fe20000000000 */
[----:B0-----:R-:W-:Y:S02]  /*03f0*/  MOV R6, RZ ;  /* 0x000000ff00067202 */ /* 0x001fe40000000f00 */
[----:B------:R-:W-:Y:S01]  /*0400*/  DFMA R18, -R8, R14, 1 ;  /* 0x3ff000000812742b */ /* 0x000fe2000000010e */
[----:B------:R-:W-:Y:S01]  /*0410*/  IMAD.MOV R16, RZ, RZ, -R4 ;  /* 0x000000ffff107224 */ /* 0x000fe200078e0a04 */
[----:B------:R-:W-:Y:S01]  /*0420*/  ISETP.GE.AND P1, PT, R10, RZ, PT ;  /* 0x000000ff0a00720c */ /* 0x000fe20003f26270 */
[----:B-1----:R-:W-:-:S02]  /*0430*/  IMAD.MOV R11, RZ, RZ, -R7 ;  /* 0x000000ffff0b7224 */ /* 0x002fc400078e0a07 */
[----:B------:R-:W-:Y:S02]  /*0440*/  IMAD R16, R3, R16, R10 ;  /* 0x0000001003107224 */ /* 0x000fe400078e020a */
[----:B------:R-:W-:Y:S01]  /*0450*/  IMAD R3, R11, R0, RZ ;  /* 0x000000000b037224 */ /* 0x000fe200078e02ff */
[----:B------:R-:W-:Y:S01]  /*0460*/  IABS R11, R5 ;  /* 0x00000005000b7213 */ /* 0x000fe20000000000 */
[----:B------:R-:W-:Y:S02]  /*0470*/  DFMA R14, R14, R18, R14 ;  /* 0x000000120e0e722b */ /* 0x000fe4000000000e */
[----:B------:R-:W-:Y:S01]  /*0480*/  IMAD.HI.U32 R7, R7, R3, R6 ;  /* 0x0000000307077227 */ /* 0x000fe200078e0006 */
[----:B------:R-:W-:Y:S01]  /*0490*/  IABS R18, R16 ;  /* 0x0000001000127213 */ /* 0x000fe20000000000 */
[----:B--2---:R-:W-:Y:S01]  /*04a0*/  DFMA R12, R8, UR4, R12 ;  /* 0x00000004080c7c2b */ /* 0x004fe2000800000c */
[----:B------:R-:W-:Y:S01]  /*04b0*/  LOP3.LUT R16, R16, R5, RZ, 0x3c, !PT ;  /* 0x0000000510107212 */ /* 0x000fe200078e3cff */
[----:B------:R-:W-:Y:S01]  /*04c0*/  IMAD.MOV R17, RZ, RZ, -R11 ;  /* 0x000000ffff117224 */ /* 0x000fe200078e0a0b */
[----:B------:R-:W0:Y:S01]  /*04d0*/  LDCU.64 UR4, c[0x0][0x358] ;  /* 0x00006b00ff0477ac */ /* 0x000e220008000a00 */
[----:B------:R-:W-:-:S04]  /*04e0*/  IMAD.HI.U32 R3, R7, R2, RZ ;  /* 0x0000000207037227 */ /* 0x000fc800078e00ff */
[----:B------:R-:W-:Y:S02]  /*04f0*/  IMAD R19, R3, R17, R2 ;  /* 0x0000001103137224 */ /* 0x000fe400078e0202 */
[----:B------:R-:W-:Y:S01]  /*0500*/  IMAD.HI.U32 R11, R7, R18, RZ ;  /* 0x00000012070b7227 */ /* 0x000fe200078e00ff */
[----:B------:R-:W-:Y:S02]  /*0510*/  DMUL R6, R12, R14 ;  /* 0x0000000e0c067228 */ /* 0x000fe40000000000 */
[----:B------:R-:W-:Y:S01]  /*0520*/  ISETP.GT.U32.AND P0, PT, R0, R19, PT ;  /* 0x000000130000720c */ /* 0x000fe20003f04070 */
[----:B------:R-:W-:-:S05]  /*0530*/  IMAD R17, R11, R17, R18 ;  /* 0x000000110b117224 */ /* 0x000fca00078e0212 */
[----:B------:R-:W-:Y:S01]  /*0540*/  ISETP.GT.U32.AND P3, PT, R0, R17, PT ;  /* 0x000000110000720c */ /* 0x000fe20003f64070 */
[----:B------:R-:W-:-:S06]  /*0550*/  DFMA R2, -R8, R6, R12 ;  /* 0x000000060802722b */ /* 0x000fcc000000010c */
[----:B------:R-:W-:Y:S01]  /*0560*/  @!P0 IMAD.IADD R19, R19, 0x1, -R0 ;  /* 0x0000000113138824 */ /* 0x000fe200078e0a00 */
[----:B------:R-:W-:Y:S01]  /*0570*/  ISETP.GE.AND P0, PT, R16, RZ, PT ;  /* 0x000000ff1000720c */ /* 0x000fe20003f06270 */
[----:B------:R-:W-:-:S03]  /*0580*/  DFMA R6, R14, R2, R6 ;  /* 0x000000020e06722b */ /* 0x000fc60000000006 */
[----:B------:R-:W-:Y:S01]  /*0590*/  ISETP.GT.U32.AND P4, PT, R0, R19, PT ;  /* 0x000000130000720c */ /* 0x000fe20003f84070 */
[----:B------:R-:W-:Y:S01]  /*05a0*/  @!P3 VIADD R11, R11, 0x1 ;  /* 0x000000010b0bb836 */ /* 0x000fe20000000000 */
[----:B------:R-:W-:-:S04]  /*05b0*/  @!P3 IADD3 R17, PT, PT, R17, -R0, RZ ;  /* 0x800000001111b210 */ /* 0x000fc80007ffe0ff */
[----:B------:R-:W-:Y:S01]  /*05c0*/  ISETP.GE.U32.AND P2, PT, R17, R0, PT ;  /* 0x000000001100720c */ /* 0x000fe20003f46070 */
[----:B------:R-:W-:-:S05]  /*05d0*/  FFMA R2, RZ, R9, R7 ;  /* 0x00000009ff027223 */ /* 0x000fca0000000007 */
[----:B------:R-:W-:Y:S01]  /*05e0*/  FSETP.GT.AND P3, PT, |R2|, 1.469367938527859385e-39, PT ;  /* 0x001000000200780b */ /* 0x000fe20003f64200 */
[----:B------:R-:W-:Y:S01]  /*05f0*/  @!P4 IMAD.IADD R19, R19, 0x1, -R0 ;  /* 0x000000011313c824 */ /* 0x000fe200078e0a00 */
[----:B------:R-:W-:Y:S02]  /*0600*/  FSETP.GEU.AND P4, PT, |R13|, 6.5827683646048100446e-37, PT ;  /* 0x036000000d00780b */ /* 0x000fe40003f8e200 */
[----:B------:R-:W-:Y:S01]  /*0610*/  LOP3.LUT R2, RZ, R5, RZ, 0x33, !PT ;  /* 0x00000005ff027212 */ /* 0x000fe200078e33ff */
[----:B------:R-:W-:Y:S02]  /*0620*/  @!P1 IMAD.MOV R19, RZ, RZ, -R19 ;  /* 0x000000ffff139224 */ /* 0x000fe400078e0a13 */
[----:B------:R-:W-:Y:S02]  /*0630*/  @P2 IADD3 R11, PT, PT, R11, 0x1, RZ ;  /* 0x000000010b0b2810 */ /* 0x000fe40007ffe0ff */
[----:B------:R-:W-:-:S03]  /*0640*/  ISETP.NE.AND P2, PT, R5, RZ, PT ;  /* 0x000000ff0500720c */ /* 0x000fc60003f45270 */
[----:B------:R-:W-:Y:S01]  /*0650*/  @!P0 IMAD.MOV R11, RZ, RZ, -R11 ;  /* 0x000000ffff0b8224 */ /* 0x000fe200078e0a0b */
[----:B------:R-:W-:-:S04]  /*0660*/  SEL R3, R2, R19, !P2 ;  /* 0x0000001302037207 */ /* 0x000fc80005000000 */
[----:B------:R-:W-:Y:S01]  /*0670*/  SEL R2, R2, R11, !P2 ;  /* 0x0000000b02027207 */ /* 0x000fe20005000000 */
[----:B0-----:R-:W-:Y:S06]  /*0680*/  @P3 BRA P4, `(.L_x_929) ;  /* 0x0000000000103947 */ /* 0x001fec0002000000 */
[----:B------:R-:W-:-:S07]  /*0690*/  MOV R0, 0x6b0 ;  /* 0x000006b000007802 */ /* 0x000fce0000000f00 */
[----:B------:R-:W-:Y:S05]  /*06a0*/  CALL.REL.NOINC `($__internal_7_$__cuda_sm20_div_rn_f64_full) ;  /* 0x0000004000907944 */ /* 0x000fea0003c00000 */
[----:B------:R-:W-:Y:S01]  /*06b0*/  MOV R6, R16 ;  /* 0x0000001000067202 */ /* 0x000fe20000000f00 */
[----:B------:R-:W-:-:S07]  /*06c0*/  IMAD.MOV.U32 R7, RZ, RZ, R17 ;  /* 0x000000ffff077224 */ /* 0x000fce00078e0011 */
.L_x_929:
[----:B------:R-:W0:Y:S02]  /*06d0*/  LDC.64 R18, c[0x0][0x390] ;  /* 0x0000e400ff127b82 */ /* 0x000e240000000a00 */
[----:B0-----:R-:W-:-:S05]  /*06e0*/  IMAD.WIDE R18, R3, 0x8, R18 ;  /* 0x0000000803127825 */ /* 0x001fca00078e0212 */
[----:B------:R-:W2:Y:S02]  /*06f0*/  LDG.E.64 R30, desc[UR4][R18.64] ;  /* 0x00000004121e7981 */ /* 0x000ea4000c1e1b00 */
[----:B--2---:R-:W-:-:S06]  /*0700*/  IMAD.WIDE R8, R2, 0x8, R30 ;  /* 0x0000000802087825 */ /* 0x004fcc00078e021e */
[----:B------:R-:W2:Y:S02]  /*0710*/  LD.E.64 R8, desc[UR4][R8.64] ;  /* 0x0000000408087980 */ /* 0x000ea4000c101b00 */
[----:B--2---:R-:W-:-:S06]  /*0720*/  IMAD.WIDE R10, R4, 0x10, R8 ;  /* 0x00000010040a7825 */ /* 0x004fcc00078e0208 */
[----:B------:R-:W2:Y:S02]  /*0730*/  LD.E R10, desc[UR4][R10.64] ;  /* 0x000000040a0a7980 */ /* 0x000ea4000c101900 */
[----:B--2---:R-:W-:-:S13]  /*0740*/  ISETP.GE.AND P0, PT, R10, 0x1, PT ;  /* 0x000000010a00780c */ /* 0x004fda0003f06270 */
[----:B------:R-:W-:Y:S05]  /*0750*/  @!P0 EXIT ;  /* 0x000000000000894d */ /* 0x000fea0003800000 */
[----:B------:R-:W0:Y:S01]  /*0760*/  F2F.F32.F64 R15, R6 ;  /* 0x00000006000f7310 */ /* 0x000e220000301000 */
[C---:B------:R-:W-:Y:S02]  /*0770*/  IMAD.IADD R0, R5.reuse, 0x1, -R3 ;  /* 0x0000000105007824 */ /* 0x040fe400078e0a03 */
[----:B------:R-:W-:-:S05]  /*0780*/  IMAD.IADD R16, R5, 0x1, -R2 ;  /* 0x0000000105107824 */ /* 0x000fca00078e0a02 */
[----:B0-----:R-:W0:Y:S02]  /*0790*/  F2I.CEIL.NTZ R15, R15 ;  /* 0x0000000f000f7305 */ /* 0x001e24000020b100 */
[----:B0-----:R-:W-:Y:S01]  /*07a0*/  ISETP.GE.AND P0, PT, R0, R15, PT ;  /* 0x0000000f0000720c */ /* 0x001fe20003f06270 */
[----:B------:R-:W-:Y:S01]  /*07b0*/  IMAD.IADD R0, R5, 0x1, -R4 ;  /* 0x0000000105007824 */ /* 0x000fe200078e0a04 */
[----:B------:R-:W-:-:S04]  /*07c0*/  IADD3 R9, PT, PT, R15, -0x1, RZ ;  /* 0xffffffff0f097810 */ /* 0x000fc80007ffe0ff */
[----:B------:R-:W-:Y:S02]  /*07d0*/  ISETP.LT.OR P5, PT, R3, R9, !P0 ;  /* 0x000000090300720c */ /* 0x000fe400047a1670 */
[----:B------:R-:W-:Y:S02]  /*07e0*/  ISETP.GE.AND P2, PT, R0, R15, PT ;  /* 0x0000000f0000720c */ /* 0x000fe40003f46270 */
[----:B------:R-:W-:-:S04]  /*07f0*/  ISETP.GE.AND P1, PT, R2, R9, !P5 ;  /* 0x000000090200720c */ /* 0x000fc80006f26270 */
[----:B------:R-:W-:-:S04]  /*0800*/  ISETP.GE.AND P1, PT, R16, R15, P1 ;  /* 0x0000000f1000720c */ /* 0x000fc80000f26270 */
[----:B------:R-:W-:-:S13]  /*0810*/  ISETP.GE.AND P1, PT, R4, R9, P1 ;  /* 0x000000090400720c */ /* 0x000fda0000f26270 */
[----:B------:R-:W-:Y:S05]  /*0820*/  @P1 EXIT P2 ;  /* 0x000000000000194d */ /* 0x000fea0001000000 */
[----:B------:R-:W-:Y:S01]  /*0830*/  BSSY B0, `(.L_x_930) ;  /* 0x000009b000007945 */ /* 0x000fe20003800000 */
[----:B------:R-:W-:Y:S02]  /*0840*/  PLOP3.LUT P2, PT, PT, PT, PT, 0x8, 0x80 ;  /* 0x000000000080781c */ /* 0x000fe40003f4e170 */
[----:B------:R-:W-:Y:S01]  /*0850*/  PLOP3.LUT P3, PT, PT, PT, PT, 0x8, 0x80 ;  /* 0x000000000080781c */ /* 0x000fe20003f6e170 */
[----:B------:R-:W-:-:S12]  /*0860*/  @!P5 BRA `(.L_x_931) ;  /* 0x00000008005cd947 */ /* 0x000fd80003800000 */
[----:B------:R-:W-:Y:S01]  /*0870*/  IADD3 R0, PT, PT, R3, R5, -R15 ;  /* 0x0000000503007210 */ /* 0x000fe20007ffe80f */
[----:B------:R-:W-:Y:S01]  /*0880*/  VIADD R14, R5, 0xffffffff ;  /* 0xffffffff050e7836 */ /* 0x000fe20000000000 */
[C---:B------:R-:W-:Y:S02]  /*0890*/  ISETP.GE.AND P3, PT, R3.reuse, R9, PT ;  /* 0x000000090300720c */ /* 0x040fe40003f66270 */
[----:B------:R-:W-:Y:S02]  /*08a0*/  SEL R0, R0, RZ, P0 ;  /* 0x000000ff00007207 */ /* 0x000fe40000000000 */
[CC--:B------:R-:W-:Y:S02]  /*08b0*/  IADD3 R6, PT, PT, R3.reuse, R15.reuse, RZ ;  /* 0x0000000f03067210 */ /* 0x0c0fe40007ffe0ff */
[----:B------:R-:W-:Y:S02]  /*08c0*/  IADD3 R7, PT, PT, R3, R15, -R5 ;  /* 0x0000000f03077210 */ /* 0x000fe40007ffe805 */
[----:B------:R-:W-:-:S02]  /*08d0*/  SEL R12, R0, RZ, !P3 ;  /* 0x000000ff000c7207 */ /* 0x000fc40005800000 */
[----:B------:R-:W-:Y:S02]  /*08e0*/  ISETP.GE.AND P1, PT, R6, R5, PT ;  /* 0x000000050600720c */ /* 0x000fe40003f26270 */
[----:B------:R-:W-:Y:S02]  /*08f0*/  SEL R0, R14, RZ, P0 ;  /* 0x000000ff0e007207 */ /* 0x000fe40000000000 */
[----:B------:R-:W-:Y:S02]  /*0900*/  IADD3 R6, PT, PT, R7, 0x1, R12 ;  /* 0x0000000107067810 */ /* 0x000fe40007ffe00c */
[----:B------:R-:W-:Y:S01]  /*0910*/  SEL R7, R0, RZ, P1 ;  /* 0x000000ff00077207 */ /* 0x000fe20000800000 */
[----:B------:R-:W-:Y:S01]  /*0920*/  IMAD.IADD R0, R4, 0x1, R15 ;  /* 0x0000000104007824 */ /* 0x000fe200078e020f */
[----:B------:R-:W-:Y:S02]  /*0930*/  SEL R6, R6, RZ, !P0 ;  /* 0x000000ff06067207 */ /* 0x000fe40004000000 */
[----:B------:R-:W-:-:S02]  /*0940*/  SEL R7, R14, R7, !P3 ;  /* 0x000000070e077207 */ /* 0x000fc40005800000 */
[----:B------:R-:W-:Y:S02]  /*0950*/  SEL R6, R6, RZ, P3 ;  /* 0x000000ff06067207 */ /* 0x000fe40001800000 */
[----:B------:R-:W-:Y:S02]  /*0960*/  PLOP3.LUT P2, PT, P0, PT, PT, 0x8, 0x80 ;  /* 0x000000000080781c */ /* 0x000fe4000074e170 */
[----:B------:R-:W-:Y:S02]  /*0970*/  IADD3 R21, PT, PT, R7, R6, RZ ;  /* 0x0000000607157210 */ /* 0x000fe40007ffe0ff */
[----:B------:R-:W-:Y:S02]  /*0980*/  ISETP.GE.AND P0, PT, R0, R5, PT ;  /* 0x000000050000720c */ /* 0x000fe40003f06270 */
[----:B------:R-:W-:Y:S02]  /*0990*/  ISETP.GT.AND P1, PT, R12, R21, PT ;  /* 0x000000150c00720c */ /* 0x000fe40003f24270 */
[----:B------:R-:W-:-:S02]  /*09a0*/  PLOP3.LUT P3, PT, P3, PT, PT, 0x8, 0x80 ;  /* 0x000000000080781c */ /* 0x000fc40001f6e170 */
[----:B------:R-:W-:-:S09]  /*09b0*/  SEL R14, R0, R14, !P0 ;  /* 0x0000000e000e7207 */ /* 0x000fd20004000000 */
[----:B------:R-:W-:Y:S05]  /*09c0*/  @P1 BRA `(.L_x_931) ;  /* 0x0000000800041947 */ /* 0x000fea0003800000 */
[----:B------:R-:W0:Y:S02]  /*09d0*/  LDC R8, c[0x0][0x39c] ;  /* 0x0000e700ff087b82 */ /* 0x000e240000000800 */
[----:B0-----:R-:W-:-:S07]  /*09e0*/  FFMA R8, R8, R8, 1 ;  /* 0x3f80000008087423 */ /* 0x001fce0000000008 */
.L_x_950:
[C-C-:B------:R-:W-:Y:S01]  /*09f0*/  IMAD.IADD R6, R2.reuse, 0x1, R15.reuse ;  /* 0x0000000102067824 */ /* 0x140fe200078e020f */
[C---:B------:R-:W-:Y:S01]  /*0a00*/  ISETP.GT.AND P0, PT, R2.reuse, R15, PT ;  /* 0x0000000f0200720c */ /* 0x040fe20003f04270 */
[----:B------:R-:W-:Y:S01]  /*0a10*/  IMAD.IADD R0, R2, 0x1, -R15 ;  /* 0x0000000102007824 */ /* 0x000fe200078e0a0f */
[----:B------:R-:W-:Y:S02]  /*0a20*/  BSSY B1, `(.L_x_932) ;  /* 0x0000078000017945 */ /* 0x000fe40003800000 */
[----:B------:R-:W-:Y:S02]  /*0a30*/  ISETP.GE.AND P1, PT, R6, R5, PT ;  /* 0x000000050600720c */ /* 0x000fe40003f26270 */
[----:B------:R-:W-:-:S11]  /*0a40*/  SEL R17, R0, RZ, P0 ;  /* 0x000000ff00117207 */ /* 0x000fd60000000000 */
[----:B------:R-:W-:-:S04]  /*0a50*/  @P1 IADD3 R6, PT, PT, R5, -0x1, RZ ;  /* 0xffffffff05061810 */ /* 0x000fc80007ffe0ff */
[----:B------:R-:W-:-:S13]  /*0a60*/  ISETP.GT.AND P0, PT, R17, R6, PT ;  /* 0x000000061100720c */ /* 0x000fda0003f04270 */
[----:B01----:R-:W-:Y:S05]  /*0a70*/  @P0 BRA `(.L_x_933) ;  /* 0x0000000400c80947 */ /* 0x003fea0003800000 */
[----:B------:R-:W-:-:S04]  /*0a80*/  IMAD.IADD R11, R12, 0x1, -R3 ;  /* 0x000000010c0b7824 */ /* 0x000fc800078e0a03 */
[----:B------:R-:W-:-:S07]  /*0a90*/  IMAD.WIDE R10, R11, 0x8, R18 ;  /* 0x000000080b0a7825 */ /* 0x000fce00078e0212 */
.L_x_949:
[C---:B------:R-:W-:Y:S01]  /*0aa0*/  IMAD.IADD R0, R4.reuse, 0x1, -R15 ;  /* 0x0000000104007824 */ /* 0x040fe200078e0a0f */
[----:B------:R-:W-:Y:S01]  /*0ab0*/  ISETP.GT.AND P0, PT, R4, R15, PT ;  /* 0x0000000f0400720c */ /* 0x000fe20003f04270 */
[----:B------:R-:W-:Y:S03]  /*0ac0*/  BSSY B2, `(.L_x_934) ;  /* 0x0000067000027945 */ /* 0x000fe60003800000 */
[----:B------:R-:W-:-:S04]  /*0ad0*/  SEL R13, R0, RZ, P0 ;  /* 0x000000ff000d7207 */ /* 0x000fc80000000000 */
[----:B------:R-:W-:-:S13]  /*0ae0*/  ISETP.GT.AND P0, PT, R13, R14, PT ;  /* 0x0000000e0d00720c */ /* 0x000fda0003f04270 */
[----:B01----:R-:W-:Y:S05]  /*0af0*/  @P0 BRA `(.L_x_935) ;  /* 0x00000004008c0947 */ /* 0x003fea0003800000 */
.L_x_948:
[----:B------:R-:W-:Y:S01]  /*0b00*/  IADD3 R7, PT, PT, -R3, R12, RZ ;  /* 0x0000000c03077210 */ /* 0x000fe20007ffe1ff */
[----:B------:R-:W-:Y:S01]  /*0b10*/  IMAD.IADD R6, R17, 0x1, -R2 ;  /* 0x0000000111067824 */ /* 0x000fe200078e0a02 */
[----:B------:R-:W-:Y:S01]  /*0b20*/  BSSY B3, `(.L_x_936) ;  /* 0x000005d000037945 */ /* 0x000fe20003800000 */
[----:B------:R-:W-:Y:S02]  /*0b30*/  IMAD.IADD R0, R13, 0x1, -R4 ;  /* 0x000000010d007824 */ /* 0x000fe400078e0a04 */
[----:B------:R-:W-:-:S04]  /*0b40*/  IMAD R7, R7, R7, RZ ;  /* 0x0000000707077224 */ /* 0x000fc800078e02ff */
[----:B------:R-:W-:Y:S02]  /*0b50*/  IMAD R7, R6, R6, R7 ;  /* 0x0000000606077224 */ /* 0x000fe400078e0207 */
[----:B------:R-:W-:Y:S02]  /*0b60*/  IMAD R6, R15, R15, RZ ;  /* 0x0000000f0f067224 */ /* 0x000fe400078e02ff */
[----:B------:R-:W-:-:S05]  /*0b70*/  IMAD R7, R0, R0, R7 ;  /* 0x0000000000077224 */ /* 0x000fca00078e0207 */
[----:B------:R-:W-:-:S13]  /*0b80*/  ISETP.GT.U32.AND P0, PT, R7, R6, PT ;  /* 0x000000060700720c */ /* 0x000fda0003f04070 */
[----:B01----:R-:W-:Y:S05]  /*0b90*/  @P0 BRA `(.L_x_937) ;  /* 0x0000000400540947 */ /* 0x003fea0003800000 */
[----:B------:R-:W-:-:S06]  /*0ba0*/  IMAD.WIDE R28, R2, 0x8, R30 ;  /* 0x00000008021c7825 */ /* 0x000fcc00078e021e */
[----:B------:R-:W2:Y:S02]  /*0bb0*/  LD.E.64 R28, desc[UR4][R28.64] ;  /* 0x000000041c1c7980 */ /* 0x000ea4000c101b00 */
[----:B--2---:R-:W-:-:S06]  /*0bc0*/  IMAD.WIDE R6, R4, 0x10, R28 ;  /* 0x0000001004067825 */ /* 0x004fcc00078e021c */
[----:B------:R-:W2:Y:S02]  /*0bd0*/  LD.E R6, desc[UR4][R6.64] ;  /* 0x0000000406067980 */ /* 0x000ea4000c101900 */
[----:B--2---:R-:W-:-:S13]  /*0be0*/  ISETP.GE.AND P0, PT, R6, 0x1, PT ;  /* 0x000000010600780c */ /* 0x004fda0003f06270 */
[----:B------:R-:W-:Y:S05]  /*0bf0*/  @!P0 BRA `(.L_x_937) ;  /* 0x00000004003c8947 */ /* 0x000fea0003800000 */
[----:B------:R0:W5:Y:S01]  /*0c00*/  LDG.E.64 R22, desc[UR4][R10.64] ;  /* 0x000000040a167981 */ /* 0x000162000c1e1b00 */
[----:B------:R-:W-:-:S07]  /*0c10*/  HFMA2 R7, -RZ, RZ, 0, 0 ;  /* 0x00000000ff077431 */ /* 0x000fce00000001ff */
.L_x_947:
[----:B-----5:R-:W-:-:S06]  /*0c20*/  IMAD.WIDE R26, R17, 0x8, R22 ;  /* 0x00000008111a7825 */ /* 0x020fcc00078e0216 */
[----:B------:R-:W2:Y:S02]  /*0c30*/  LD.E.64 R26, desc[UR4][R26.64] ;  /* 0x000000041a1a7980 */ /* 0x000ea4000c101b00 */
[----:B--2---:R-:W-:-:S06]  /*0c40*/  IMAD.WIDE R24, R13, 0x10, R26 ;  /* 0x000000100d187825 */ /* 0x004fcc00078e021a */
[----:B------:R-:W2:Y:S01]  /*0c50*/  LD.E R24, desc[UR4][R24.64] ;  /* 0x0000000418187980 */ /* 0x000ea2000c101900 */
[----:B------:R-:W-:Y:S01]  /*0c60*/  BSSY B4, `(.L_x_938) ;  /* 0x0000041000047945 */ /* 0x000fe20003800000 */
[----:B--2---:R-:W-:-:S13]  /*0c70*/  ISETP.GE.AND P0, PT, R24, 0x1, PT ;  /* 0x000000011800780c */ /* 0x004fda0003f06270 */
[----:B-1----:R-:W-:Y:S05]  /*0c80*/  @!P0 BRA `(.L_x_939) ;  /* 0x0000000000f88947 */ /* 0x002fea0003800000 */
[----:B------:R-:W-:-:S05]  /*0c90*/  IMAD.WIDE R32, R4, 0x10, R28 ;  /* 0x0000001004207825 */ /* 0x000fca00078e021c */
[----:B------:R-:W2:Y:S01]  /*0ca0*/  LD.E.64 R28, desc[UR4][R32.64+0x8] ;  /* 0x00000804201c7980 */ /* 0x000ea2000c101b00 */
[----:B------:R-:W-:Y:S01]  /*0cb0*/  BSSY B5, `(.L_x_940) ;  /* 0x000003a000057945 */ /* 0x000fe20003800000 */
[----:B--2---:R-:W-:-:S05]  /*0cc0*/  IMAD.WIDE.U32 R28, R7, 0x10, R28 ;  /* 0x00000010071c7825 */ /* 0x004fca00078e001c */
[----:B------:R1:W5:Y:S04]  /*0cd0*/  LD.E R20, desc[UR4][R28.64] ;  /* 0x000000041c147980 */ /* 0x000368000c101900 */
[----:B------:R1:W5:Y:S04]  /*0ce0*/  LD.E R24, desc[UR4][R28.64+0x4] ;  /* 0x000004041c187980 */ /* 0x000368000c101900 */
[----:B------:R1:W5:Y:S01]  /*0cf0*/  LD.E R25, desc[UR4][R28.64+0x8] ;  /* 0x000008041c197980 */ /* 0x000362000c101900 */
[----:B------:R-:W-:Y:S01]  /*0d00*/  IMAD.MOV.U32 R30, RZ, RZ, R26 ;  /* 0x000000ffff1e7224 */ /* 0x000fe200078e001a */
[----:B------:R-:W-:Y:S01]  /*0d10*/  MOV R26, RZ ;  /* 0x000000ff001a7202 */ /* 0x000fe20000000f00 */
[----:B------:R-:W-:-:S07]  /*0d20*/  IMAD.MOV.U32 R31, RZ, RZ, R27 ;  /* 0x000000ffff1f7224 */ /* 0x000fce00078e001b */
.L_x_946:
[----:B------:R-:W-:-:S05]  /*0d30*/  IMAD.WIDE R30, R13, 0x10, R30 ;  /* 0x000000100d1e7825 */ /* 0x000fca00078e021e */
[----:B-1----:R-:W2:Y:S01]  /*0d40*/  LD.E.64 R28, desc[UR4][R30.64+0x8] ;  /* 0x000008041e1c7980 */ /* 0x002ea2000c101b00 */
[----:B------:R-:W-:Y:S05]  /*0d50*/  YIELD ;  /* 0x0000000000007946 */ /* 0x000fea0003800000 */
[----:B------:R-:W1:Y:S01]  /*0d60*/  LDCU UR6, c[0x0][0x3a4] ;  /* 0x00007480ff0677ac */ /* 0x000e620008000800 */
[----:B--2---:R-:W-:-:S05]  /*0d70*/  IMAD.WIDE.U32 R28, R26, 0x10, R28 ;  /* 0x000000101a1c7825 */ /* 0x004fca00078e001c */
[----:B------:R-:W2:Y:S04]  /*0d80*/  LD.E R33, desc[UR4][R28.64+0x4] ;  /* 0x000004041c217980 */ /* 0x000ea8000c101900 */
[----:B------:R-:W3:Y:S04]  /*0d90*/  LD.E R27, desc[UR4][R28.64] ;  /* 0x000000041c1b7980 */ /* 0x000ee8000c101900 */
[----:B------:R-:W4:Y:S01]  /*0da0*/  LD.E R32, desc[UR4][R28.64+0x8] ;  /* 0x000008041c207980 */ /* 0x000f22000c101900 */
[----:B------:R-:W-:Y:S01]  /*0db0*/  BSSY.RECONVERGENT B6, `(.L_x_941) ;  /* 0x0000022000067945 */ /* 0x000fe20003800200 */
[----:B--2--5:R-:W-:Y:S01]  /*0dc0*/  FADD R0, R24, -R33 ;  /* 0x8000002118007221 */ /* 0x024fe20000000000 */
[----:B---3--:R-:W-:-:S03]  /*0dd0*/  FADD R27, R20, -R27 ;  /* 0x8000001b141b7221 */ /* 0x008fc60000000000 */
[----:B-1----:R-:W-:Y:S01]  /*0de0*/  FFMA R6, RZ, -UR6, |R0| ;  /* 0x80000006ff067c23 */ /* 0x002fe20008000400 */
[----:B----4-:R-:W-:Y:S01]  /*0df0*/  FADD R0, R25, -R32 ;  /* 0x8000002019007221 */ /* 0x010fe20000000000 */
[----:B------:R-:W-:Y:S02]  /*0e00*/  FADD R27, |R27|, -UR6 ;  /* 0x800000061b1b7e21 */ /* 0x000fe40008000200 */
[----:B------:R-:W-:Y:S01]  /*0e10*/  FMUL R6, R6, R6 ;  /* 0x0000000606067220 */ /* 0x000fe20000400000 */
[----:B------:R-:W-:-:S03]  /*0e20*/  FFMA R0, RZ, -UR6, |R0| ;  /* 0x80000006ff007c23 */ /* 0x000fc60008000400 */
[----:B------:R-:W-:-:S04]  /*0e30*/  FFMA R27, R27, R27, R6 ;  /* 0x0000001b1b1b7223 */ /* 0x000fc80000000006 */
[----:B------:R-:W-:-:S05]  /*0e40*/  FFMA R27, R0, R0, R27 ;  /* 0x00000000001b7223 */ /* 0x000fca000000001b */
[----:B------:R-:W-:-:S13]  /*0e50*/  FSETP.GTU.AND P0, PT, R27, R8, PT ;  /* 0x000000081b00720b */ /* 0x000fda0003f0c000 */
[----:B------:R-:W-:Y:S05]  /*0e60*/  @P0 BRA `(.L_x_942) ;  /* 0x0000000000580947 */ /* 0x000fea0003800000 */
[----:B------:R-:W-:Y:S01]  /*0e70*/  VIADD R6, R27, 0xf3000000 ;  /* 0xf30000001b067836 */ /* 0x000fe20000000000 */
[----:B------:R1:W2:Y:S01]  /*0e80*/  MUFU.RSQ R0, R27 ;  /* 0x0000001b00007308 */ /* 0x0002a20000001400 */
[----:B------:R-:W-:Y:S03]  /*0e90*/  BSSY.RECONVERGENT B7, `(.L_x_943) ;  /* 0x000000b000077945 */ /* 0x000fe60003800200 */
[----:B------:R-:W-:-:S13]  /*0ea0*/  ISETP.GT.U32.AND P0, PT, R6, 0x727fffff, PT ;  /* 0x727fffff0600780c */ /* 0x000fda0003f04070 */
[----:B-12---:R-:W-:Y:S05]  /*0eb0*/  @!P0 BRA `(.L_x_944) ;  /* 0x0000000000108947 */ /* 0x006fea0003800000 */
[----:B------:R-:W-:Y:S01]  /*0ec0*/  IMAD.MOV.U32 R0, RZ, RZ, R27 ;  /* 0x000000ffff007224 */ /* 0x000fe200078e001b */
[----:B------:R-:W-:-:S07]  /*0ed0*/  MOV R6, 0xef0 ;  /* 0x00000ef000067802 */ /* 0x000fce0000000f00 */
[----:B0-----:R-:W-:Y:S05]  /*0ee0*/  CALL.REL.NOINC `($__internal_8_$__cuda_sm20_sqrt_rn_f32_slowpath) ;  /* 0x0000003c00ec7944 */ /* 0x001fea0003c00000 */
[----:B------:R-:W-:Y:S05]  /*0ef0*/  BRA `(.L_x_945) ;  /* 0x0000000000107947 */ /* 0x000fea0003800000 */
.L_x_944:
[----:B------:R-:W-:Y:S01]  /*0f00*/  FMUL.FTZ R30, R27, R0 ;  /* 0x000000001b1e7220 */ /* 0x000fe20000410000 */
[----:B------:R-:W-:-:S03]  /*0f10*/  FMUL.FTZ R0, R0, 0.5 ;  /* 0x3f00000000007820 */ /* 0x000fc60000410000 */
[----:B------:R-:W-:-:S04]  /*0f20*/  FFMA R23, -R30, R30, R27 ;  /* 0x0000001e1e177223 */ /* 0x000fc8000000011b */
[----:B------:R-:W-:-:S07]  /*0f30*/  FFMA R30, R23, R0, R30 ;  /* 0x00000000171e7223 */ /* 0x000fce000000001e */
.L_x_945:
[----:B------:R-:W-:Y:S05]  /*0f40*/  BSYNC.RECONVERGENT B7 ;  /* 0x0000000000077941 */ /* 0x000fea0003800200 */
.L_x_943:
[----:B------:R-:W1:Y:S01]  /*0f50*/  LDCU UR6, c[0x0][0x398] ;  /* 0x00007300ff0677ac */ /* 0x000e620008000800 */
[----:B------:R-:W2:Y:S01]  /*0f60*/  LDC.64 R22, c[0x0][0x380] ;  /* 0x0000e000ff167b82 */ /* 0x000ea20000000a00 */
[----:B------:R-:W-:Y:S02]  /*0f70*/  HFMA2 R27, -RZ, RZ, 2, 0 ;  /* 0x40000000ff1b7431 */ /* 0x000fe400000001ff */
[----:B-1----:R-:W-:-:S04]  /*0f80*/  FMUL R30, R30, UR6 ;  /* 0x000000061e1e7c20 */ /* 0x002fc80008400000 */
[----:B------:R-:W2:Y:S02]  /*0f90*/  F2I.TRUNC.NTZ R29, R30 ;  /* 0x0000001e001d7305 */ /* 0x000ea4000020f100 */
[----:B--2---:R-:W-:-:S05]  /*0fa0*/  IMAD.WIDE R28, R29, 0x4, R22 ;  /* 0x000000041d1c7825 */ /* 0x004fca00078e0216 */
[----:B------:R1:W-:Y:S04]  /*0fb0*/  REDG.E.ADD.F32.FTZ.RN.STRONG.GPU desc[UR4][R28.64], R27 ;  /* 0x0000001b1c0079a6 */ /* 0x0003e8000c12f304 */
[----:B------:R1:W5:Y:S02]  /*0fc0*/  LDG.E.64 R22, desc[UR4][R10.64] ;  /* 0x000000040a167981 */ /* 0x000364000c1e1b00 */
.L_x_942:
[----:B------:R-:W-:Y:S05]  /*0fd0*/  BSYNC.RECONVERGENT B6 ;  /* 0x0000000000067941 */ /* 0x000fea0003800200 */
.L_x_941:
[----:B-----5:R-:W-:-:S06]  /*0fe0*/  IMAD.WIDE R30, R17, 0x8, R22 ;  /* 0x00000008111e7825 */ /* 0x020fcc00078e0216 */
[----:B------:R-:W1:Y:S02]  /*0ff0*/  LD.E.64 R30, desc[UR4][R30.64] ;  /* 0x000000041e1e7980 */ /* 0x000e64000c101b00 */
[----:B-1----:R-:W-:-:S06]  /*1000*/  IMAD.WIDE R28, R13, 0x10, R30 ;  /* 0x000000100d1c7825 */ /* 0x002fcc00078e021e */
[----:B------:R-:W2:Y:S01]  /*1010*/  LD.E R29, desc[UR4][R28.64] ;  /* 0x000000041c1d7980 */ /* 0x000ea2000c101900 */
[----:B------:R-:W-:-:S05]  /*1020*/  VIADD R26, R26, 0x1 ;  /* 0x000000011a1a7836 */ /* 0x000fca0000000000 */
[----:B--2---:R-:W-:-:S13]  /*1030*/  ISETP.GE.AND P0, PT, R26, R29, PT ;  /* 0x0000001d1a00720c */ /* 0x004fda0003f06270 */
[----:B------:R-:W-:Y:S05]  /*1040*/  @!P0 BRA `(.L_x_946) ;  /* 0xfffffffc00388947 */ /* 0x000fea000383ffff */
[----:B------:R-:W-:Y:S05]  /*1050*/  BSYNC B5 ;  /* 0x0000000000057941 */ /* 0x000fea0003800000 */
.L_x_940:
[----:B------:R1:W5:Y:S02]  /*1060*/  LDG.E.64 R30, desc[UR4][R18.64] ;  /* 0x00000004121e7981 */ /* 0x000364000c1e1b00 */
.L_x_939:
[----:B------:R-:W-:Y:S05]  /*1070*/  BSYNC B4 ;  /* 0x0000000000047941 */ /* 0x000fea0003800000 */
.L_x_938:
[----:B-----5:R-:W-:-:S06]  /*1080*/  IMAD.WIDE R28, R2, 0x8, R30 ;  /* 0x00000008021c7825 */ /* 0x020fcc00078e021e */
[----:B------:R-:W2:Y:S02]  /*1090*/  LD.E.64 R28, desc[UR4][R28.64] ;  /* 0x000000041c1c7980 */ /* 0x000ea4000c101b00 */
[----:B--2---:R-:W-:-:S06]  /*10a0*/  IMAD.WIDE R24, R4, 0x10, R28 ;  /* 0x0000001004187825 */ /* 0x004fcc00078e021c */
[----:B------:R-:W2:Y:S01]  /*10b0*/  LD.E R24, desc[UR4][R24.64] ;  /* 0x0000000418187980 */ /* 0x000ea2000c101900 */
[----:B------:R-:W-:-:S05]  /*10c0*/  VIADD R7, R7, 0x1 ;  /* 0x0000000107077836 */ /* 0x000fca0000000000 */
[----:B--2---:R-:W-:-:S13]  /*10d0*/  ISETP.GE.AND P0, PT, R7, R24, PT ;  /* 0x000000180700720c */ /* 0x004fda0003f06270 */
[----:B------:R-:W-:Y:S05]  /*10e0*/  @!P0 BRA `(.L_x_947) ;  /* 0xfffffff800cc8947 */ /* 0x000fea000383ffff */
.L_x_937:
[----:B------:R-:W-:Y:S05]  /*10f0*/  BSYNC B3 ;  /* 0x0000000000037941 */ /* 0x000fea0003800000 */
.L_x_936:
[C---:B------:R-:W-:Y:S02]  /*1100*/  ISETP.GE.AND P0, PT, R13.reuse, R14, PT ;  /* 0x0000000e0d00720c */ /* 0x040fe40003f06270 */
[----:B------:R-:W-:-:S11]  /*1110*/  IADD3 R13, PT, PT, R13, 0x1, RZ ;  /* 0x000000010d0d7810 */ /* 0x000fd60007ffe0ff */
[----:B------:R-:W-:Y:S05]  /*1120*/  @!P0 BRA `(.L_x_948) ;  /* 0xfffffff800748947 */ /* 0x000fea000383ffff */
.L_x_935:
[----:B------:R-:W-:Y:S05]  /*1130*/  BSYNC B2 ;  /* 0x0000000000027941 */ /* 0x000fea0003800000 */
.L_x_934:
[----:B------:R-:W-:-:S05]  /*1140*/  IMAD.IADD R0, R2, 0x1, R15 ;  /* 0x0000000102007824 */ /* 0x000fca00078e020f */
[----:B------:R-:W-:-:S13]  /*1150*/  ISETP.GE.AND P0, PT, R0, R5, PT ;  /* 0x000000050000720c */ /* 0x000fda0003f06270 */
[----:B------:R-:W-:-:S05]  /*1160*/  @P0 VIADD R0, R5, 0xffffffff ;  /* 0xffffffff05000836 */ /* 0x000fca0000000000 */
[C---:B------:R-:W-:Y:S02]  /*1170*/  ISETP.GE.AND P0, PT, R17.reuse, R0, PT ;  /* 0x000000001100720c */ /* 0x040fe40003f06270 */
[----:B------:R-:W-:-:S11]  /*1180*/  IADD3 R17, PT, PT, R17, 0x1, RZ ;  /* 0x0000000111117810 */ /* 0x000fd60007ffe0ff */
[----:B------:R-:W-:Y:S05]  /*1190*/  @!P0 BRA `(.L_x_949) ;  /* 0xfffffff800408947 */ /* 0x000fea000383ffff */
.L_x_933:
[----:B------:R-:W-:Y:S05]  /*11a0*/  BSYNC B1 ;  /* 0x0000000000017941 */ /* 0x000fea0003800000 */
.L_x_932:
[C---:B------:R-:W-:Y:S01]  /*11b0*/  ISETP.NE.AND P0, PT, R12.reuse, R21, PT ;  /* 0x000000150c00720c */ /* 0x040fe20003f05270 */
[----:B------:R-:W-:-:S12]  /*11c0*/  VIADD R12, R12, 0x1 ;  /* 0x000000010c0c7836 */ /* 0x000fd80000000000 */
[----:B------:R-:W-:Y:S05]  /*11d0*/  @P0 BRA `(.L_x_950) ;  /* 0xfffffff800040947 */ /* 0x000fea000383ffff */
.L_x_931:
[----:B------:R-:W-:Y:S05]  /*11e0*/  BSYNC B0 ;  /* 0x0000000000007941 */ /* 0x000fea0003800000 */
.L_x_930:
[----:B------:R-:W-:Y:S01]  /*11f0*/  ISETP.GE.AND P4, PT, R16, R15, PT ;  /* 0x0000000f1000720c */ /* 0x000fe20003f86270 */
[----:B------:R-:W-:Y:S01]  /*1200*/  BSSY B0, `(.L_x_951) ;  /* 0x000012c000007945 */ /* 0x000fe20003800000 */
[----:B------:R-:W-:Y:S02]  /*1210*/  PLOP3.LUT P0, PT, PT, PT, PT, 0x8, 0x80 ;  /* 0x000000000080781c */ /* 0x000fe40003f0e170 */
[----:B------:R-:W-:Y:S02]  /*1220*/  ISETP.LT.OR P6, PT, R2, R9, !P4 ;  /* 0x000000090200720c */ /* 0x000fe400067c1670 */
[----:B------:R-:W-:Y:S02]  /*1230*/  PLOP3.LUT P1, PT, PT, PT, PT, 0x8, 0x80 ;  /* 0x000000000080781c */ /* 0x000fe40003f2e170 */
[----:B------:R-:W-:-:S09]  /*1240*/  P2R R17, PR, RZ, 0x40 ;  /* 0x00000040ff117803 */ /* 0x000fd20000000000 */
[----:B------:R-:W-:Y:S05]  /*1250*/  @!P6 BRA `(.L_x_952) ;  /* 0x000000100098e947 */ /* 0x000fea0003800000 */
[C-C-:B------:R-:W-:Y:S01]  /*1260*/  IADD3 R0, PT, PT, R2.reuse, R5, -R15.reuse ;  /* 0x0000000502007210 */ /* 0x140fe20007ffe80f */
[--C-:B------:R-:W-:Y:S01]  /*1270*/  IMAD.IADD R8, R3, 0x1, R15.reuse ;  /* 0x0000000103087824 */ /* 0x100fe200078e020f */
[----:B------:R-:W-:Y:S01]  /*1280*/  ISETP.GE.AND P0, PT, R2, R9, PT ;  /* 0x000000090200720c */ /* 0x000fe20003f06270 */
[----:B------:R-:W-:Y:S01]  /*1290*/  BSSY B1, `(.L_x_953) ;  /* 0x0000093000017945 */ /* 0x000fe20003800000 */
[----:B------:R-:W-:Y:S02]  /*12a0*/  SEL R0, R0, RZ, P4 ;  /* 0x000000ff00007207 */ /* 0x000fe40002000000 */
[----:B------:R-:W-:Y:S02]  /*12b0*/  IADD3 R7, PT, PT, R5, -0x1, RZ ;  /* 0xffffffff05077810 */ /* 0x000fe40007ffe0ff */
[----:B------:R-:W-:Y:S02]  /*12c0*/  ISETP.GE.AND P1, PT, R8, R5, PT ;  /* 0x000000050800720c */ /* 0x000fe40003f26270 */
[----:B------:R-:W-:Y:S01]  /*12d0*/  SEL R23, R0, RZ, !P0 ;  /* 0x000000ff00177207 */ /* 0x000fe20004000000 */
[C-C-:B------:R-:W-:Y:S01]  /*12e0*/  IMAD.IADD R0, R3.reuse, 0x1, -R15.reuse ;  /* 0x0000000103007824 */ /* 0x140fe200078e0a0f */
[----:B------:R-:W-:Y:S01]  /*12f0*/  SEL R25, R8, R7, !P1 ;  /* 0x0000000708197207 */ /* 0x000fe20004800000 */
[----:B------:R-:W-:Y:S01]  /*1300*/  IMAD.IADD R8, R2, 0x1, R15 ;  /* 0x0000000102087824 */ /* 0x000fe200078e020f */
[----:B------:R-:W-:-:S02]  /*1310*/  ISETP.GT.AND P1, PT, R3, R15, PT ;  /* 0x0000000f0300720c */ /* 0x000fc40003f24270 */
[----:B------:R-:W-:Y:S02]  /*1320*/  IADD3 R6, PT, PT, R2, R15, -R5 ;  /* 0x0000000f02067210 */ /* 0x000fe40007ffe805 */
[----:B------:R-:W-:Y:S02]  /*1330*/  SEL R12, R0, RZ, P1 ;  /* 0x000000ff000c7207 */ /* 0x000fe40000800000 */
[----:B------:R-:W-:Y:S02]  /*1340*/  IADD3 R6, PT, PT, R6, 0x1, R23 ;  /* 0x0000000106067810 */ /* 0x000fe40007ffe017 */
[----:B------:R-:W-:Y:S02]  /*1350*/  ISETP.GT.AND P1, PT, R12, R25, PT ;  /* 0x000000190c00720c */ /* 0x000fe40003f24270 */
[----:B0-----:R-:W-:Y:S02]  /*1360*/  SEL R10, R7, RZ, P4 ;  /* 0x000000ff070a7207 */ /* 0x001fe40002000000 */
[----:B------:R-:W-:-:S02]  /*1370*/  SEL R6, R6, RZ, !P4 ;  /* 0x000000ff06067207 */ /* 0x000fc40006000000 */
[----:B------:R-:W-:Y:S02]  /*1380*/  ISETP.GE.AND P4, PT, R8, R5, PT ;  /* 0x000000050800720c */ /* 0x000fe40003f86270 */
[----:B------:R-:W-:Y:S02]  /*1390*/  SEL R6, R6, RZ, P0 ;  /* 0x000000ff06067207 */ /* 0x000fe40000000000 */
[----:B------:R-:W-:-:S04]  /*13a0*/  @P0 SEL R7, R10, RZ, P4 ;  /* 0x000000ff0a070207 */ /* 0x000fc80002000000 */
[----:B------:R-:W-:Y:S01]  /*13b0*/  IADD3 R16, PT, PT, R7, R6, RZ ;  /* 0x0000000607107210 */ /* 0x000fe20007ffe0ff */
[----:B------:R-:W-:Y:S06]  /*13c0*/  @P1 BRA `(.L_x_954) ;  /* 0x0000000400fc1947 */ /* 0x000fec0003800000 */
[----:B------:R-:W0:Y:S02]  /*13d0*/  LDC R8, c[0x0][0x39c] ;  /* 0x0000e700ff087b82 */ /* 0x000e240000000800 */
[----:B0-----:R-:W-:-:S07]  /*13e0*/  FFMA R8, R8, R8, 1 ;  /* 0x3f80000008087423 */ /* 0x001fce0000000008 */
.L_x_973:
[----:B------:R-:W-:Y:S01]  /*13f0*/  ISETP.GT.AND P0, PT, R23, R16, PT ;  /* 0x000000101700720c */ /* 0x000fe20003f04270 */
[----:B------:R-:W-:-:S12]  /*1400*/  BSSY B2, `(.L_x_955) ;  /* 0x0000078000027945 */ /* 0x000fd80003800000 */
[----:B0-2---:R-:W-:Y:S05]  /*1410*/  @P0 BRA `(.L_x_956) ;  /* 0x0000000400d80947 */ /* 0x005fea0003800000 */
[----:B------:R-:W-:Y:S02]  /*1420*/  IMAD.IADD R11, R12, 0x1, -R3 ;  /* 0x000000010c0b7824 */ /* 0x000fe400078e0a03 */
[----:B------:R-:W-:Y:S02]  /*1430*/  IMAD.MOV.U32 R21, RZ, RZ, R23 ;  /* 0x000000ffff157224 */ /* 0x000fe400078e0017 */
[----:B------:R-:W-:-:S07]  /*1440*/  IMAD.WIDE R10, R11, 0x8, R18 ;  /* 0x000000080b0a7825 */ /* 0x000fce00078e0212 */
.L_x_972:
[CC--:B------:R-:W-:Y:S01]  /*1450*/  IADD3 R6, PT, PT, R4.reuse, R15.reuse, RZ ;  /* 0x0000000f04067210 */ /* 0x0c0fe20007ffe0ff */
[C---:B------:R-:W-:Y:S01]  /*1460*/  IMAD.IADD R0, R4.reuse, 0x1, -R15 ;  /* 0x0000000104007824 */ /* 0x040fe200078e0a0f */
[----:B------:R-:W-:Y:S01]  /*1470*/  ISETP.GT.AND P0, PT, R4, R15, PT ;  /* 0x0000000f0400720c */ /* 0x000fe20003f04270 */
[----:B------:R-:W-:Y:S01]  /*1480*/  BSSY B3, `(.L_x_957) ;  /* 0x000006c000037945 */ /* 0x000fe20003800000 */
[----:B------:R-:W-:Y:S02]  /*1490*/  ISETP.GE.AND P1, PT, R6, R5, PT ;  /* 0x000000050600720c */ /* 0x000fe40003f26270 */
[----:B------:R-:W-:-:S11]  /*14a0*/  SEL R13, R0, RZ, P0 ;  /* 0x000000ff000d7207 */ /* 0x000fd60000000000 */
[----:B------:R-:W-:-:S05]  /*14b0*/  @P1 VIADD R6, R5, 0xffffffff ;  /* 0xffffffff05061836 */ /* 0x000fca0000000000 */
[----:B------:R-:W-:-:S13]  /*14c0*/  ISETP.GT.AND P0, PT, R13, R6, PT ;  /* 0x000000060d00720c */ /* 0x000fda0003f04270 */
[----:B0-2---:R-:W-:Y:S05]  /*14d0*/  @P0 BRA `(.L_x_958) ;  /* 0x0000000400980947 */ /* 0x005fea0003800000 */
.L_x_971:
        /* <DEDUP_REMOVED lines=9> */
[----:B0-2---:R-:W-:Y:S05]  /*1570*/  @P0 BRA `(.L_x_960) ;  /* 0x0000000400540947 */ /* 0x005fea0003800000 */
        /* <DEDUP_REMOVED lines=8> */
.L_x_970:
[----:B-----5:R-:W-:-:S06]  /*1600*/  IMAD.WIDE R28, R21, 0x8, R26 ;  /* 0x00000008151c7825 */ /* 0x020fcc00078e021a */
[----:B--2---:R-:W2:Y:S02]  /*1610*/  LD.E.64 R28, desc[UR4][R28.64] ;  /* 0x000000041c1c7980 */ /* 0x004ea4000c101b00 */
[----:B--2---:R-:W-:-:S06]  /*1620*/  IMAD.WIDE R32, R13, 0x10, R28 ;  /* 0x000000100d207825 */ /* 0x004fcc00078e021c */
[----:B------:R-:W2:Y:S01]  /*1630*/  LD.E R32, desc[UR4][R32.64] ;  /* 0x0000000420207980 */ /* 0x000ea2000c101900 */
[----:B------:R-:W-:Y:S01]  /*1640*/  BSSY B5, `(.L_x_961) ;  /* 0x0000041000057945 */ /* 0x000fe20003800000 */
[----:B--2---:R-:W-:-:S13]  /*1650*/  ISETP.GE.AND P0, PT, R32, 0x1, PT ;  /* 0x000000012000780c */ /* 0x004fda0003f06270 */
[----:B------:R-:W-:Y:S05]  /*1660*/  @!P0 BRA `(.L_x_962) ;  /* 0x0000000000f88947 */ /* 0x000fea0003800000 */
        /* <DEDUP_REMOVED lines=10> */
.L_x_969:
[----:B------:R-:W-:-:S05]  /*1710*/  IMAD.WIDE R30, R13, 0x10, R30 ;  /* 0x000000100d1e7825 */ /* 0x000fca00078e021e */
[----:B------:R-:W3:Y:S01]  /*1720*/  LD.E.64 R28, desc[UR4][R30.64+0x8] ;  /* 0x000008041e1c7980 */ /* 0x000ee2000c101b00 */
[----:B------:R-:W-:Y:S05]  /*1730*/  YIELD ;  /* 0x0000000000007946 */ /* 0x000fea0003800000 */
[----:B------:R-:W4:Y:S01]  /*1740*/  LDCU UR6, c[0x0][0x3a4] ;  /* 0x00007480ff0677ac */ /* 0x000f220008000800 */
[----:B---3--:R-:W-:-:S05]  /*1750*/  IMAD.WIDE.U32 R28, R24, 0x10, R28 ;  /* 0x00000010181c7825 */ /* 0x008fca00078e001c */
[----:B------:R-:W3:Y:S04]  /*1760*/  LD.E R35, desc[UR4][R28.64+0x4] ;  /* 0x000004041c237980 */ /* 0x000ee8000c101900 */
[----:B--2---:R-:W2:Y:S04]  /*1770*/  LD.E R33, desc[UR4][R28.64] ;  /* 0x000000041c217980 */ /* 0x004ea8000c101900 */
[----:B------:R-:W4:Y:S01]  /*1780*/  LD.E R37, desc[UR4][R28.64+0x8] ;  /* 0x000008041c257980 */ /* 0x000f22000c101900 */
[----:B------:R-:W-:Y:S01]  /*1790*/  BSSY.RECONVERGENT B7, `(.L_x_964) ;  /* 0x0000022000077945 */ /* 0x000fe20003800200 */
[----:B---3-5:R-:W-:Y:S01]  /*17a0*/  FADD R35, R20, -R35 ;  /* 0x8000002314237221 */ /* 0x028fe20000000000 */
[----:B--2---:R-:W-:-:S03]  /*17b0*/  FADD R0, R14, -R33 ;  /* 0x800000210e007221 */ /* 0x004fc60000000000 */
[----:B----4-:R-:W-:Y:S01]  /*17c0*/  FADD R35, |R35|, -UR6 ;  /* 0x8000000623237e21 */ /* 0x010fe20008000200 */
[----:B------:R-:W-:Y:S01]  /*17d0*/  FADD R37, R22, -R37 ;  /* 0x8000002516257221 */ /* 0x000fe20000000000 */
[----:B------:R-:W-:Y:S02]  /*17e0*/  FFMA R0, RZ, -UR6, |R0| ;  /* 0x80000006ff007c23 */ /* 0x000fe40008000400 */
[----:B------:R-:W-:Y:S01]  /*17f0*/  FMUL R35, R35, R35 ;  /* 0x0000002323237220 */ /* 0x000fe20000400000 */
[----:B------:R-:W-:-:S03]  /*1800*/  FFMA R37, RZ, -UR6, |R37| ;  /* 0x80000006ff257c23 */ /* 0x000fc60008000425 */
[----:B------:R-:W-:-:S04]  /*1810*/  FFMA R0, R0, R0, R35 ;  /* 0x0000000000007223 */ /* 0x000fc80000000023 */
[----:B------:R-:W-:-:S05]  /*1820*/  FFMA R37, R37, R37, R0 ;  /* 0x0000002525257223 */ /* 0x000fca0000000000 */
[----:B------:R-:W-:-:S13]  /*1830*/  FSETP.GTU.AND P0, PT, R37, R8, PT ;  /* 0x000000082500720b */ /* 0x000fda0003f0c000 */
[----:B------:R-:W-:Y:S05]  /*1840*/  @P0 BRA `(.L_x_965) ;  /* 0x0000000000580947 */ /* 0x000fea0003800000 */
[----:B------:R-:W-:Y:S01]  /*1850*/  VIADD R6, R37, 0xf3000000 ;  /* 0xf300000025067836 */ /* 0x000fe20000000000 */
[----:B------:R2:W3:Y:S01]  /*1860*/  MUFU.RSQ R0, R37 ;  /* 0x0000002500007308 */ /* 0x0004e20000001400 */
[----:B------:R-:W-:Y:S03]  /*1870*/  BSSY.RECONVERGENT B8, `(.L_x_966) ;  /* 0x000000b000087945 */ /* 0x000fe60003800200 */
[----:B------:R-:W-:-:S13]  /*1880*/  ISETP.GT.U32.AND P0, PT, R6, 0x727fffff, PT ;  /* 0x727fffff0600780c */ /* 0x000fda0003f04070 */
[----:B--23--:R-:W-:Y:S05]  /*1890*/  @!P0 BRA `(.L_x_967) ;  /* 0x0000000000108947 */ /* 0x00cfea0003800000 */
[----:B------:R-:W-:Y:S01]  /*18a0*/  IMAD.MOV.U32 R0, RZ, RZ, R37 ;  /* 0x000000ffff007224 */ /* 0x000fe200078e0025 */
[----:B------:R-:W-:-:S07]  /*18b0*/  MOV R6, 0x18d0 ;  /* 0x000018d000067802 */ /* 0x000fce0000000f00 */
[----:B01----:R-:W-:Y:S05]  /*18c0*/  CALL.REL.NOINC `($__internal_8_$__cuda_sm20_sqrt_rn_f32_slowpath) ;  /* 0x0000003400747944 */ /* 0x003fea0003c00000 */
[----:B------:R-:W-:Y:S05]  /*18d0*/  BRA `(.L_x_968) ;  /* 0x0000000000107947 */ /* 0x000fea0003800000 */
.L_x_967:
[----:B------:R-:W-:Y:S01]  /*18e0*/  FMUL.FTZ R30, R37, R0 ;  /* 0x00000000251e7220 */ /* 0x000fe20000410000 */
[----:B------:R-:W-:-:S03]  /*18f0*/  FMUL.FTZ R0, R0, 0.5 ;  /* 0x3f00000000007820 */ /* 0x000fc60000410000 */
[----:B------:R-:W-:-:S04]  /*1900*/  FFMA R27, -R30, R30, R37 ;  /* 0x0000001e1e1b7223 */ /* 0x000fc80000000125 */
[----:B------:R-:W-:-:S07]  /*1910*/  FFMA R30, R27, R0, R30 ;  /* 0x000000001b1e7223 */ /* 0x000fce000000001e */
.L_x_968:
[----:B------:R-:W-:Y:S05]  /*1920*/  BSYNC.RECONVERGENT B8 ;  /* 0x0000000000087941 */ /* 0x000fea0003800200 */
.L_x_966:
[----:B------:R-:W2:Y:S01]  /*1930*/  LDCU UR6, c[0x0][0x398] ;  /* 0x00007300ff0677ac */ /* 0x000ea20008000800 */
[----:B------:R-:W3:Y:S01]  /*1940*/  LDC.64 R26, c[0x0][0x388] ;  /* 0x0000e200ff1a7b82 */ /* 0x000ee20000000a00 */
[----:B------:R-:W-:Y:S02]  /*1950*/  HFMA2 R31, -RZ, RZ, 2, 0 ;  /* 0x40000000ff1f7431 */ /* 0x000fe400000001ff */
[----:B--2---:R-:W-:-:S04]  /*1960*/  FMUL R30, R30, UR6 ;  /* 0x000000061e1e7c20 */ /* 0x004fc80008400000 */
[----:B------:R-:W3:Y:S02]  /*1970*/  F2I.TRUNC.NTZ R29, R30 ;  /* 0x0000001e001d7305 */ /* 0x000ee4000020f100 */
[----:B---3--:R-:W-:-:S05]  /*1980*/  IMAD.WIDE R28, R29, 0x4, R26 ;  /* 0x000000041d1c7825 */ /* 0x008fca00078e021a */
[----:B------:R2:W-:Y:S04]  /*1990*/  REDG.E.ADD.F32.FTZ.RN.STRONG.GPU desc[UR4][R28.64], R31 ;  /* 0x0000001f1c0079a6 */ /* 0x0005e8000c12f304 */
[----:B------:R2:W5:Y:S02]  /*19a0*/  LDG.E.64 R26, desc[UR4][R10.64] ;  /* 0x000000040a1a7981 */ /* 0x000564000c1e1b00 */
.L_x_965:
[----:B------:R-:W-:Y:S05]  /*19b0*/  BSYNC.RECONVERGENT B7 ;  /* 0x0000000000077941 */ /* 0x000fea0003800200 */
.L_x_964:
[----:B--2--5:R-:W-:-:S06]  /*19c0*/  IMAD.WIDE R30, R21, 0x8, R26 ;  /* 0x00000008151e7825 */ /* 0x024fcc00078e021a */
[----:B------:R-:W2:Y:S02]  /*19d0*/  LD.E.64 R30, desc[UR4][R30.64] ;  /* 0x000000041e1e7980 */ /* 0x000ea4000c101b00 */
[----:B--2---:R-:W-:-:S06]  /*19e0*/  IMAD.WIDE R28, R13, 0x10, R30 ;  /* 0x000000100d1c7825 */ /* 0x004fcc00078e021e */
[----:B------:R-:W2:Y:S01]  /*19f0*/  LD.E R29, desc[UR4][R28.64] ;  /* 0x000000041c1d7980 */ /* 0x000ea2000c101900 */
[----:B------:R-:W-:-:S05]  /*1a00*/  VIADD R24, R24, 0x1 ;  /* 0x0000000118187836 */ /* 0x000fca0000000000 */
[----:B--2---:R-:W-:-:S13]  /*1a10*/  ISETP.GE.AND P0, PT, R24, R29, PT ;  /* 0x0000001d1800720c */ /* 0x004fda0003f06270 */
[----:B------:R-:W-:Y:S05]  /*1a20*/  @!P0 BRA `(.L_x_969) ;  /* 0xfffffffc00388947 */ /* 0x000fea000383ffff */
[----:B------:R-:W-:Y:S05]  /*1a30*/  BSYNC B6 ;  /* 0x0000000000067941 */ /* 0x000fea0003800000 */
.L_x_963:
[----:B------:R2:W5:Y:S02]  /*1a40*/  LDG.E.64 R30, desc[UR4][R18.64] ;  /* 0x00000004121e7981 */ /* 0x000564000c1e1b00 */
.L_x_962:
[----:B------:R-:W-:Y:S05]  /*1a50*/  BSYNC B5 ;  /* 0x0000000000057941 */ /* 0x000fea0003800000 */
.L_x_961:
[----:B-----5:R-:W-:-:S06]  /*1a60*/  IMAD.WIDE R34, R2, 0x8, R30 ;  /* 0x0000000802227825 */ /* 0x020fcc00078e021e */
[----:B------:R-:W3:Y:S02]  /*1a70*/  LD.E.64 R34, desc[UR4][R34.64] ;  /* 0x0000000422227980 */ /* 0x000ee4000c101b00 */
[----:B---3--:R-:W-:-:S06]  /*1a80*/  IMAD.WIDE R28, R4, 0x10, R34 ;  /* 0x00000010041c7825 */ /* 0x008fcc00078e0222 */
[----:B------:R-:W3:Y:S01]  /*1a90*/  LD.E R28, desc[UR4][R28.64] ;  /* 0x000000041c1c7980 */ /* 0x000ee2000c101900 */
[----:B------:R-:W-:-:S05]  /*1aa0*/  VIADD R7, R7, 0x1 ;  /* 0x0000000107077836 */ /* 0x000fca0000000000 */
[----:B---3--:R-:W-:-:S13]  /*1ab0*/  ISETP.GE.AND P0, PT, R7, R28, PT ;  /* 0x0000001c0700720c */ /* 0x008fda0003f06270 */
[----:B------:R-:W-:Y:S05]  /*1ac0*/  @!P0 BRA `(.L_x_970) ;  /* 0xfffffff800cc8947 */ /* 0x000fea000383ffff */
.L_x_960:
[----:B------:R-:W-:Y:S05]  /*1ad0*/  BSYNC B4 ;  /* 0x0000000000047941 */ /* 0x000fea0003800000 */
.L_x_959:
[----:B------:R-:W-:-:S04]  /*1ae0*/  IADD3 R0, PT, PT, R4, R15, RZ ;  /* 0x0000000f04007210 */ /* 0x000fc80007ffe0ff */
[----:B------:R-:W-:-:S13]  /*1af0*/  ISETP.GE.AND P0, PT, R0, R5, PT ;  /* 0x000000050000720c */ /* 0x000fda0003f06270 */
[----:B------:R-:W-:-:S05]  /*1b00*/  @P0 VIADD R0, R5, 0xffffffff ;  /* 0xffffffff05000836 */ /* 0x000fca0000000000 */
[C---:B------:R-:W-:Y:S01]  /*1b10*/  ISETP.GE.AND P0, PT, R13.reuse, R0, PT ;  /* 0x000000000d00720c */ /* 0x040fe20003f06270 */
[----:B------:R-:W-:-:S12]  /*1b20*/  VIADD R13, R13, 0x1 ;  /* 0x000000010d0d7836 */ /* 0x000fd80000000000 */
[----:B------:R-:W-:Y:S05]  /*1b30*/  @!P0 BRA `(.L_x_971) ;  /* 0xfffffff800688947 */ /* 0x000fea000383ffff */
.L_x_958:
[----:B------:R-:W-:Y:S05]  /*1b40*/  BSYNC B3 ;  /* 0x0000000000037941 */ /* 0x000fea0003800000 */
.L_x_957:
[C---:B------:R-:W-:Y:S02]  /*1b50*/  ISETP.NE.AND P0, PT, R21.reuse, R16, PT ;  /* 0x000000101500720c */ /* 0x040fe40003f05270 */
[----:B------:R-:W-:-:S11]  /*1b60*/  IADD3 R21, PT, PT, R21, 0x1, RZ ;  /* 0x0000000115157810 */ /* 0x000fd60007ffe0ff */
[----:B------:R-:W-:Y:S05]  /*1b70*/  @P0 BRA `(.L_x_972) ;  /* 0xfffffff800340947 */ /* 0x000fea000383ffff */
.L_x_956:
[----:B------:R-:W-:Y:S05]  /*1b80*/  BSYNC B2 ;  /* 0x0000000000027941 */ /* 0x000fea0003800000 */
.L_x_955:
[C---:B------:R-:W-:Y:S01]  /*1b90*/  ISETP.GE.AND P0, PT, R12.reuse, R25, PT ;  /* 0x000000190c00720c */ /* 0x040fe20003f06270 */
[----:B------:R-:W-:-:S12]  /*1ba0*/  VIADD R12, R12, 0x1 ;  /* 0x000000010c0c7836 */ /* 0x000fd80000000000 */
[----:B------:R-:W-:Y:S05]  /*1bb0*/  @!P0 BRA `(.L_x_973) ;  /* 0xfffffff8000c8947 */ /* 0x000fea000383ffff */
.L_x_954:
[----:B------:R-:W-:Y:S05]  /*1bc0*/  BSYNC B1 ;  /* 0x0000000000017941 */ /* 0x000fea0003800000 */
.L_x_953:
[----:B------:R-:W-:Y:S01]  /*1bd0*/  IMAD.IADD R0, R5, 0x1, -R2 ;  /* 0x0000000105007824 */ /* 0x000fe200078e0a02 */
[----:B------:R-:W-:-:S04]  /*1be0*/  ISETP.LT.AND P1, PT, R2, R9, PT ;  /* 0x000000090200720c */ /* 0x000fc80003f21270 */
[----:B------:R-:W-:Y:S01]  /*1bf0*/  ISETP.LT.AND P0, PT, R0, R15, PT ;  /* 0x0000000f0000720c */ /* 0x000fe20003f01270 */
[----:B------:R-:W-:-:S12]  /*1c00*/  @!P5 BRA `(.L_x_952) ;  /* 0x00000008002cd947 */ /* 0x000fd80003800000 */
[----:B------:R-:W-:Y:S02]  /*1c10*/  IADD3 R0, PT, PT, R5, R3, -R15 ;  /* 0x0000000305007210 */ /* 0x000fe40007ffe80f */
[----:B------:R-:W-:Y:S02]  /*1c20*/  IADD3 R6, PT, PT, R3, R15, RZ ;  /* 0x0000000f03067210 */ /* 0x000fe40007ffe0ff */
[----:B------:R-:W-:Y:S02]  /*1c30*/  SEL R0, R0, RZ, !P2 ;  /* 0x000000ff00007207 */ /* 0x000fe40005000000 */
[----:B------:R-:W-:Y:S01]  /*1c40*/  ISETP.GE.AND P4, PT, R6, R5, PT ;  /* 0x000000050600720c */ /* 0x000fe20003f86270 */
[----:B------:R-:W-:Y:S01]  /*1c50*/  VIADD R6, R5, 0xffffffff ;  /* 0xffffffff05067836 */ /* 0x000fe20000000000 */
[----:B------:R-:W-:Y:S02]  /*1c60*/  IADD3 R7, PT, PT, R3, R15, -R5 ;  /* 0x0000000f03077210 */ /* 0x000fe40007ffe805 */
[----:B------:R-:W-:-:S02]  /*1c70*/  SEL R14, R0, RZ, P3 ;  /* 0x000000ff000e7207 */ /* 0x000fc40001800000 */
[----:B------:R-:W-:Y:S02]  /*1c80*/  SEL R21, R6, RZ, P3 ;  /* 0x000000ff06157207 */ /* 0x000fe40001800000 */
[----:B------:R-:W-:-:S04]  /*1c90*/  IADD3 R0, PT, PT, R7, 0x1, R14 ;  /* 0x0000000107007810 */ /* 0x000fc80007ffe00e */
[----:B------:R-:W-:Y:S02]  /*1ca0*/  SEL R0, R0, RZ, P2 ;  /* 0x000000ff00007207 */ /* 0x000fe40001000000 */
[----:B------:R-:W-:Y:S02]  /*1cb0*/  @P4 SEL R21, R21, R6, P2 ;  /* 0x0000000615154207 */ /* 0x000fe40001000000 */
[----:B------:R-:W-:-:S05]  /*1cc0*/  SEL R0, R0, RZ, !P3 ;  /* 0x000000ff00007207 */ /* 0x000fca0005800000 */
[----:B------:R-:W-:-:S05]  /*1cd0*/  IMAD.IADD R21, R21, 0x1, R0 ;  /* 0x0000000115157824 */ /* 0x000fca00078e0200 */
[----:B------:R-:W-:-:S13]  /*1ce0*/  ISETP.GT.AND P4, PT, R14, R21, PT ;  /* 0x000000150e00720c */ /* 0x000fda0003f84270 */
[----:B------:R-:W-:Y:S05]  /*1cf0*/  @P4 BRA `(.L_x_952) ;  /* 0x0000000400f04947 */ /* 0x000fea0003800000 */
[----:B------:R-:W3:Y:S02]  /*1d00*/  LDC R12, c[0x0][0x39c] ;  /* 0x0000e700ff0c7b82 */ /* 0x000ee40000000800 */
[----:B---3--:R-:W-:-:S07]  /*1d10*/  FFMA R12, R12, R12, 1 ;  /* 0x3f8000000c0c7423 */ /* 0x008fce000000000c */
.L_x_992:
[----:B------:R-:W-:Y:S01]  /*1d20*/  ISETP.GT.AND P4, PT, R23, R16, PT ;  /* 0x000000101700720c */ /* 0x000fe20003f84270 */
[----:B------:R-:W-:-:S12]  /*1d30*/  BSSY B1, `(.L_x_974) ;  /* 0x0000075000017945 */ /* 0x000fd80003800000 */
[----:B0--3--:R-:W-:Y:S05]  /*1d40*/  @P4 BRA `(.L_x_975) ;  /* 0x0000000400cc4947 */ /* 0x009fea0003800000 */
[----:B------:R-:W-:Y:S01]  /*1d50*/  IADD3 R27, PT, PT, -R3, R14, RZ ;  /* 0x0000000e031b7210 */ /* 0x000fe20007ffe1ff */
[----:B------:R-:W-:-:S04]  /*1d60*/  IMAD.MOV.U32 R13, RZ, RZ, R23 ;  /* 0x000000ffff0d7224 */ /* 0x000fc800078e0017 */
[C---:B0-----:R-:W-:Y:S02]  /*1d70*/  IMAD R10, R27.reuse, R27, RZ ;  /* 0x0000001b1b0a7224 */ /* 0x041fe400078e02ff */
[----:B------:R-:W-:-:S07]  /*1d80*/  IMAD.WIDE R26, R27, 0x8, R18 ;  /* 0x000000081b1a7825 */ /* 0x000fce00078e0212 */
.L_x_991:
[C-C-:B------:R-:W-:Y:S01]  /*1d90*/  IMAD.IADD R6, R4.reuse, 0x1, R15.reuse ;  /* 0x0000000104067824 */ /* 0x140fe200078e020f */
[----:B------:R-:W-:Y:S01]  /*1da0*/  BSSY B2, `(.L_x_976) ;  /* 0x000006a000027945 */ /* 0x000fe20003800000 */
[----:B------:R-:W-:-:S03]  /*1db0*/  IMAD.IADD R0, R4, 0x1, -R15 ;  /* 0x0000000104007824 */ /* 0x000fc600078e0a0f */
[----:B------:R-:W-:-:S13]  /*1dc0*/  ISETP.GE.AND P4, PT, R6, R5, PT ;  /* 0x000000050600720c */ /* 0x000fda0003f86270 */
[----:B------:R-:W-:Y:S02]  /*1dd0*/  @P4 IADD3 R6, PT, PT, R5, -0x1, RZ ;  /* 0xffffffff05064810 */ /* 0x000fe40007ffe0ff */
[----:B------:R-:W-:-:S04]  /*1de0*/  ISETP.GT.AND P4, PT, R4, R15, PT ;  /* 0x0000000f0400720c */ /* 0x000fc80003f84270 */
[----:B------:R-:W-:-:S04]  /*1df0*/  SEL R11, R0, RZ, P4 ;  /* 0x000000ff000b7207 */ /* 0x000fc80002000000 */
[----:B------:R-:W-:-:S13]  /*1e00*/  ISETP.GT.AND P4, PT, R11, R6, PT ;  /* 0x000000060b00720c */ /* 0x000fda0003f84270 */
[----:B0--3--:R-:W-:Y:S05]  /*1e10*/  @P4 BRA `(.L_x_977) ;  /* 0x0000000400884947 */ /* 0x009fea0003800000 */
[----:B------:R-:W-:-:S04]  /*1e20*/  IMAD.IADD R7, R13, 0x1, -R2 ;  /* 0x000000010d077824 */ /* 0x000fc800078e0a02 */
[----:B------:R-:W-:-:S07]  /*1e30*/  IMAD R8, R7, R7, R10 ;  /* 0x0000000707087224 */ /* 0x000fce00078e020a */
.L_x_990:
[----:B------:R-:W-:Y:S01]  /*1e40*/  IADD3 R7, PT, PT, -R4, R11, RZ ;  /* 0x0000000b04077210 */ /* 0x000fe20007ffe1ff */
[----:B------:R-:W-:Y:S01]  /*1e50*/  IMAD R0, R15, R15, RZ ;  /* 0x0000000f0f007224 */ /* 0x000fe200078e02ff */
[----:B------:R-:W-:Y:S03]  /*1e60*/  BSSY B3, `(.L_x_978) ;  /* 0x0000057000037945 */ /* 0x000fe60003800000 */
[----:B------:R-:W-:-:S05]  /*1e70*/  IMAD R7, R7, R7, R8 ;  /* 0x0000000707077224 */ /* 0x000fca00078e0208 */
[----:B------:R-:W-:-:S13]  /*1e80*/  ISETP.GT.U32.AND P4, PT, R7, R0, PT ;  /* 0x000000000700720c */ /* 0x000fda0003f84070 */
[----:B0--3--:R-:W-:Y:S05]  /*1e90*/  @P4 BRA `(.L_x_979) ;  /* 0x00000004004c4947 */ /* 0x009fea0003800000 */
[----:B------:R-:W-:-:S06]  /*1ea0*/  IMAD.WIDE R34, R2, 0x8, R30 ;  /* 0x0000000802227825 */ /* 0x000fcc00078e021e */
[----:B------:R-:W3:Y:S02]  /*1eb0*/  LD.E.64 R34, desc[UR4][R34.64] ;  /* 0x0000000422227980 */ /* 0x000ee4000c101b00 */
[----:B---3--:R-:W-:-:S06]  /*1ec0*/  IMAD.WIDE R6, R4, 0x10, R34 ;  /* 0x0000001004067825 */ /* 0x008fcc00078e0222 */
[----:B------:R-:W3:Y:S02]  /*1ed0*/  LD.E R6, desc[UR4][R6.64] ;  /* 0x0000000406067980 */ /* 0x000ee4000c101900 */
[----:B---3--:R-:W-:-:S13]  /*1ee0*/  ISETP.GE.AND P4, PT, R6, 0x1, PT ;  /* 0x000000010600780c */ /* 0x008fda0003f86270 */
[----:B------:R-:W-:Y:S05]  /*1ef0*/  @!P4 BRA `(.L_x_979) ;  /* 0x000000040034c947 */ /* 0x000fea0003800000 */
[----:B------:R0:W5:Y:S01]  /*1f00*/  LDG.E.64 R28, desc[UR4][R26.64] ;  /* 0x000000041a1c7981 */ /* 0x000162000c1e1b00 */
[----:B------:R-:W-:-:S07]  /*1f10*/  IMAD.MOV.U32 R7, RZ, RZ, RZ ;  /* 0x000000ffff077224 */ /* 0x000fce00078e00ff */
.L_x_989:
[----:B-----5:R-:W-:-:S06]  /*1f20*/  IMAD.WIDE R32, R13, 0x8, R28 ;  /* 0x000000080d207825 */ /* 0x020fcc00078e021c */
[----:B---3--:R-:W3:Y:S02]  /*1f30*/  LD.E.64 R32, desc[UR4][R32.64] ;  /* 0x0000000420207980 */ /* 0x008ee4000c101b00 */
[----:B---3--:R-:W-:-:S06]  /*1f40*/  IMAD.WIDE R24, R11, 0x10, R32 ;  /* 0x000000100b187825 */ /* 0x008fcc00078e0220 */
[----:B------:R-:W3:Y:S01]  /*1f50*/  LD.E R24, desc[UR4][R24.64] ;  /* 0x0000000418187980 */ /* 0x000ee2000c101900 */
[----:B------:R-:W-:Y:S01]  /*1f60*/  BSSY B4, `(.L_x_980) ;  /* 0x000003f000047945 */ /* 0x000fe20003800000 */
[----:B---3--:R-:W-:-:S13]  /*1f70*/  ISETP.GE.AND P4, PT, R24, 0x1, PT ;  /* 0x000000011800780c */ /* 0x008fda0003f86270 */
[----:B------:R-:W-:Y:S05]  /*1f80*/  @!P4 BRA `(.L_x_981) ;  /* 0x0000000000f0c947 */ /* 0x000fea0003800000 */
[----:B------:R-:W-:-:S05]  /*1f90*/  IMAD.WIDE R34, R4, 0x10, R34 ;  /* 0x0000001004227825 */ /* 0x000fca00078e0222 */
[----:B------:R-:W3:Y:S01]  /*1fa0*/  LD.E.64 R30, desc[UR4][R34.64+0x8] ;  /* 0x00000804221e7980 */ /* 0x000ee2000c101b00 */
[----:B------:R-:W-:Y:S01]  /*1fb0*/  BSSY B5, `(.L_x_982) ;  /* 0x0000038000057945 */ /* 0x000fe20003800000 */
[----:B---3--:R-:W-:-:S05]  /*1fc0*/  IMAD.WIDE.U32 R30, R7, 0x10, R30 ;  /* 0x00000010071e7825 */ /* 0x008fca00078e001e */
[----:B------:R3:W5:Y:S04]  /*1fd0*/  LD.E R20, desc[UR4][R30.64] ;  /* 0x000000041e147980 */ /* 0x000768000c101900 */
[----:B------:R3:W5:Y:S04]  /*1fe0*/  LD.E R22, desc[UR4][R30.64+0x4] ;  /* 0x000004041e167980 */ /* 0x000768000c101900 */
[----:B------:R3:W5:Y:S01]  /*1ff0*/  LD.E R24, desc[UR4][R30.64+0x8] ;  /* 0x000008041e187980 */ /* 0x000762000c101900 */
[----:B------:R-:W-:-:S07]  /*2000*/  IMAD.MOV.U32 R25, RZ, RZ, RZ ;  /* 0x000000ffff197224 */ /* 0x000fce00078e00ff */
.L_x_988:
[----:B------:R-:W-:-:S05]  /*2010*/  IMAD.WIDE R32, R11, 0x10, R32 ;  /* 0x000000100b207825 */ /* 0x000fca00078e0220 */
[----:B---3--:R-:W3:Y:S01]  /*2020*/  LD.E.64 R30, desc[UR4][R32.64+0x8] ;  /* 0x00000804201e7980 */ /* 0x008ee2000c101b00 */
[----:B------:R-:W-:Y:S05]  /*2030*/  YIELD ;  /* 0x0000000000007946 */ /* 0x000fea0003800000 */
[----:B------:R-:W4:Y:S01]  /*2040*/  LDCU UR6, c[0x0][0x3a4] ;  /* 0x00007480ff0677ac */ /* 0x000f220008000800 */
[----:B---3--:R-:W-:-:S05]  /*2050*/  IMAD.WIDE.U32 R30, R25, 0x10, R30 ;  /* 0x00000010191e7825 */ /* 0x008fca00078e001e */
[----:B------:R-:W3:Y:S04]  /*2060*/  LD.E R37, desc[UR4][R30.64+0x4] ;  /* 0x000004041e257980 */ /* 0x000ee8000c101900 */
[----:B------:R-:W2:Y:S04]  /*2070*/  LD.E R35, desc[UR4][R30.64] ;  /* 0x000000041e237980 */ /* 0x000ea8000c101900 */
[----:B------:R-:W4:Y:S01]  /*2080*/  LD.E R39, desc[UR4][R30.64+0x8] ;  /* 0x000008041e277980 */ /* 0x000f22000c101900 */
[----:B------:R-:W-:Y:S01]  /*2090*/  BSSY.RECONVERGENT B6, `(.L_x_983) ;  /* 0x0000022000067945 */ /* 0x000fe20003800200 */
[----:B---3-5:R-:W-:Y:S01]  /*20a0*/  FADD R37, R22, -R37 ;  /* 0x8000002516257221 */ /* 0x028fe20000000000 */
[----:B--2---:R-:W-:-:S03]  /*20b0*/  FADD R35, R20, -R35 ;  /* 0x8000002314237221 */ /* 0x004fc60000000000 */
[----:B----4-:R-:W-:Y:S01]  /*20c0*/  FADD R37, |R37|, -UR6 ;  /* 0x8000000625257e21 */ /* 0x010fe20008000200 */
[----:B------:R-:W-:Y:S01]  /*20d0*/  FADD R0, R24, -R39 ;  /* 0x8000002718007221 */ /* 0x000fe20000000000 */
[----:B------:R-:W-:Y:S02]  /*20e0*/  FADD R35, |R35|, -UR6 ;  /* 0x8000000623237e21 */ /* 0x000fe40008000200 */
[----:B------:R-:W-:Y:S01]  /*20f0*/  FMUL R6, R37, R37 ;  /* 0x0000002525067220 */ /* 0x000fe20000400000 */
[----:B------:R-:W-:-:S03]  /*2100*/  FFMA R0, RZ, -UR6, |R0| ;  /* 0x80000006ff007c23 */ /* 0x000fc60008000400 */
        /* <DEDUP_REMOVED lines=9> */
[----:B---3--:R-:W-:Y:S01]  /*21a0*/  IMAD.MOV.U32 R0, RZ, RZ, R35 ;  /* 0x000000ffff007224 */ /* 0x008fe200078e0023 */
[----:B------:R-:W-:-:S07]  /*21b0*/  MOV R6, 0x21d0 ;  /* 0x000021d000067802 */ /* 0x000fce0000000f00 */
[----:B01----:R-:W-:Y:S05]  /*21c0*/  CALL.REL.NOINC `($__internal_8_$__cuda_sm20_sqrt_rn_f32_slowpath) ;  /* 0x0000002c00347944 */ /* 0x003fea0003c00000 */
[----:B------:R-:W-:Y:S05]  /*21d0*/  BRA `(.L_x_987) ;  /* 0x0000000000107947 */ /* 0x000fea0003800000 */
.L_x_986:
[----:B---3--:R-:W-:Y:S01]  /*21e0*/  FMUL.FTZ R30, R35, R0 ;  /* 0x00000000231e7220 */ /* 0x008fe20000410000 */
[----:B------:R-:W-:-:S03]  /*21f0*/  FMUL.FTZ R0, R0, 0.5 ;  /* 0x3f00000000007820 */ /* 0x000fc60000410000 */
[----:B------:R-:W-:-:S04]  /*2200*/  FFMA R29, -R30, R30, R35 ;  /* 0x0000001e1e1d7223 */ /* 0x000fc80000000123 */
[----:B------:R-:W-:-:S07]  /*2210*/  FFMA R30, R29, R0, R30 ;  /* 0x000000001d1e7223 */ /* 0x000fce000000001e */
.L_x_987:
[----:B------:R-:W-:Y:S05]  /*2220*/  BSYNC.RECONVERGENT B7 ;  /* 0x0000000000077941 */ /* 0x000fea0003800200 */
.L_x_985:
[----:B------:R-:W2:Y:S01]  /*2230*/  LDCU UR6, c[0x0][0x398] ;  /* 0x00007300ff0677ac */ /* 0x000ea20008000800 */
[----:B------:R-:W3:Y:S01]  /*2240*/  LDC.64 R28, c[0x0][0x380] ;  /* 0x0000e000ff1c7b82 */ /* 0x000ee20000000a00 */
[----:B------:R-:W-:Y:S02]  /*2250*/  IMAD.MOV.U32 R33, RZ, RZ, 0x40000000 ;  /* 0x40000000ff217424 */ /* 0x000fe400078e00ff */
[----:B--2---:R-:W-:-:S04]  /*2260*/  FMUL R0, R30, UR6 ;  /* 0x000000061e007c20 */ /* 0x004fc80008400000 */
[----:B------:R-:W3:Y:S02]  /*2270*/  F2I.TRUNC.NTZ R31, R0 ;  /* 0x00000000001f7305 */ /* 0x000ee4000020f100 */
[----:B---3--:R-:W-:-:S05]  /*2280*/  IMAD.WIDE R30, R31, 0x4, R28 ;  /* 0x000000041f1e7825 */ /* 0x008fca00078e021c */
[----:B------:R2:W-:Y:S04]  /*2290*/  REDG.E.ADD.F32.FTZ.RN.STRONG.GPU desc[UR4][R30.64], R33 ;  /* 0x000000211e0079a6 */ /* 0x0005e8000c12f304 */
[----:B------:R2:W5:Y:S02]  /*22a0*/  LDG.E.64 R28, desc[UR4][R26.64] ;  /* 0x000000041a1c7981 */ /* 0x000564000c1e1b00 */
.L_x_984:
[----:B------:R-:W-:Y:S05]  /*22b0*/  BSYNC.RECONVERGENT B6 ;  /* 0x0000000000067941 */ /* 0x000fea0003800200 */
.L_x_983:
[----:B--2--5:R-:W-:-:S06]  /*22c0*/  IMAD.WIDE R32, R13, 0x8, R28 ;  /* 0x000000080d207825 */ /* 0x024fcc00078e021c */
[----:B------:R-:W2:Y:S02]  /*22d0*/  LD.E.64 R32, desc[UR4][R32.64] ;  /* 0x0000000420207980 */ /* 0x000ea4000c101b00 */
[----:B--2---:R-:W-:-:S06]  /*22e0*/  IMAD.WIDE R30, R11, 0x10, R32 ;  /* 0x000000100b1e7825 */ /* 0x004fcc00078e0220 */
[----:B------:R-:W2:Y:S01]  /*22f0*/  LD.E R30, desc[UR4][R30.64] ;  /* 0x000000041e1e7980 */ /* 0x000ea2000c101900 */
[----:B------:R-:W-:-:S04]  /*2300*/  IADD3 R25, PT, PT, R25, 0x1, RZ ;  /* 0x0000000119197810 */ /* 0x000fc80007ffe0ff */
[----:B--2---:R-:W-:-:S13]  /*2310*/  ISETP.GE.AND P4, PT, R25, R30, PT ;  /* 0x0000001e1900720c */ /* 0x004fda0003f86270 */
[----:B------:R-:W-:Y:S05]  /*2320*/  @!P4 BRA `(.L_x_988) ;  /* 0xfffffffc0038c947 */ /* 0x000fea000383ffff */
[----:B------:R-:W-:Y:S05]  /*2330*/  BSYNC B5 ;  /* 0x0000000000057941 */ /* 0x000fea0003800000 */
.L_x_982:
[----:B------:R3:W5:Y:S02]  /*2340*/  LDG.E.64 R30, desc[UR4][R18.64] ;  /* 0x00000004121e7981 */ /* 0x000764000c1e1b00 */
.L_x_981:
[----:B------:R-:W-:Y:S05]  /*2350*/  BSYNC B4 ;  /* 0x0000000000047941 */ /* 0x000fea0003800000 */
.L_x_980:
[----:B-----5:R-:W-:-:S06]  /*2360*/  IMAD.WIDE R34, R2, 0x8, R30 ;  /* 0x0000000802227825 */ /* 0x020fcc00078e021e */
[----:B------:R-:W4:Y:S02]  /*2370*/  LD.E.64 R34, desc[UR4][R34.64] ;  /* 0x0000000422227980 */ /* 0x000f24000c101b00 */
[----:B----4-:R-:W-:-:S06]  /*2380*/  IMAD.WIDE R24, R4, 0x10, R34 ;  /* 0x0000001004187825 */ /* 0x010fcc00078e0222 */
[----:B------:R-:W4:Y:S01]  /*2390*/  LD.E R24, desc[UR4][R24.64] ;  /* 0x0000000418187980 */ /* 0x000f22000c101900 */
[----:B------:R-:W-:-:S05]  /*23a0*/  VIADD R7, R7, 0x1 ;  /* 0x0000000107077836 */ /* 0x000fca0000000000 */
[----:B----4-:R-:W-:-:S13]  /*23b0*/  ISETP.GE.AND P4, PT, R7, R24, PT ;  /* 0x000000180700720c */ /* 0x010fda0003f86270 */
[----:B------:R-:W-:Y:S05]  /*23c0*/  @!P4 BRA `(.L_x_989) ;  /* 0xfffffff800d4c947 */ /* 0x000fea000383ffff */
.L_x_979:
[----:B------:R-:W-:Y:S05]  /*23d0*/  BSYNC B3 ;  /* 0x0000000000037941 */ /* 0x000fea0003800000 */
.L_x_978:
[----:B------:R-:W-:-:S05]  /*23e0*/  IMAD.IADD R0, R4, 0x1, R15 ;  /* 0x0000000104007824 */ /* 0x000fca00078e020f */
[----:B------:R-:W-:-:S13]  /*23f0*/  ISETP.GE.AND P4, PT, R0, R5, PT ;  /* 0x000000050000720c */ /* 0x000fda0003f86270 */
[----:B------:R-:W-:-:S04]  /*2400*/  @P4 IADD3 R0, PT, PT, R5, -0x1, RZ ;  /* 0xffffffff05004810 */ /* 0x000fc80007ffe0ff */
[C---:B------:R-:W-:Y:S01]  /*2410*/  ISETP.GE.AND P4, PT, R11.reuse, R0, PT ;  /* 0x000000000b00720c */ /* 0x040fe20003f86270 */
[----:B------:R-:W-:-:S12]  /*2420*/  VIADD R11, R11, 0x1 ;  /* 0x000000010b0b7836 */ /* 0x000fd80000000000 */
[----:B------:R-:W-:Y:S05]  /*2430*/  @!P4 BRA `(.L_x_990) ;  /* 0xfffffff80080c947 */ /* 0x000fea000383ffff */
.L_x_977:
[----:B------:R-:W-:Y:S05]  /*2440*/  BSYNC B2 ;  /* 0x0000000000027941 */ /* 0x000fea0003800000 */
.L_x_976:
[C---:B------:R-:W-:Y:S01]  /*2450*/  ISETP.NE.AND P4, PT, R13.reuse, R16, PT ;  /* 0x000000100d00720c */ /* 0x040fe20003f85270 */
[----:B------:R-:W-:-:S12]  /*2460*/  VIADD R13, R13, 0x1 ;  /* 0x000000010d0d7836 */ /* 0x000fd80000000000 */
[----:B------:R-:W-:Y:S05]  /*2470*/  @P4 BRA `(.L_x_991) ;  /* 0xfffffff800444947 */ /* 0x000fea000383ffff */
.L_x_975:
[----:B------:R-:W-:Y:S05]  /*2480*/  BSYNC B1 ;  /* 0x0000000000017941 */ /* 0x000fea0003800000 */
.L_x_974:
[C---:B------:R-:W-:Y:S02]  /*2490*/  ISETP.NE.AND P4, PT, R14.reuse, R21, PT ;  /* 0x000000150e00720c */ /* 0x040fe40003f85270 */
[----:B------:R-:W-:-:S11]  /*24a0*/  IADD3 R14, PT, PT, R14, 0x1, RZ ;  /* 0x000000010e0e7810 */ /* 0x000fd60007ffe0ff */
[----:B------:R-:W-:Y:S05]  /*24b0*/  @P4 BRA `(.L_x_992) ;  /* 0xfffffff800184947 */ /* 0x000fea000383ffff */
.L_x_952:
[----:B------:R-:W-:Y:S05]  /*24c0*/  BSYNC B0 ;  /* 0x0000000000007941 */ /* 0x000fea0003800000 */
.L_x_951:
[----:B------:R-:W-:Y:S01]  /*24d0*/  IMAD.IADD R0, R5, 0x1, -R4 ;  /* 0x0000000105007824 */ /* 0x000fe200078e0a04 */
[----:B------:R-:W-:-:S04]  /*24e0*/  ISETP.GE.AND P4, PT, R4, R9, PT ;  /* 0x000000090400720c */ /* 0x000fc80003f86270 */
[----:B------:R-:W-:-:S13]  /*24f0*/  ISETP.GE.AND P6, PT, R0, R15, PT ;  /* 0x0000000f0000720c */ /* 0x000fda0003fc6270 */
[----:B------:R-:W-:Y:S05]  /*2500*/  @P6 EXIT P4 ;  /* 0x000000000000694d */ /* 0x000fea0002000000 */
[----:B------:R-:W-:Y:S01]  /*2510*/  VIADD R25, R5, 0xffffffff ;  /* 0xffffffff05197836 */ /* 0x000fe20000000000 */
[-C--:B------:R-:W-:Y:S01]  /*2520*/  ISETP.GE.AND P4, PT, R0, R15.reuse, PT ;  /* 0x0000000f0000720c */ /* 0x080fe20003f86270 */
[----:B------:R-:W-:Y:S01]  /*2530*/  IMAD.IADD R7, R15, 0x1, -R5 ;  /* 0x000000010f077824 */ /* 0x000fe200078e0a05 */
[----:B------:R-:W-:Y:S01]  /*2540*/  IADD3 R6, PT, PT, R4, R15, RZ ;  /* 0x0000000f04067210 */ /* 0x000fe20007ffe0ff */
[--C-:B------:R-:W-:Y:S01]  /*2550*/  IMAD.IADD R22, R3, 0x1, R15.reuse ;  /* 0x0000000103167824 */ /* 0x100fe200078e020f */
[----:B------:R-:W-:Y:S01]  /*2560*/  SEL R0, R25, RZ, P4 ;  /* 0x000000ff19007207 */ /* 0x000fe20002000000 */
[--C-:B------:R-:W-:Y:S01]  /*2570*/  IMAD.IADD R12, R2, 0x1, -R15.reuse ;  /* 0x00000001020c7824 */ /* 0x100fe200078e0a0f */
[----:B------:R-:W-:Y:S01]  /*2580*/  ISETP.GE.AND P6, PT, R6, R5, PT ;  /* 0x000000050600720c */ /* 0x000fe20003fc6270 */
[----:B------:R-:W-:Y:S01]  /*2590*/  BSSY B0, `(.L_x_993) ;  /* 0x0000093000007945 */ /* 0x000fe20003800000 */
[-C--:B------:R-:W-:Y:S01]  /*25a0*/  IADD3 R16, PT, PT, R3, -R15.reuse, RZ ;  /* 0x8000000f03107210 */ /* 0x080fe20007ffe0ff */
[----:B------:R-:W-:Y:S01]  /*25b0*/  IMAD R13, R15, R15, RZ ;  /* 0x0000000f0f0d7224 */ /* 0x000fe200078e02ff */
[----:B------:R-:W-:Y:S01]  /*25c0*/  SEL R6, R0, RZ, P6 ;  /* 0x000000ff00067207 */ /* 0x000fe20003000000 */
[--C-:B------:R-:W-:Y:S01]  /*25d0*/  IMAD.IADD R14, R2, 0x1, R15.reuse ;  /* 0x00000001020e7824 */ /* 0x100fe200078e020f */
[----:B------:R-:W-:-:S02]  /*25e0*/  IADD3 R0, PT, PT, R4, R5, -R15 ;  /* 0x0000000504007210 */ /* 0x000fc40007ffe80f */
[----:B------:R-:W-:Y:S02]  /*25f0*/  ISETP.GE.AND P6, PT, R4, R9, PT ;  /* 0x000000090400720c */ /* 0x000fe40003fc6270 */
[----:B------:R-:W-:Y:S02]  /*2600*/  SEL R0, R0, RZ, P4 ;  /* 0x000000ff00007207 */ /* 0x000fe40002000000 */
[----:B------:R-:W-:Y:S02]  /*2610*/  SEL R6, R25, R6, !P6 ;  /* 0x0000000619067207 */ /* 0x000fe40007000000 */
[----:B------:R-:W-:-:S04]  /*2620*/  SEL R8, R0, RZ, !P6 ;  /* 0x000000ff00087207 */ /* 0x000fc80007000000 */
[----:B------:R-:W-:-:S05]  /*2630*/  IADD3 R0, PT, PT, R8, R4, R7 ;  /* 0x0000000408007210 */ /* 0x000fca0007ffe007 */
[----:B------:R-:W-:-:S05]  /*2640*/  VIADD R0, R0, 0x1 ;  /* 0x0000000100007836 */ /* 0x000fca0000000000 */
[----:B------:R-:W-:Y:S02]  /*2650*/  SEL R0, R0, RZ, !P4 ;  /* 0x000000ff00007207 */ /* 0x000fe40006000000 */
[----:B------:R-:W-:Y:S02]  /*2660*/  ISETP.GT.AND P4, PT, R3, R15, PT ;  /* 0x0000000f0300720c */ /* 0x000fe40003f84270 */
[----:B0-----:R-:W-:Y:S02]  /*2670*/  SEL R11, R0, RZ, P6 ;  /* 0x000000ff000b7207 */ /* 0x001fe40003000000 */
[----:B------:R-:W-:Y:S02]  /*2680*/  SEL R10, R16, RZ, P4 ;  /* 0x000000ff100a7207 */ /* 0x000fe40002000000 */
[----:B------:R-:W-:Y:S02]  /*2690*/  ISETP.GE.AND P4, PT, R22, R5, PT ;  /* 0x000000051600720c */ /* 0x000fe40003f86270 */
[----:B------:R-:W-:-:S02]  /*26a0*/  IADD3 R11, PT, PT, R6, R11, RZ ;  /* 0x0000000b060b7210 */ /* 0x000fc40007ffe0ff */
[----:B------:R-:W-:Y:S02]  /*26b0*/  SEL R9, R22, R25, !P4 ;  /* 0x0000001916097207 */ /* 0x000fe40006000000 */
[----:B------:R-:W-:-:S04]  /*26c0*/  ISETP.GT.AND P4, PT, R2, R15, PT ;  /* 0x0000000f0200720c */ /* 0x000fc80003f84270 */
[----:B------:R-:W-:Y:S02]  /*26d0*/  SEL R20, R12, RZ, P4 ;  /* 0x000000ff0c147207 */ /* 0x000fe40002000000 */
[----:B------:R-:W-:-:S13]  /*26e0*/  ISETP.GT.AND P4, PT, R10, R9, PT ;  /* 0x000000090a00720c */ /* 0x000fda0003f84270 */
[----:B------:R-:W-:Y:S05]  /*26f0*/  @P4 BRA `(.L_x_994) ;  /* 0x0000000400f04947 */ /* 0x000fea0003800000 */
[----:B------:R-:W0:Y:S01]  /*2700*/  LDC R15, c[0x0][0x39c] ;  /* 0x0000e700ff0f7b82 */ /* 0x000e220000000800 */
[----:B------:R-:W-:Y:S02]  /*2710*/  IMAD.MOV.U32 R28, RZ, RZ, R10 ;  /* 0x000000ffff1c7224 */ /* 0x000fe400078e000a */
[----:B0-----:R-:W-:-:S07]  /*2720*/  FFMA R15, R15, R15, 1 ;  /* 0x3f8000000f0f7423 */ /* 0x001fce000000000f */
.L_x_1013:
[----:B------:R-:W-:Y:S01]  /*2730*/  ISETP.GE.AND P4, PT, R14, R5, PT ;  /* 0x000000050e00720c */ /* 0x000fe20003f86270 */
[----:B------:R-:W-:Y:S01]  /*2740*/  BSSY B1, `(.L_x_995) ;  /* 0x0000074000017945 */ /* 0x000fe20003800000 */
[----:B------:R-:W-:-:S04]  /*2750*/  IADD3 R25, PT, PT, R5, -0x1, RZ ;  /* 0xffffffff05197810 */ /* 0x000fc80007ffe0ff */
[----:B------:R-:W-:-:S04]  /*2760*/  SEL R21, R14, R25, !P4 ;  /* 0x000000190e157207 */ /* 0x000fc80006000000 */
[----:B------:R-:W-:-:S13]  /*2770*/  ISETP.GT.AND P4, PT, R20, R21, PT ;  /* 0x000000151400720c */ /* 0x000fda0003f84270 */
[----:B0---4-:R-:W-:Y:S05]  /*2780*/  @P4 BRA `(.L_x_996) ;  /* 0x0000000400bc4947 */ /* 0x011fea0003800000 */
[----:B------:R-:W-:Y:S02]  /*2790*/  IMAD.IADD R37, R28, 0x1, -R3 ;  /* 0x000000011c257824 */ /* 0x000fe400078e0a03 */
[----:B------:R-:W-:Y:S02]  /*27a0*/  IMAD.MOV.U32 R29, RZ, RZ, R20 ;  /* 0x000000ffff1d7224 */ /* 0x000fe400078e0014 */
[----:B------:R-:W-:-:S07]  /*27b0*/  IMAD.WIDE R36, R37, 0x8, R18 ;  /* 0x0000000825247825 */ /* 0x000fce00078e0212 */
.L_x_1012:
[----:B------:R-:W-:Y:S01]  /*27c0*/  ISETP.GT.AND P4, PT, R8, R11, PT ;  /* 0x0000000b0800720c */ /* 0x000fe20003f84270 */
[----:B------:R-:W-:-:S12]  /*27d0*/  BSSY B2, `(.L_x_997) ;  /* 0x0000064000027945 */ /* 0x000fd80003800000 */
[----:B0---4-:R-:W-:Y:S05]  /*27e0*/  @P4 BRA `(.L_x_998) ;  /* 0x0000000400884947 */ /* 0x011fea0003800000 */
[----:B------:R-:W-:-:S07]  /*27f0*/  MOV R27, R8 ;  /* 0x00000008001b7202 */ /* 0x000fce0000000f00 */
.L_x_1011:
[----:B------:R-:W-:Y:S01]  /*2800*/  IMAD.IADD R21, R28, 0x1, -R3 ;  /* 0x000000011c157824 */ /* 0x000fe200078e0a03 */
[----:B------:R-:W-:Y:S01]  /*2810*/  IADD3 R0, PT, PT, -R4, R27, RZ ;  /* 0x0000001b04007210 */ /* 0x000fe20007ffe1ff */
[----:B------:R-:W-:Y:S01]  /*2820*/  IMAD.IADD R6, R29, 0x1, -R2 ;  /* 0x000000011d067824 */ /* 0x000fe200078e0a02 */
[----:B------:R-:W-:Y:S01]  /*2830*/  BSSY B3, `(.L_x_999) ;  /* 0x000005a000037945 */ /* 0x000fe20003800000 */
[----:B------:R-:W-:-:S04]  /*2840*/  IMAD R21, R21, R21, RZ ;  /* 0x0000001515157224 */ /* 0x000fc800078e02ff */
[----:B------:R-:W-:-:S04]  /*2850*/  IMAD R21, R6, R6, R21 ;  /* 0x0000000606157224 */ /* 0x000fc800078e0215 */
[----:B------:R-:W-:-:S05]  /*2860*/  IMAD R0, R0, R0, R21 ;  /* 0x0000000000007224 */ /* 0x000fca00078e0215 */
[----:B------:R-:W-:-:S13]  /*2870*/  ISETP.GT.U32.AND P4, PT, R0, R13, PT ;  /* 0x0000000d0000720c */ /* 0x000fda0003f84070 */
[----:B0---4-:R-:W-:Y:S05]  /*2880*/  @P4 BRA `(.L_x_1000) ;  /* 0x0000000400504947 */ /* 0x011fea0003800000 */
[----:B------:R-:W-:-:S06]  /*2890*/  IMAD.WIDE R38, R2, 0x8, R30 ;  /* 0x0000000802267825 */ /* 0x000fcc00078e021e */
[----:B------:R-:W4:Y:S02]  /*28a0*/  LD.E.64 R38, desc[UR4][R38.64] ;  /* 0x0000000426267980 */ /* 0x000f24000c101b00 */
[----:B----4-:R-:W-:-:S06]  /*28b0*/  IMAD.WIDE R24, R4, 0x10, R38 ;  /* 0x0000001004187825 */ /* 0x010fcc00078e0226 */
[----:B------:R-:W4:Y:S02]  /*28c0*/  LD.E R24, desc[UR4][R24.64] ;  /* 0x0000000418187980 */ /* 0x000f24000c101900 */
[----:B----4-:R-:W-:-:S13]  /*28d0*/  ISETP.GE.AND P4, PT, R24, 0x1, PT ;  /* 0x000000011800780c */ /* 0x010fda0003f86270 */
[----:B------:R-:W-:Y:S05]  /*28e0*/  @!P4 BRA `(.L_x_1000) ;  /* 0x000000040038c947 */ /* 0x000fea0003800000 */
[----:B------:R0:W5:Y:S01]  /*28f0*/  LDG.E.64 R32, desc[UR4][R36.64] ;  /* 0x0000000424207981 */ /* 0x000162000c1e1b00 */
[----:B------:R-:W-:-:S07]  /*2900*/  IMAD.MOV.U32 R21, RZ, RZ, RZ ;  /* 0x000000ffff157224 */ /* 0x000fce00078e00ff */
.L_x_1010:
[----:B-----5:R-:W-:-:S06]  /*2910*/  IMAD.WIDE R34, R29, 0x8, R32 ;  /* 0x000000081d227825 */ /* 0x020fcc00078e0220 */
[----:B----4-:R-:W4:Y:S02]  /*2920*/  LD.E.64 R34, desc[UR4][R34.64] ;  /* 0x0000000422227980 */ /* 0x010f24000c101b00 */
[----:B----4-:R-:W-:-:S06]  /*2930*/  IMAD.WIDE R24, R27, 0x10, R34 ;  /* 0x000000101b187825 */ /* 0x010fcc00078e0222 */
[----:B------:R-:W4:Y:S01]  /*2940*/  LD.E R24, desc[UR4][R24.64] ;  /* 0x0000000418187980 */ /* 0x000f22000c101900 */
[----:B------:R-:W-:Y:S01]  /*2950*/  BSSY B4, `(.L_x_1001) ;  /* 0x0000040000047945 */ /* 0x000fe20003800000 */
[----:B----4-:R-:W-:-:S13]  /*2960*/  ISETP.GE.AND P4, PT, R24, 0x1, PT ;  /* 0x000000011800780c */ /* 0x010fda0003f86270 */
[----:B------:R-:W-:Y:S05]  /*2970*/  @!P4 BRA `(.L_x_1002) ;  /* 0x0000000000f4c947 */ /* 0x000fea0003800000 */
[----:B------:R-:W-:-:S05]  /*2980*/  IMAD.WIDE R38, R4, 0x10, R38 ;  /* 0x0000001004267825 */ /* 0x000fca00078e0226 */
[----:B------:R-:W4:Y:S01]  /*2990*/  LD.E.64 R30, desc[UR4][R38.64+0x8] ;  /* 0x00000804261e7980 */ /* 0x000f22000c101b00 */
[----:B------:R-:W-:Y:S01]  /*29a0*/  BSSY B5, `(.L_x_1003) ;  /* 0x0000039000057945 */ /* 0x000fe20003800000 */
[----:B----4-:R-:W-:-:S05]  /*29b0*/  IMAD.WIDE.U32 R30, R21, 0x10, R30 ;  /* 0x00000010151e7825 */ /* 0x010fca00078e001e */
[----:B------:R4:W5:Y:S04]  /*29c0*/  LD.E R23, desc[UR4][R30.64] ;  /* 0x000000041e177980 */ /* 0x000968000c101900 */
[----:B------:R4:W5:Y:S04]  /*29d0*/  LD.E R24, desc[UR4][R30.64+0x4] ;  /* 0x000004041e187980 */ /* 0x000968000c101900 */
[----:B------:R4:W5:Y:S01]  /*29e0*/  LD.E R25, desc[UR4][R30.64+0x8] ;  /* 0x000008041e197980 */ /* 0x000962000c101900 */
[----:B------:R-:W-:-:S07]  /*29f0*/  IMAD.MOV.U32 R26, RZ, RZ, RZ ;  /* 0x000000ffff1a7224 */ /* 0x000fce00078e00ff */
.L_x_1009:
[----:B------:R-:W-:-:S05]  /*2a00*/  IMAD.WIDE R34, R27, 0x10, R34 ;  /* 0x000000101b227825 */ /* 0x000fca00078e0222 */
[----:B----4-:R-:W4:Y:S01]  /*2a10*/  LD.E.64 R30, desc[UR4][R34.64+0x8] ;  /* 0x00000804221e7980 */ /* 0x010f22000c101b00 */
[----:B------:R-:W-:Y:S05]  /*2a20*/  YIELD ;  /* 0x0000000000007946 */ /* 0x000fea0003800000 */
[----:B------:R-:W0:Y:S01]  /*2a30*/  LDCU UR6, c[0x0][0x3a4] ;  /* 0x00007480ff0677ac */ /* 0x000e220008000800 */
[----:B----4-:R-:W-:-:S05]  /*2a40*/  IMAD.WIDE.U32 R30, R26, 0x10, R30 ;  /* 0x000000101a1e7825 */ /* 0x010fca00078e001e */
[----:B------:R-:W4:Y:S04]  /*2a50*/  LD.E R39, desc[UR4][R30.64+0x4] ;  /* 0x000004041e277980 */ /* 0x000f28000c101900 */
[----:B------:R-:W2:Y:S04]  /*2a60*/  LD.E R38, desc[UR4][R30.64] ;  /* 0x000000041e267980 */ /* 0x000ea8000c101900 */
[----:B------:R-:W3:Y:S01]  /*2a70*/  LD.E R6, desc[UR4][R30.64+0x8] ;  /* 0x000008041e067980 */ /* 0x000ee2000c101900 */
[----:B------:R-:W-:Y:S01]  /*2a80*/  BSSY.RECONVERGENT B6, `(.L_x_1004) ;  /* 0x0000023000067945 */ /* 0x000fe20003800200 */
[----:B----45:R-:W-:Y:S01]  /*2a90*/  FADD R0, R24, -R39 ;  /* 0x8000002718007221 */ /* 0x030fe20000000000 */
[----:B--2---:R-:W-:-:S03]  /*2aa0*/  FADD R38, R23, -R38 ;  /* 0x8000002617267221 */ /* 0x004fc60000000000 */
[----:B0-----:R-:W-:Y:S01]  /*2ab0*/  FFMA R0, RZ, -UR6, |R0| ;  /* 0x80000006ff007c23 */ /* 0x001fe20008000400 */
[----:B------:R-:W-:-:S03]  /*2ac0*/  FFMA R38, RZ, -UR6, |R38| ;  /* 0x80000006ff267c23 */ /* 0x000fc60008000426 */
[----:B------:R-:W-:Y:S01]  /*2ad0*/  FMUL R35, R0, R0 ;  /* 0x0000000000237220 */ /* 0x000fe20000400000 */
[----:B---3--:R-:W-:-:S03]  /*2ae0*/  FADD R6, R25, -R6 ;  /* 0x8000000619067221 */ /* 0x008fc60000000000 */
[----:B------:R-:W-:Y:S01]  /*2af0*/  FFMA R35, R38, R38, R35 ;  /* 0x0000002626237223 */ /* 0x000fe20000000023 */
[----:B------:R-:W-:-:S04]  /*2b00*/  FADD R6, |R6|, -UR6 ;  /* 0x8000000606067e21 */ /* 0x000fc80008000200 */
[----:B------:R-:W-:-:S05]  /*2b10*/  FFMA R35, R6, R6, R35 ;  /* 0x0000000606237223 */ /* 0x000fca0000000023 */
[----:B------:R-:W-:-:S13]  /*2b20*/  FSETP.GTU.AND P4, PT, R35, R15, PT ;  /* 0x0000000f2300720b */ /* 0x000fda0003f8c000 */
[----:B------:R-:W-:Y:S05]  /*2b30*/  @P4 BRA `(.L_x_1005) ;  /* 0x00000000005c4947 */ /* 0x000fea0003800000 */
[----:B------:R-:W-:Y:S01]  /*2b40*/  IADD3 R0, PT, PT, R35, -0xd000000, RZ ;  /* 0xf300000023007810 */ /* 0x000fe20007ffe0ff */
[----:B------:R0:W2:Y:S01]  /*2b50*/  MUFU.RSQ R6, R35 ;  /* 0x0000002300067308 */ /* 0x0000a20000001400 */
[----:B------:R-:W-:Y:S02]  /*2b60*/  BSSY.RECONVERGENT B7, `(.L_x_1006) ;  /* 0x000000c000077945 */ /* 0x000fe40003800200 */
[----:B------:R-:W-:-:S13]  /*2b70*/  ISETP.GT.U32.AND P4, PT, R0, 0x727fffff, PT ;  /* 0x727fffff0000780c */ /* 0x000fda0003f84070 */
[----:B0-----:R-:W-:Y:S05]  /*2b80*/  @!P4 BRA `(.L_x_1007) ;  /* 0x000000000014c947 */ /* 0x001fea0003800000 */
[----:B------:R-:W-:Y:S01]  /*2b90*/  IMAD.MOV.U32 R0, RZ, RZ, R35 ;  /* 0x000000ffff007224 */ /* 0x000fe200078e0023 */
[----:B--2---:R-:W-:-:S07]  /*2ba0*/  MOV R6, 0x2bc0 ;  /* 0x00002bc000067802 */ /* 0x004fce0000000f00 */
[----:B-1----:R-:W-:Y:S05]  /*2bb0*/  CALL.REL.NOINC `($__internal_8_$__cuda_sm20_sqrt_rn_f32_slowpath) ;  /* 0x0000002000b87944 */ /* 0x002fea0003c00000 */
[----:B------:R-:W-:Y:S01]  /*2bc0*/  IMAD.MOV.U32 R0, RZ, RZ, R30 ;  /* 0x000000ffff007224 */ /* 0x000fe200078e001e */
[----:B------:R-:W-:Y:S06]  /*2bd0*/  BRA `(.L_x_1008) ;  /* 0x0000000000107947 */ /* 0x000fec0003800000 */
.L_x_1007:
[----:B--2---:R-:W-:Y:S01]  /*2be0*/  FMUL.FTZ R0, R35, R6 ;  /* 0x0000000623007220 */ /* 0x004fe20000410000 */
[----:B------:R-:W-:-:S03]  /*2bf0*/  FMUL.FTZ R6, R6, 0.5 ;  /* 0x3f00000006067820 */ /* 0x000fc60000410000 */
[----:B------:R-:W-:-:S04]  /*2c00*/  FFMA R31, -R0, R0, R35 ;  /* 0x00000000001f7223 */ /* 0x000fc80000000123 */
[----:B------:R-:W-:-:S07]  /*2c10*/  FFMA R0, R31, R6, R0 ;  /* 0x000000061f007223 */ /* 0x000fce0000000000 */
.L_x_1008:
[----:B------:R-:W-:Y:S05]  /*2c20*/  BSYNC.RECONVERGENT B7 ;  /* 0x0000000000077941 */ /* 0x000fea0003800200 */
.L_x_1006:
[----:B------:R-:W0:Y:S01]  /*2c30*/  LDCU UR6, c[0x0][0x398] ;  /* 0x00007300ff0677ac */ /* 0x000e220008000800 */
[----:B------:R-:W2:Y:S01]  /*2c40*/  LDC.64 R30, c[0x0][0x388] ;  /* 0x0000e200ff1e7b82 */ /* 0x000ea20000000a00 */
[----:B------:R-:W-:Y:S02]  /*2c50*/  HFMA2 R35, -RZ, RZ, 2, 0 ;  /* 0x40000000ff237431 */ /* 0x000fe400000001ff */
[----:B0-----:R-:W-:-:S04]  /*2c60*/  FMUL R0, R0, UR6 ;  /* 0x0000000600007c20 */ /* 0x001fc80008400000 */
[----:B------:R-:W2:Y:S02]  /*2c70*/  F2I.TRUNC.NTZ R33, R0 ;  /* 0x0000000000217305 */ /* 0x000ea4000020f100 */
[----:B--2---:R-:W-:-:S05]  /*2c80*/  IMAD.WIDE R30, R33, 0x4, R30 ;  /* 0x00000004211e7825 */ /* 0x004fca00078e021e */
[----:B------:R0:W-:Y:S04]  /*2c90*/  REDG.E.ADD.F32.FTZ.RN.STRONG.GPU desc[UR4][R30.64], R35 ;  /* 0x000000231e0079a6 */ /* 0x0001e8000c12f304 */
[----:B------:R0:W5:Y:S02]  /*2ca0*/  LDG.E.64 R32, desc[UR4][R36.64] ;  /* 0x0000000424207981 */ /* 0x000164000c1e1b00 */
.L_x_1005:
[----:B------:R-:W-:Y:S05]  /*2cb0*/  BSYNC.RECONVERGENT B6 ;  /* 0x0000000000067941 */ /* 0x000fea0003800200 */
.L_x_1004:
[----:B0----5:R-:W-:-:S06]  /*2cc0*/  IMAD.WIDE R34, R29, 0x8, R32 ;  /* 0x000000081d227825 */ /* 0x021fcc00078e0220 */
[----:B------:R-:W2:Y:S02]  /*2cd0*/  LD.E.64 R34, desc[UR4][R34.64] ;  /* 0x0000000422227980 */ /* 0x000ea4000c101b00 */
[----:B--2---:R-:W-:-:S06]  /*2ce0*/  IMAD.WIDE R30, R27, 0x10, R34 ;  /* 0x000000101b1e7825 */ /* 0x004fcc00078e0222 */
[----:B------:R-:W2:Y:S01]  /*2cf0*/  LD.E R31, desc[UR4][R30.64] ;  /* 0x000000041e1f7980 */ /* 0x000ea2000c101900 */
[----:B------:R-:W-:-:S05]  /*2d00*/  VIADD R26, R26, 0x1 ;  /* 0x000000011a1a7836 */ /* 0x000fca0000000000 */
[----:B--2---:R-:W-:-:S13]  /*2d10*/  ISETP.GE.AND P4, PT, R26, R31, PT ;  /* 0x0000001f1a00720c */ /* 0x004fda0003f86270 */
[----:B------:R-:W-:Y:S05]  /*2d20*/  @!P4 BRA `(.L_x_1009) ;  /* 0xfffffffc0034c947 */ /* 0x000fea000383ffff */
[----:B------:R-:W-:Y:S05]  /*2d30*/  BSYNC B5 ;  /* 0x0000000000057941 */ /* 0x000fea0003800000 */
.L_x_1003:
[----:B------:R4:W5:Y:S02]  /*2d40*/  LDG.E.64 R30, desc[UR4][R18.64] ;  /* 0x00000004121e7981 */ /* 0x000964000c1e1b00 */
.L_x_1002:
[----:B------:R-:W-:Y:S05]  /*2d50*/  BSYNC B4 ;  /* 0x0000000000047941 */ /* 0x000fea0003800000 */
.L_x_1001:
[----:B-----5:R-:W-:-:S06]  /*2d60*/  IMAD.WIDE R38, R2, 0x8, R30 ;  /* 0x0000000802267825 */ /* 0x020fcc00078e021e */
[----:B------:R-:W2:Y:S02]  /*2d70*/  LD.E.64 R38, desc[UR4][R38.64] ;  /* 0x0000000426267980 */ /* 0x000ea4000c101b00 */
[----:B--2---:R-:W-:-:S06]  /*2d80*/  IMAD.WIDE R24, R4, 0x10, R38 ;  /* 0x0000001004187825 */ /* 0x004fcc00078e0226 */
[----:B------:R-:W2:Y:S01]  /*2d90*/  LD.E R24, desc[UR4][R24.64] ;  /* 0x0000000418187980 */ /* 0x000ea2000c101900 */
[----:B------:R-:W-:-:S05]  /*2da0*/  VIADD R21, R21, 0x1 ;  /* 0x0000000115157836 */ /* 0x000fca0000000000 */
[----:B--2---:R-:W-:-:S13]  /*2db0*/  ISETP.GE.AND P4, PT, R21, R24, PT ;  /* 0x000000181500720c */ /* 0x004fda0003f86270 */
[----:B------:R-:W-:Y:S05]  /*2dc0*/  @!P4 BRA `(.L_x_1010) ;  /* 0xfffffff800d0c947 */ /* 0x000fea000383ffff */
.L_x_1000:
[----:B------:R-:W-:Y:S05]  /*2dd0*/  BSYNC B3 ;  /* 0x0000000000037941 */ /* 0x000fea0003800000 */
.L_x_999:
[C---:B------:R-:W-:Y:S02]  /*2de0*/  ISETP.NE.AND P4, PT, R27.reuse, R11, PT ;  /* 0x0000000b1b00720c */ /* 0x040fe40003f85270 */
[----:B------:R-:W-:-:S11]  /*2df0*/  IADD3 R27, PT, PT, R27, 0x1, RZ ;  /* 0x000000011b1b7810 */ /* 0x000fd60007ffe0ff */
[----:B------:R-:W-:Y:S05]  /*2e00*/  @P4 BRA `(.L_x_1011) ;  /* 0xfffffff8007c4947 */ /* 0x000fea000383ffff */
.L_x_998:
[----:B------:R-:W-:Y:S05]  /*2e10*/  BSYNC B2 ;  /* 0x0000000000027941 */ /* 0x000fea0003800000 */
.L_x_997:
[----:B------:R-:W-:Y:S01]  /*2e20*/  VIADD R25, R5, 0xffffffff ;  /* 0xffffffff05197836 */ /* 0x000fe20000000000 */
[----:B------:R-:W-:-:S04]  /*2e30*/  ISETP.GE.AND P4, PT, R14, R5, PT ;  /* 0x000000050e00720c */ /* 0x000fc80003f86270 */
[----:B------:R-:W-:-:S04]  /*2e40*/  SEL R0, R14, R25, !P4 ;  /* 0x000000190e007207 */ /* 0x000fc80006000000 */
[C---:B------:R-:W-:Y:S01]  /*2e50*/  ISETP.GE.AND P4, PT, R29.reuse, R0, PT ;  /* 0x000000001d00720c */ /* 0x040fe20003f86270 */
[----:B------:R-:W-:-:S12]  /*2e60*/  VIADD R29, R29, 0x1 ;  /* 0x000000011d1d7836 */ /* 0x000fd80000000000 */
[----:B------:R-:W-:Y:S05]  /*2e70*/  @!P4 BRA `(.L_x_1012) ;  /* 0xfffffff80050c947 */ /* 0x000fea000383ffff */
.L_x_996:
[----:B------:R-:W-:Y:S05]  /*2e80*/  BSYNC B1 ;  /* 0x0000000000017941 */ /* 0x000fea0003800000 */
.L_x_995:
[C---:B------:R-:W-:Y:S02]  /*2e90*/  ISETP.GE.AND P4, PT, R28.reuse, R9, PT ;  /* 0x000000091c00720c */ /* 0x040fe40003f86270 */
[----:B------:R-:W-:-:S11]  /*2ea0*/  IADD3 R28, PT, PT, R28, 0x1, RZ ;  /* 0x000000011c1c7810 */ /* 0x000fd60007ffe0ff */
[----:B------:R-:W-:Y:S05]  /*2eb0*/  @!P4 BRA `(.L_x_1013) ;  /* 0xfffffff8001cc947 */ /* 0x000fea000383ffff */
.L_x_994:
[----:B------:R-:W-:Y:S05]  /*2ec0*/  BSYNC B0 ;  /* 0x0000000000007941 */ /* 0x000fea0003800000 */
.L_x_993:
[----:B------:R-:W-:Y:S04]  /*2ed0*/  BSSY B0, `(.L_x_1014) ;  /* 0x0000119000007945 */ /* 0x000fe80003800000 */
[----:B------:R-:W-:Y:S05]  /*2ee0*/  @!P5 BRA `(.L_x_1015) ;  /* 0x00000010005cd947 */ /* 0x000fea0003800000 */
[----:B------:R-:W-:Y:S01]  /*2ef0*/  IMAD.IADD R16, R5, 0x1, R16 ;  /* 0x0000000105107824 */ /* 0x000fe200078e0210 */
[----:B------:R-:W-:Y:S01]  /*2f00*/  ISETP.GE.AND P4, PT, R22, R5, PT ;  /* 0x000000051600720c */ /* 0x000fe20003f86270 */
[----:B------:R-:W-:Y:S01]  /*2f10*/  BSSY B1, `(.L_x_1016) ;  /* 0x0000087000017945 */ /* 0x000fe20003800000 */
[----:B------:R-:W-:Y:S02]  /*2f20*/  SEL R15, R25, RZ, P3 ;  /* 0x000000ff190f7207 */ /* 0x000fe40001800000 */
[----:B------:R-:W-:-:S04]  /*2f30*/  SEL R16, R16, RZ, !P2 ;  /* 0x000000ff10107207 */ /* 0x000fc80005000000 */
[----:B------:R-:W-:-:S04]  /*2f40*/  SEL R16, R16, RZ, P3 ;  /* 0x000000ff10107207 */ /* 0x000fc80001800000 */
[----:B------:R-:W-:Y:S02]  /*2f50*/  IADD3 R0, PT, PT, R16, R3, R7 ;  /* 0x0000000310007210 */ /* 0x000fe40007ffe007 */
[----:B------:R-:W-:-:S03]  /*2f60*/  @P4 SEL R15, R15, R25, P2 ;  /* 0x000000190f0f4207 */ /* 0x000fc60001000000 */
[----:B------:R-:W-:-:S05]  /*2f70*/  VIADD R0, R0, 0x1 ;  /* 0x0000000100007836 */ /* 0x000fca0000000000 */
[----:B------:R-:W-:-:S04]  /*2f80*/  SEL R0, R0, RZ, P2 ;  /* 0x000000ff00007207 */ /* 0x000fc80001000000 */
[----:B------:R-:W-:-:S04]  /*2f90*/  SEL R0, R0, RZ, !P3 ;  /* 0x000000ff00007207 */ /* 0x000fc80005800000 */
[----:B------:R-:W-:-:S04]  /*2fa0*/  IADD3 R15, PT, PT, R15, R0, RZ ;  /* 0x000000000f0f7210 */ /* 0x000fc80007ffe0ff */
[----:B------:R-:W-:-:S13]  /*2fb0*/  ISETP.GT.AND P2, PT, R16, R15, PT ;  /* 0x0000000f1000720c */ /* 0x000fda0003f44270 */
[----:B------:R-:W-:Y:S05]  /*2fc0*/  @P2 BRA `(.L_x_1017) ;  /* 0x0000000400ec2947 */ /* 0x000fea0003800000 */
[----:B------:R-:W5:Y:S01]  /*2fd0*/  LDC R21, c[0x0][0x39c] ;  /* 0x0000e700ff157b82 */ /* 0x000f620000000800 */
[----:B------:R-:W-:Y:S02]  /*2fe0*/  IMAD.MOV.U32 R34, RZ, RZ, R16 ;  /* 0x000000ffff227224 */ /* 0x000fe400078e0010 */
[----:B-----5:R-:W-:-:S07]  /*2ff0*/  FFMA R21, R21, R21, 1 ;  /* 0x3f80000015157423 */ /* 0x020fce0000000015 */
.L_x_1036:
[----:B------:R-:W-:Y:S01]  /*3000*/  VIADD R25, R5, 0xffffffff ;  /* 0xffffffff05197836 */ /* 0x000fe20000000000 */
[C---:B------:R-:W-:Y:S01]  /*3010*/  ISETP.GE.AND P2, PT, R14.reuse, R5, PT ;  /* 0x000000050e00720c */ /* 0x040fe20003f46270 */
[----:B------:R-:W-:Y:S03]  /*3020*/  BSSY B2, `(.L_x_1018) ;  /* 0x0000072000027945 */ /* 0x000fe60003800000 */
[----:B------:R-:W-:-:S04]  /*3030*/  SEL R23, R14, R25, !P2 ;  /* 0x000000190e177207 */ /* 0x000fc80005000000 */
[----:B------:R-:W-:-:S13]  /*3040*/  ISETP.GT.AND P3, PT, R20, R23, PT ;  /* 0x000000171400720c */ /* 0x000fda0003f64270 */
[----:B------:R-:W-:Y:S05]  /*3050*/  @P3 BRA `(.L_x_1019) ;  /* 0x0000000400b83947 */ /* 0x000fea0003800000 */
[----:B0-----:R-:W-:Y:S01]  /*3060*/  IADD3 R37, PT, PT, -R3, R34, RZ ;  /* 0x0000002203257210 */ /* 0x001fe20007ffe1ff */
[----:B------:R-:W-:-:S04]  /*3070*/  IMAD.MOV.U32 R23, RZ, RZ, R20 ;  /* 0x000000ffff177224 */ /* 0x000fc800078e0014 */
[----:B------:R-:W-:-:S07]  /*3080*/  IMAD.WIDE R36, R37, 0x8, R18 ;  /* 0x0000000825247825 */ /* 0x000fce00078e0212 */
.L_x_1035:
[----:B------:R-:W-:Y:S01]  /*3090*/  ISETP.GT.AND P3, PT, R8, R11, PT ;  /* 0x0000000b0800720c */ /* 0x000fe20003f64270 */
[----:B------:R-:W-:-:S12]  /*30a0*/  BSSY B3, `(.L_x_1020) ;  /* 0x0000064000037945 */ /* 0x000fd80003800000 */
[----:B0-----:R-:W-:Y:S05]  /*30b0*/  @P3 BRA `(.L_x_1021) ;  /* 0x0000000400883947 */ /* 0x001fea0003800000 */
[----:B------:R-:W-:-:S07]  /*30c0*/  IMAD.MOV.U32 R22, RZ, RZ, R8 ;  /* 0x000000ffff167224 */ /* 0x000fce00078e0008 */
.L_x_1034:
[----:B------:R-:W-:Y:S01]  /*30d0*/  IADD3 R25, PT, PT, -R3, R34, RZ ;  /* 0x0000002203197210 */ /* 0x000fe20007ffe1ff */
[----:B------:R-:W-:Y:S01]  /*30e0*/  IMAD.IADD R6, R23, 0x1, -R2 ;  /* 0x0000000117067824 */ /* 0x000fe200078e0a02 */
[----:B------:R-:W-:Y:S01]  /*30f0*/  BSSY B4, `(.L_x_1022) ;  /* 0x000005b000047945 */ /* 0x000fe20003800000 */
[----:B------:R-:W-:Y:S02]  /*3100*/  IMAD.IADD R0, R22, 0x1, -R4 ;  /* 0x0000000116007824 */ /* 0x000fe400078e0a04 */
[----:B------:R-:W-:-:S04]  /*3110*/  IMAD R25, R25, R25, RZ ;  /* 0x0000001919197224 */ /* 0x000fc800078e02ff */
[----:B------:R-:W-:-:S04]  /*3120*/  IMAD R25, R6, R6, R25 ;  /* 0x0000000606197224 */ /* 0x000fc800078e0219 */
[----:B------:R-:W-:-:S05]  /*3130*/  IMAD R0, R0, R0, R25 ;  /* 0x0000000000007224 */ /* 0x000fca00078e0219 */
[----:B------:R-:W-:-:S13]  /*3140*/  ISETP.GT.U32.AND P3, PT, R0, R13, PT ;  /* 0x0000000d0000720c */ /* 0x000fda0003f64070 */
[----:B0-----:R-:W-:Y:S05]  /*3150*/  @P3 BRA `(.L_x_1023) ;  /* 0x0000000400503947 */ /* 0x001fea0003800000 */
[----:B------:R-:W-:-:S06]  /*3160*/  IMAD.WIDE R28, R2, 0x8, R30 ;  /* 0x00000008021c7825 */ /* 0x000fcc00078e021e */
[----:B------:R-:W5:Y:S02]  /*3170*/  LD.E.64 R28, desc[UR4][R28.64] ;  /* 0x000000041c1c7980 */ /* 0x000f64000c101b00 */
[----:B-----5:R-:W-:-:S06]  /*3180*/  IMAD.WIDE R24, R4, 0x10, R28 ;  /* 0x0000001004187825 */ /* 0x020fcc00078e021c */
[----:B------:R-:W5:Y:S02]  /*3190*/  LD.E R24, desc[UR4][R24.64] ;  /* 0x0000000418187980 */ /* 0x000f64000c101900 */
[----:B-----5:R-:W-:-:S13]  /*31a0*/  ISETP.GE.AND P3, PT, R24, 0x1, PT ;  /* 0x000000011800780c */ /* 0x020fda0003f66270 */
[----:B------:R-:W-:Y:S05]  /*31b0*/  @!P3 BRA `(.L_x_1023) ;  /* 0x000000040038b947 */ /* 0x000fea0003800000 */
[----:B------:R0:W5:Y:S01]  /*31c0*/  LDG.E.64 R32, desc[UR4][R36.64] ;  /* 0x0000000424207981 */ /* 0x000162000c1e1b00 */
[----:B------:R-:W-:-:S07]  /*31d0*/  MOV R24, RZ ;  /* 0x000000ff00187202 */ /* 0x000fce0000000f00 */
.L_x_1033:
        /* <DEDUP_REMOVED lines=14> */
[----:B------:R-:W-:-:S07]  /*32c0*/  IMAD.MOV.U32 R28, RZ, RZ, RZ ;  /* 0x000000ffff1c7224 */ /* 0x000fce00078e00ff */
.L_x_1032:
[----:B------:R-:W-:-:S05]  /*32d0*/  IMAD.WIDE R38, R22, 0x10, R38 ;  /* 0x0000001016267825 */ /* 0x000fca00078e0226 */
[----:B--2---:R-:W2:Y:S01]  /*32e0*/  LD.E.64 R30, desc[UR4][R38.64+0x8] ;  /* 0x00000804261e7980 */ /* 0x004ea2000c101b00 */
[----:B------:R-:W-:Y:S05]  /*32f0*/  YIELD ;  /* 0x0000000000007946 */ /* 0x000fea0003800000 */
[----:B------:R-:W0:Y:S01]  /*3300*/  LDCU UR6, c[0x0][0x3a4] ;  /* 0x00007480ff0677ac */ /* 0x000e220008000800 */
[----:B--2---:R-:W-:-:S05]  /*3310*/  IMAD.WIDE.U32 R30, R28, 0x10, R30 ;  /* 0x000000101c1e7825 */ /* 0x004fca00078e001e */
[----:B------:R-:W2:Y:S04]  /*3320*/  LD.E R29, desc[UR4][R30.64+0x4] ;  /* 0x000004041e1d7980 */ /* 0x000ea8000c101900 */
[----:B------:R-:W3:Y:S04]  /*3330*/  LD.E R40, desc[UR4][R30.64] ;  /* 0x000000041e287980 */ /* 0x000ee8000c101900 */
[----:B------:R-:W4:Y:S01]  /*3340*/  LD.E R6, desc[UR4][R30.64+0x8] ;  /* 0x000008041e067980 */ /* 0x000f22000c101900 */
[----:B------:R-:W-:Y:S01]  /*3350*/  BSSY.RECONVERGENT B7, `(.L_x_1027) ;  /* 0x0000023000077945 */ /* 0x000fe20003800200 */
[----:B--2--5:R-:W-:Y:S01]  /*3360*/  FADD R0, R26, -R29 ;  /* 0x8000001d1a007221 */ /* 0x024fe20000000000 */
[----:B---3--:R-:W-:-:S03]  /*3370*/  FADD R40, R25, -R40 ;  /* 0x8000002819287221 */ /* 0x008fc60000000000 */
[----:B0-----:R-:W-:Y:S01]  /*3380*/  FFMA R0, RZ, -UR6, |R0| ;  /* 0x80000006ff007c23 */ /* 0x001fe20008000400 */
[----:B------:R-:W-:-:S03]  /*3390*/  FADD R40, |R40|, -UR6 ;  /* 0x8000000628287e21 */ /* 0x000fc60008000200 */
[----:B------:R-:W-:Y:S01]  /*33a0*/  FMUL R29, R0, R0 ;  /* 0x00000000001d7220 */ /* 0x000fe20000400000 */
[----:B----4-:R-:W-:-:S03]  /*33b0*/  FADD R6, R27, -R6 ;  /* 0x800000061b067221 */ /* 0x010fc60000000000 */
[----:B------:R-:W-:Y:S01]  /*33c0*/  FFMA R29, R40, R40, R29 ;  /* 0x00000028281d7223 */ /* 0x000fe2000000001d */
[----:B------:R-:W-:-:S04]  /*33d0*/  FADD R6, |R6|, -UR6 ;  /* 0x8000000606067e21 */ /* 0x000fc80008000200 */
[----:B------:R-:W-:-:S05]  /*33e0*/  FFMA R29, R6, R6, R29 ;  /* 0x00000006061d7223 */ /* 0x000fca000000001d */
[----:B------:R-:W-:-:S13]  /*33f0*/  FSETP.GTU.AND P3, PT, R29, R21, PT ;  /* 0x000000151d00720b */ /* 0x000fda0003f6c000 */
[----:B------:R-:W-:Y:S05]  /*3400*/  @P3 BRA `(.L_x_1028) ;  /* 0x00000000005c3947 */ /* 0x000fea0003800000 */
[----:B------:R-:W-:Y:S01]  /*3410*/  VIADD R0, R29, 0xf3000000 ;  /* 0xf30000001d007836 */ /* 0x000fe20000000000 */
[----:B------:R0:W2:Y:S01]  /*3420*/  MUFU.RSQ R6, R29 ;  /* 0x0000001d00067308 */ /* 0x0000a20000001400 */
[----:B------:R-:W-:Y:S03]  /*3430*/  BSSY.RECONVERGENT B8, `(.L_x_1029) ;  /* 0x000000c000087945 */ /* 0x000fe60003800200 */
[----:B------:R-:W-:-:S13]  /*3440*/  ISETP.GT.U32.AND P3, PT, R0, 0x727fffff, PT ;  /* 0x727fffff0000780c */ /* 0x000fda0003f64070 */
[----:B0-2---:R-:W-:Y:S05]  /*3450*/  @!P3 BRA `(.L_x_1030) ;  /* 0x000000000014b947 */ /* 0x005fea0003800000 */
[----:B------:R-:W-:Y:S02]  /*3460*/  MOV R0, R29 ;  /* 0x0000001d00007202 */ /* 0x000fe40000000f00 */
[----:B------:R-:W-:-:S07]  /*3470*/  MOV R6, 0x3490 ;  /* 0x0000349000067802 */ /* 0x000fce0000000f00 */
[----:B-1----:R-:W-:Y:S05]  /*3480*/  CALL.REL.NOINC `($__internal_8_$__cuda_sm20_sqrt_rn_f32_slowpath) ;  /* 0x0000001800847944 */ /* 0x002fea0003c00000 */
[----:B------:R-:W-:Y:S01]  /*3490*/  IMAD.MOV.U32 R0, RZ, RZ, R30 ;  /* 0x000000ffff007224 */ /* 0x000fe200078e001e */
[----:B------:R-:W-:Y:S06]  /*34a0*/  BRA `(.L_x_1031) ;  /* 0x0000000000107947 */ /* 0x000fec0003800000 */
.L_x_1030:
[----:B------:R-:W-:Y:S01]  /*34b0*/  FMUL.FTZ R0, R29, R6 ;  /* 0x000000061d007220 */ /* 0x000fe20000410000 */
[----:B------:R-:W-:-:S03]  /*34c0*/  FMUL.FTZ R6, R6, 0.5 ;  /* 0x3f00000006067820 */ /* 0x000fc60000410000 */
[----:B------:R-:W-:-:S04]  /*34d0*/  FFMA R29, -R0, R0, R29 ;  /* 0x00000000001d7223 */ /* 0x000fc8000000011d */
[----:B------:R-:W-:-:S07]  /*34e0*/  FFMA R0, R29, R6, R0 ;  /* 0x000000061d007223 */ /* 0x000fce0000000000 */
.L_x_1031:
[----:B------:R-:W-:Y:S05]  /*34f0*/  BSYNC.RECONVERGENT B8 ;  /* 0x0000000000087941 */ /* 0x000fea0003800200 */
.L_x_1029:
[----:B------:R-:W0:Y:S01]  /*3500*/  LDCU UR6, c[0x0][0x398] ;  /* 0x00007300ff0677ac */ /* 0x000e220008000800 */
[----:B------:R-:W2:Y:S01]  /*3510*/  LDC.64 R30, c[0x0][0x380] ;  /* 0x0000e000ff1e7b82 */ /* 0x000ea20000000a00 */
[----:B0-----:R-:W-:-:S04]  /*3520*/  FMUL R0, R0, UR6 ;  /* 0x0000000600007c20 */ /* 0x001fc80008400000 */
[----:B------:R-:W2:Y:S02]  /*3530*/  F2I.TRUNC.NTZ R29, R0 ;  /* 0x00000000001d7305 */ /* 0x000ea4000020f100 */
[----:B--2---:R-:W-:-:S04]  /*3540*/  IMAD.WIDE R30, R29, 0x4, R30 ;  /* 0x000000041d1e7825 */ /* 0x004fc800078e021e */
[----:B------:R-:W-:-:S05]  /*3550*/  IMAD.MOV.U32 R29, RZ, RZ, 0x40000000 ;  /* 0x40000000ff1d7424 */ /* 0x000fca00078e00ff */
[----:B------:R0:W-:Y:S04]  /*3560*/  REDG.E.ADD.F32.FTZ.RN.STRONG.GPU desc[UR4][R30.64], R29 ;  /* 0x0000001d1e0079a6 */ /* 0x0001e8000c12f304 */
[----:B------:R0:W5:Y:S02]  /*3570*/  LDG.E.64 R32, desc[UR4][R36.64] ;  /* 0x0000000424207981 */ /* 0x000164000c1e1b00 */
.L_x_1028:
[----:B------:R-:W-:Y:S05]  /*3580*/  BSYNC.RECONVERGENT B7 ;  /* 0x0000000000077941 */ /* 0x000fea0003800200 */
.L_x_1027:
[----:B-----5:R-:W-:-:S06]  /*3590*/  IMAD.WIDE R38, R23, 0x8, R32 ;  /* 0x0000000817267825 */ /* 0x020fcc00078e0220 */
[----:B------:R-:W0:Y:S02]  /*35a0*/  LD.E.64 R38, desc[UR4][R38.64] ;  /* 0x0000000426267980 */ /* 0x000e24000c101b00 */
[----:B0-----:R-:W-:-:S06]  /*35b0*/  IMAD.WIDE R30, R22, 0x10, R38 ;  /* 0x00000010161e7825 */ /* 0x001fcc00078e0226 */
[----:B------:R-:W2:Y:S01]  /*35c0*/  LD.E R31, desc[UR4][R30.64] ;  /* 0x000000041e1f7980 */ /* 0x000ea2000c101900 */
[----:B------:R-:W-:-:S04]  /*35d0*/  IADD3 R28, PT, PT, R28, 0x1, RZ ;  /* 0x000000011c1c7810 */ /* 0x000fc80007ffe0ff */
[----:B--2---:R-:W-:-:S13]  /*35e0*/  ISETP.GE.AND P3, PT, R28, R31, PT ;  /* 0x0000001f1c00720c */ /* 0x004fda0003f66270 */
[----:B------:R-:W-:Y:S05]  /*35f0*/  @!P3 BRA `(.L_x_1032) ;  /* 0xfffffffc0034b947 */ /* 0x000fea000383ffff */
[----:B------:R-:W-:Y:S05]  /*3600*/  BSYNC B6 ;  /* 0x0000000000067941 */ /* 0x000fea0003800000 */
.L_x_1026:
[----:B------:R2:W5:Y:S02]  /*3610*/  LDG.E.64 R30, desc[UR4][R18.64] ;  /* 0x00000004121e7981 */ /* 0x000564000c1e1b00 */
.L_x_1025:
[----:B------:R-:W-:Y:S05]  /*3620*/  BSYNC B5 ;  /* 0x0000000000057941 */ /* 0x000fea0003800000 */
.L_x_1024:
[----:B-----5:R-:W-:-:S06]  /*3630*/  IMAD.WIDE R28, R2, 0x8, R30 ;  /* 0x00000008021c7825 */ /* 0x020fcc00078e021e */
[----:B------:R-:W3:Y:S02]  /*3640*/  LD.E.64 R28, desc[UR4][R28.64] ;  /* 0x000000041c1c7980 */ /* 0x000ee4000c101b00 */
[----:B---3--:R-:W-:-:S06]  /*3650*/  IMAD.WIDE R26, R4, 0x10, R28 ;  /* 0x00000010041a7825 */ /* 0x008fcc00078e021c */
[----:B------:R-:W3:Y:S01]  /*3660*/  LD.E R27, desc[UR4][R26.64] ;  /* 0x000000041a1b7980 */ /* 0x000ee2000c101900 */
[----:B------:R-:W-:-:S05]  /*3670*/  VIADD R24, R24, 0x1 ;  /* 0x0000000118187836 */ /* 0x000fca0000000000 */
[----:B---3--:R-:W-:-:S13]  /*3680*/  ISETP.GE.AND P3, PT, R24, R27, PT ;  /* 0x0000001b1800720c */ /* 0x008fda0003f66270 */
[----:B------:R-:W-:Y:S05]  /*3690*/  @!P3 BRA `(.L_x_1033) ;  /* 0xfffffff800d0b947 */ /* 0x000fea000383ffff */
.L_x_1023:
[----:B------:R-:W-:Y:S05]  /*36a0*/  BSYNC B4 ;  /* 0x0000000000047941 */ /* 0x000fea0003800000 */
.L_x_1022:
[C---:B------:R-:W-:Y:S01]  /*36b0*/  ISETP.NE.AND P3, PT, R22.reuse, R11, PT ;  /* 0x0000000b1600720c */ /* 0x040fe20003f65270 */
[----:B------:R-:W-:-:S12]  /*36c0*/  VIADD R22, R22, 0x1 ;  /* 0x0000000116167836 */ /* 0x000fd80000000000 */
[----:B------:R-:W-:Y:S05]  /*36d0*/  @P3 BRA `(.L_x_1034) ;  /* 0xfffffff8007c3947 */ /* 0x000fea000383ffff */
.L_x_1021:
[----:B------:R-:W-:Y:S05]  /*36e0*/  BSYNC B3 ;  /* 0x0000000000037941 */ /* 0x000fea0003800000 */
.L_x_1020:
[----:B------:R-:W-:-:S04]  /*36f0*/  IADD3 R25, PT, PT, R5, -0x1, RZ ;  /* 0xffffffff05197810 */ /* 0x000fc80007ffe0ff */
[----:B------:R-:W-:-:S04]  /*3700*/  SEL R0, R14, R25, !P2 ;  /* 0x000000190e007207 */ /* 0x000fc80005000000 */
[C---:B------:R-:W-:Y:S01]  /*3710*/  ISETP.GE.AND P3, PT, R23.reuse, R0, PT ;  /* 0x000000001700720c */ /* 0x040fe20003f66270 */
[----:B------:R-:W-:-:S12]  /*3720*/  VIADD R23, R23, 0x1 ;  /* 0x0000000117177836 */ /* 0x000fd80000000000 */
[----:B------:R-:W-:Y:S05]  /*3730*/  @!P3 BRA `(.L_x_1035) ;  /* 0xfffffff80054b947 */ /* 0x000fea000383ffff */
.L_x_1019:
[----:B------:R-:W-:Y:S05]  /*3740*/  BSYNC B2 ;  /* 0x0000000000027941 */ /* 0x000fea0003800000 */
.L_x_1018:
[C---:B------:R-:W-:Y:S01]  /*3750*/  ISETP.NE.AND P2, PT, R34.reuse, R15, PT ;  /* 0x0000000f2200720c */ /* 0x040fe20003f45270 */
[----:B------:R-:W-:-:S12]  /*3760*/  VIADD R34, R34, 0x1 ;  /* 0x0000000122227836 */ /* 0x000fd80000000000 */
[----:B------:R-:W-:Y:S05]  /*3770*/  @P2 BRA `(.L_x_1036) ;  /* 0xfffffff800202947 */ /* 0x000fea000383ffff */
.L_x_1017:
[----:B------:R-:W-:Y:S05]  /*3780*/  BSYNC B1 ;  /* 0x0000000000017941 */ /* 0x000fea0003800000 */
.L_x_1016:
[----:B------:R-:W-:-:S13]  /*3790*/  ISETP.NE.AND P2, PT, R17, RZ, PT ;  /* 0x000000ff1100720c */ /* 0x000fda0003f45270 */
[----:B------:R-:W-:Y:S05]  /*37a0*/  @!P2 EXIT ;  /* 0x000000000000a94d */ /* 0x000fea0003800000 */
[----:B------:R-:W-:Y:S02]  /*37b0*/  ISETP.GT.AND P2, PT, R16, R15, PT ;  /* 0x0000000f1000720c */ /* 0x000fe40003f44270 */
[----:B------:R-:W-:-:S04]  /*37c0*/  IADD3 R0, PT, PT, R5, R12, RZ ;  /* 0x0000000c05007210 */ /* 0x000fc80007ffe0ff */
[----:B------:R-:W-:-:S04]  /*37d0*/  SEL R0, R0, RZ, !P0 ;  /* 0x000000ff00007207 */ /* 0x000fc80004000000 */
[----:B------:R-:W-:-:S03]  /*37e0*/  SEL R20, R0, RZ, P1 ;  /* 0x000000ff00147207 */ /* 0x000fc60000800000 */
[----:B------:R-:W-:Y:S05]  /*37f0*/  @P2 BRA `(.L_x_1015) ;  /* 0x0000000800182947 */ /* 0x000fea0003800000 */
[----:B------:R-:W5:Y:S01]  /*3800*/  LDC R21, c[0x0][0x39c] ;  /* 0x0000e700ff157b82 */ /* 0x000f620000000800 */
[----:B------:R-:W-:-:S05]  /*3810*/  IADD3 R0, PT, PT, R20, R2, R7 ;  /* 0x0000000214007210 */ /* 0x000fca0007ffe007 */
[----:B------:R-:W-:-:S05]  /*3820*/  VIADD R0, R0, 0x1 ;  /* 0x0000000100007836 */ /* 0x000fca0000000000 */
[----:B------:R-:W-:-:S04]  /*3830*/  SEL R0, R0, RZ, P0 ;  /* 0x000000ff00007207 */ /* 0x000fc80000000000 */
[----:B------:R-:W-:Y:S01]  /*3840*/  SEL R22, R0, RZ, !P1 ;  /* 0x000000ff00167207 */ /* 0x000fe20004800000 */
[----:B-----5:R-:W-:-:S07]  /*3850*/  FFMA R21, R21, R21, 1 ;  /* 0x3f80000015157423 */ /* 0x020fce0000000015 */
.L_x_1055:
[----:B------:R-:W-:Y:S01]  /*3860*/  ISETP.GE.AND P2, PT, R14, R5, PT ;  /* 0x000000050e00720c */ /* 0x000fe20003f46270 */
[----:B------:R-:W-:Y:S01]  /*3870*/  VIADD R25, R5, 0xffffffff ;  /* 0xffffffff05197836 */ /* 0x000fe20000000000 */
[----:B------:R-:W-:Y:S04]  /*3880*/  BSSY B1, `(.L_x_1037) ;  /* 0x000007a000017945 */ /* 0x000fe80003800000 */
[----:B------:R-:W-:-:S07]  /*3890*/  SEL R0, R25, RZ, P1 ;  /* 0x000000ff19007207 */ /* 0x000fce0000800000 */
[----:B------:R-:W-:-:S04]  /*38a0*/  @P2 SEL R0, R0, R25, P0 ;  /* 0x0000001900002207 */ /* 0x000fc80000000000 */
[----:B------:R-:W-:-:S04]  /*38b0*/  IADD3 R23, PT, PT, R22, R0, RZ ;  /* 0x0000000016177210 */ /* 0x000fc80007ffe0ff */
[----:B------:R-:W-:-:S13]  /*38c0*/  ISETP.GT.AND P3, PT, R20, R23, PT ;  /* 0x000000171400720c */ /* 0x000fda0003f64270 */
[----:B------:R-:W-:Y:S05]  /*38d0*/  @P3 BRA `(.L_x_1038) ;  /* 0x0000000400d03947 */ /* 0x000fea0003800000 */
[----:B0-----:R-:W-:Y:S02]  /*38e0*/  IMAD.IADD R37, R16, 0x1, -R3 ;  /* 0x0000000110257824 */ /* 0x001fe400078e0a03 */
[----:B------:R-:W-:Y:S02]  /*38f0*/  IMAD.MOV.U32 R23, RZ, RZ, R20 ;  /* 0x000000ffff177224 */ /* 0x000fe400078e0014 */
[----:B------:R-:W-:-:S07]  /*3900*/  IMAD.WIDE R36, R37, 0x8, R18 ;  /* 0x0000000825247825 */ /* 0x000fce00078e0212 */
.L_x_1054:
[----:B------:R-:W-:Y:S01]  /*3910*/  ISETP.GT.AND P3, PT, R8, R11, PT ;  /* 0x0000000b0800720c */ /* 0x000fe20003f64270 */
[----:B------:R-:W-:-:S12]  /*3920*/  BSSY B2, `(.L_x_1039) ;  /* 0x0000064000027945 */ /* 0x000fd80003800000 */
[----:B0-----:R-:W-:Y:S05]  /*3930*/  @P3 BRA `(.L_x_1040) ;  /* 0x0000000400883947 */ /* 0x001fea0003800000 */
[----:B------:R-:W-:-:S07]  /*3940*/  MOV R24, R8 ;  /* 0x0000000800187202 */ /* 0x000fce0000000f00 */
.L_x_1053:
        /* <DEDUP_REMOVED lines=16> */
[----:B------:R-:W-:-:S07]  /*3a50*/  IMAD.MOV.U32 R25, RZ, RZ, RZ ;  /* 0x000000ffff197224 */ /* 0x000fce00078e00ff */
.L_x_1052:
        /* <DEDUP_REMOVED lines=15> */
.L_x_1051:
        /* <DEDUP_REMOVED lines=11> */
[----:B0-----:R-:W-:Y:S01]  /*3c00*/  FADD R0, |R0|, -UR6 ;  /* 0x8000000600007e21 */ /* 0x001fe20008000200 */
        /* <DEDUP_REMOVED lines=18> */
.L_x_1049:
[----:B--2---:R-:W-:Y:S01]  /*3d30*/  FMUL.FTZ R0, R31, R6 ;  /* 0x000000061f007220 */ /* 0x004fe20000410000 */
[----:B------:R-:W-:-:S03]  /*3d40*/  FMUL.FTZ R6, R6, 0.5 ;  /* 0x3f00000006067820 */ /* 0x000fc60000410000 */
[----:B------:R-:W-:-:S04]  /*3d50*/  FFMA R31, -R0, R0, R31 ;  /* 0x00000000001f7223 */ /* 0x000fc8000000011f */
[----:B------:R-:W-:-:S07]  /*3d60*/  FFMA R0, R31, R6, R0 ;  /* 0x000000061f007223 */ /* 0x000fce0000000000 */
.L_x_1050:
[----:B------:R-:W-:Y:S05]  /*3d70*/  BSYNC.RECONVERGENT B7 ;  /* 0x0000000000077941 */ /* 0x000fea0003800200 */
.L_x_1048:
        /* <DEDUP_REMOVED lines=8> */
.L_x_1047:
[----:B------:R-:W-:Y:S05]  /*3e00*/  BSYNC.RECONVERGENT B6 ;  /* 0x0000000000067941 */ /* 0x000fea0003800200 */
.L_x_1046:
        /* <DEDUP_REMOVED lines=8> */
.L_x_1045:
[----:B------:R2:W5:Y:S02]  /*3e90*/  LDG.E.64 R30, desc[UR4][R18.64] ;  /* 0x00000004121e7981 */ /* 0x000564000c1e1b00 */
.L_x_1044:
[----:B------:R-:W-:Y:S05]  /*3ea0*/  BSYNC B4 ;  /* 0x0000000000047941 */ /* 0x000fea0003800000 */
.L_x_1043:
[----:B-----5:R-:W-:-:S06]  /*3eb0*/  IMAD.WIDE R28, R2, 0x8, R30 ;  /* 0x00000008021c7825 */ /* 0x020fcc00078e021e */
[----:B------:R-:W3:Y:S02]  /*3ec0*/  LD.E.64 R28, desc[UR4][R28.64] ;  /* 0x000000041c1c7980 */ /* 0x000ee4000c101b00 */
[----:B---3--:R-:W-:-:S06]  /*3ed0*/  IMAD.WIDE R26, R4, 0x10, R28 ;  /* 0x00000010041a7825 */ /* 0x008fcc00078e021c */
[----:B------:R-:W3:Y:S01]  /*3ee0*/  LD.E R26, desc[UR4][R26.64] ;  /* 0x000000041a1a7980 */ /* 0x000ee2000c101900 */
[----:B------:R-:W-:-:S05]  /*3ef0*/  VIADD R25, R25, 0x1 ;  /* 0x0000000119197836 */ /* 0x000fca0000000000 */
[----:B---3--:R-:W-:-:S13]  /*3f00*/  ISETP.GE.AND P3, PT, R25, R26, PT ;  /* 0x0000001a1900720c */ /* 0x008fda0003f66270 */
[----:B------:R-:W-:Y:S05]  /*3f10*/  @!P3 BRA `(.L_x_1052) ;  /* 0xfffffff800d0b947 */ /* 0x000fea000383ffff */
.L_x_1042:
[----:B------:R-:W-:Y:S05]  /*3f20*/  BSYNC B3 ;  /* 0x0000000000037941 */ /* 0x000fea0003800000 */
.L_x_1041:
[C---:B------:R-:W-:Y:S02]  /*3f30*/  ISETP.NE.AND P3, PT, R24.reuse, R11, PT ;  /* 0x0000000b1800720c */ /* 0x040fe40003f65270 */
[----:B------:R-:W-:-:S11]  /*3f40*/  IADD3 R24, PT, PT, R24, 0x1, RZ ;  /* 0x0000000118187810 */ /* 0x000fd60007ffe0ff */
[----:B------:R-:W-:Y:S05]  /*3f50*/  @P3 BRA `(.L_x_1053) ;  /* 0xfffffff8007c3947 */ /* 0x000fea000383ffff */
.L_x_1040:
[----:B------:R-:W-:Y:S05]  /*3f60*/  BSYNC B2 ;  /* 0x0000000000027941 */ /* 0x000fea0003800000 */
.L_x_1039:
[----:B------:R-:W-:Y:S01]  /*3f70*/  IADD3 R0, PT, PT, R20, R2, R7 ;  /* 0x0000000214007210 */ /* 0x000fe20007ffe007 */
[----:B------:R-:W-:-:S04]  /*3f80*/  VIADD R25, R5, 0xffffffff ;  /* 0xffffffff05197836 */ /* 0x000fc80000000000 */
[----:B------:R-:W-:Y:S01]  /*3f90*/  VIADD R0, R0, 0x1 ;  /* 0x0000000100007836 */ /* 0x000fe20000000000 */
[----:B------:R-:W-:-:S04]  /*3fa0*/  SEL R6, R25, RZ, P1 ;  /* 0x000000ff19067207 */ /* 0x000fc80000800000 */
[----:B------:R-:W-:Y:S02]  /*3fb0*/  SEL R0, R0, RZ, P0 ;  /* 0x000000ff00007207 */ /* 0x000fe40000000000 */
[----:B------:R-:W-:Y:S02]  /*3fc0*/  @P2 SEL R6, R6, R25, P0 ;  /* 0x0000001906062207 */ /* 0x000fe40000000000 */
[----:B------:R-:W-:-:S04]  /*3fd0*/  SEL R0, R0, RZ, !P1 ;  /* 0x000000ff00007207 */ /* 0x000fc80004800000 */
[----:B------:R-:W-:-:S04]  /*3fe0*/  IADD3 R0, PT, PT, R6, R0, RZ ;  /* 0x0000000006007210 */ /* 0x000fc80007ffe0ff */
[C---:B------:R-:W-:Y:S01]  /*3ff0*/  ISETP.NE.AND P3, PT, R23.reuse, R0, PT ;  /* 0x000000001700720c */ /* 0x040fe20003f65270 */
[----:B------:R-:W-:-:S12]  /*4000*/  VIADD R23, R23, 0x1 ;  /* 0x0000000117177836 */ /* 0x000fd80000000000 */
[----:B------:R-:W-:Y:S05]  /*4010*/  @P3 BRA `(.L_x_1054) ;  /* 0xfffffff8003c3947 */ /* 0x000fea000383ffff */
.L_x_1038:
[----:B------:R-:W-:Y:S05]  /*4020*/  BSYNC B1 ;  /* 0x0000000000017941 */ /* 0x000fea0003800000 */
.L_x_1037:
[C---:B------:R-:W-:Y:S01]  /*4030*/  ISETP.NE.AND P2, PT, R16.reuse, R15, PT ;  /* 0x0000000f1000720c */ /* 0x040fe20003f45270 */
[----:B------:R-:W-:-:S12]  /*4040*/  VIADD R16, R16, 0x1 ;  /* 0x0000000110107836 */ /* 0x000fd80000000000 */
[----:B------:R-:W-:Y:S05]  /*4050*/  @P2 BRA `(.L_x_1055) ;  /* 0xfffffff800002947 */ /* 0x000fea000383ffff */
.L_x_1015:
[----:B------:R-:W-:Y:S05]  /*4060*/  BSYNC B0 ;  /* 0x0000000000007941 */ /* 0x000fea0003800000 */
.L_x_1014:
[----:B------:R-:W-:-:S13]  /*4070*/  ISETP.NE.AND P2, PT, R17, RZ, PT ;  /* 0x000000ff1100720c */ /* 0x000fda0003f45270 */
[----:B------:R-:W-:Y:S05]  /*4080*/  @!P2 EXIT ;  /* 0x000000000000a94d */ /* 0x000fea0003800000 */
[----:B------:R-:W-:Y:S02]  /*4090*/  ISETP.GT.AND P2, PT, R10, R9, PT ;  /* 0x000000090a00720c */ /* 0x000fe40003f44270 */
[----:B------:R-:W-:-:S11]  /*40a0*/  IADD3 R12, PT, PT, R5, R12, RZ ;  /* 0x0000000c050c7210 */ /* 0x000fd60007ffe0ff */
[----:B------:R-:W-:Y:S05]  /*40b0*/  @P2 EXIT ;  /* 0x000000000000294d */ /* 0x000fea0003800000 */
[----:B------:R-:W-:Y:S01]  /*40c0*/  SEL R12, R12, RZ, !P0 ;  /* 0x000000ff0c0c7207 */ /* 0x000fe20004000000 */
[----:B------:R-:W5:Y:S01]  /*40d0*/  LDC R20, c[0x0][0x39c] ;  /* 0x0000e700ff147b82 */ /* 0x000f620000000800 */
[----:B------:R-:W-:Y:S02]  /*40e0*/  ISETP.GE.AND P2, PT, R14, R5, PT ;  /* 0x000000050e00720c */ /* 0x000fe40003f46270 */
[----:B------:R-:W-:Y:S02]  /*40f0*/  SEL R12, R12, RZ, P1 ;  /* 0x000000ff0c0c7207 */ /* 0x000fe40000800000 */
[----:B------:R-:W-:Y:S02]  /*4100*/  SEL R16, R25, RZ, P1 ;  /* 0x000000ff19107207 */ /* 0x000fe40000800000 */
[----:B------:R-:W-:-:S05]  /*4110*/  IADD3 R7, PT, PT, R12, R2, R7 ;  /* 0x000000020c077210 */ /* 0x000fca0007ffe007 */
[----:B------:R-:W-:Y:S02]  /*4120*/  VIADD R7, R7, 0x1 ;  /* 0x0000000107077836 */ /* 0x000fe40000000000 */
[----:B------:R-:W-:-:S03]  /*4130*/  @P2 SEL R16, R16, R25, P0 ;  /* 0x0000001910102207 */ /* 0x000fc60000000000 */
[----:B------:R-:W-:-:S04]  /*4140*/  SEL R7, R7, RZ, P0 ;  /* 0x000000ff07077207 */ /* 0x000fc80000000000 */
[----:B------:R-:W-:Y:S01]  /*4150*/  SEL R7, R7, RZ, !P1 ;  /* 0x000000ff07077207 */ /* 0x000fe20004800000 */
[----:B-----5:R-:W-:-:S04]  /*4160*/  FFMA R20, R20, R20, 1 ;  /* 0x3f80000014147423 */ /* 0x020fc80000000014 */
[----:B------:R-:W-:-:S07]  /*4170*/  IMAD.IADD R16, R16, 0x1, R7 ;  /* 0x0000000110107824 */ /* 0x000fce00078e0207 */
.L_x_1074:
[----:B------:R-:W-:Y:S01]  /*4180*/  ISETP.GT.AND P0, PT, R12, R16, PT ;  /* 0x000000100c00720c */ /* 0x000fe20003f04270 */
[----:B------:R-:W-:-:S12]  /*4190*/  BSSY B0, `(.L_x_1056) ;  /* 0x0000071000007945 */ /* 0x000fd80003800000 */
[----:B0-----:R-:W-:Y:S05]  /*41a0*/  @P0 BRA `(.L_x_1057) ;  /* 0x0000000400bc0947 */ /* 0x001fea0003800000 */
[----:B------:R-:W-:Y:S01]  /*41b0*/  IADD3 R29, PT, PT, -R3, R10, RZ ;  /* 0x0000000a031d7210 */ /* 0x000fe20007ffe1ff */
[----:B------:R-:W-:-:S04]  /*41c0*/  IMAD.MOV.U32 R17, RZ, RZ, R12 ;  /* 0x000000ffff117224 */ /* 0x000fc800078e000c */
[C---:B------:R-:W-:Y:S02]  /*41d0*/  IMAD R15, R29.reuse, R29, RZ ;  /* 0x0000001d1d0f7224 */ /* 0x040fe400078e02ff */
[----:B------:R-:W-:-:S07]  /*41e0*/  IMAD.WIDE R28, R29, 0x8, R18 ;  /* 0x000000081d1c7825 */ /* 0x000fce00078e0212 */
.L_x_1073:
[----:B------:R-:W-:Y:S01]  /*41f0*/  ISETP.GT.AND P0, PT, R8, R11, PT ;  /* 0x0000000b0800720c */ /* 0x000fe20003f04270 */
[----:B------:R-:W-:-:S12]  /*4200*/  BSSY B1, `(.L_x_1058) ;  /* 0x0000066000017945 */ /* 0x000fd80003800000 */
[----:B0-----:R-:W-:Y:S05]  /*4210*/  @P0 BRA `(.L_x_1059) ;  /* 0x0000000400900947 */ /* 0x001fea0003800000 */
[----:B------:R-:W-:Y:S01]  /*4220*/  IMAD.IADD R0, R17, 0x1, -R2 ;  /* 0x0000000111007824 */ /* 0x000fe200078e0a02 */
[----:B------:R-:W-:-:S03]  /*4230*/  MOV R14, R8 ;  /* 0x00000008000e7202 */ /* 0x000fc60000000f00 */
[----:B------:R-:W-:-:S07]  /*4240*/  IMAD R7, R0, R0, R15 ;  /* 0x0000000000077224 */ /* 0x000fce00078e020f */
.L_x_1072:
[----:B------:R-:W-:Y:S01]  /*4250*/  IMAD.IADD R0, R14, 0x1, -R4 ;  /* 0x000000010e007824 */ /* 0x000fe200078e0a04 */
[----:B------:R-:W-:Y:S03]  /*4260*/  BSSY B2, `(.L_x_1060) ;  /* 0x000005c000027945 */ /* 0x000fe60003800000 */
        /* <DEDUP_REMOVED lines=11> */
.L_x_1071:
[----:B-----5:R-:W-:-:S06]  /*4320*/  IMAD.WIDE R34, R17, 0x8, R32 ;  /* 0x0000000811227825 */ /* 0x020fcc00078e0220 */
[----:B--2---:R-:W2:Y:S02]  /*4330*/  LD.E.64 R34, desc[UR4][R34.64] ;  /* 0x0000000422227980 */ /* 0x004ea4000c101b00 */
[----:B--2---:R-:W-:-:S06]  /*4340*/  IMAD.WIDE R22, R14, 0x10, R34 ;  /* 0x000000100e167825 */ /* 0x004fcc00078e0222 */
[----:B------:R-:W2:Y:S01]  /*4350*/  LD.E R22, desc[UR4][R22.64] ;  /* 0x0000000416167980 */ /* 0x000ea2000c101900 */
[----:B------:R-:W-:Y:S01]  /*4360*/  BSSY B3, `(.L_x_1062) ;  /* 0x0000044000037945 */ /* 0x000fe20003800000 */
[----:B--2---:R-:W-:-:S13]  /*4370*/  ISETP.GE.AND P0, PT, R22, 0x1, PT ;  /* 0x000000011600780c */ /* 0x004fda0003f06270 */
[----:B------:R-:W-:Y:S05]  /*4380*/  @!P0 BRA `(.L_x_1063) ;  /* 0x0000000400048947 */ /* 0x000fea0003800000 */
[----:B0-----:R-:W-:-:S05]  /*4390*/  IMAD.WIDE R36, R4, 0x10, R24 ;  /* 0x0000001004247825 */ /* 0x001fca00078e0218 */
[----:B------:R-:W2:Y:S01]  /*43a0*/  LD.E.64 R30, desc[UR4][R36.64+0x8] ;  /* 0x00000804241e7980 */ /* 0x000ea2000c101b00 */
[----:B------:R-:W-:Y:S02]  /*43b0*/  HFMA2 R26, -RZ, RZ, 0, 0 ;  /* 0x00000000ff1a7431 */ /* 0x000fe400000001ff */
[----:B--2---:R-:W-:-:S05]  /*43c0*/  IMAD.WIDE.U32 R30, R5, 0x10, R30 ;  /* 0x00000010051e7825 */ /* 0x004fca00078e001e */
[----:B------:R0:W5:Y:S04]  /*43d0*/  LD.E R21, desc[UR4][R30.64] ;  /* 0x000000041e157980 */ /* 0x000168000c101900 */
[----:B------:R0:W5:Y:S04]  /*43e0*/  LD.E R22, desc[UR4][R30.64+0x4] ;  /* 0x000004041e167980 */ /* 0x000168000c101900 */
[----:B------:R0:W5:Y:S01]  /*43f0*/  LD.E R23, desc[UR4][R30.64+0x8] ;  /* 0x000008041e177980 */ /* 0x000162000c101900 */
[----:B------:R-:W-:Y:S01]  /*4400*/  BSSY B4, `(.L_x_1064) ;  /* 0x0000038000047945 */ /* 0x000fe20003800000 */
[----:B------:R-:W-:-:S07]  /*4410*/  CS2R R24, SRZ ;  /* 0x0000000000187805 */ /* 0x000fce000001ff00 */
.L_x_1070:
[----:B------:R-:W-:-:S05]  /*4420*/  IMAD.WIDE R34, R14, 0x10, R34 ;  /* 0x000000100e227825 */ /* 0x000fca00078e0222 */
[----:B0-----:R-:W2:Y:S01]  /*4430*/  LD.E.64 R30, desc[UR4][R34.64+0x8] ;  /* 0x00000804221e7980 */ /* 0x001ea2000c101b00 */
[----:B------:R-:W-:Y:S05]  /*4440*/  YIELD ;  /* 0x0000000000007946 */ /* 0x000fea0003800000 */
[----:B------:R-:W0:Y:S01]  /*4450*/  LDCU UR6, c[0x0][0x3a4] ;  /* 0x00007480ff0677ac */ /* 0x000e220008000800 */
[----:B--2---:R-:W-:-:S05]  /*4460*/  IADD3 R30, P0, PT, R30, R25, RZ ;  /* 0x000000191e1e7210 */ /* 0x004fca0007f1e0ff */
[----:B------:R-:W-:-:S05]  /*4470*/  IMAD.X R31, R31, 0x1, R26, P0 ;  /* 0x000000011f1f7824 */ /* 0x000fca00000e061a */
[----:B------:R-:W2:Y:S04]  /*4480*/  LD.E R27, desc[UR4][R30.64+0x4] ;  /* 0x000004041e1b7980 */ /* 0x000ea8000c101900 */
[----:B------:R-:W3:Y:S04]  /*4490*/  LD.E R0, desc[UR4][R30.64] ;  /* 0x000000041e007980 */ /* 0x000ee8000c101900 */
[----:B------:R-:W4:Y:S01]  /*44a0*/  LD.E R6, desc[UR4][R30.64+0x8] ;  /* 0x000008041e067980 */ /* 0x000f22000c101900 */
[----:B------:R-:W-:Y:S01]  /*44b0*/  BSSY.RECONVERGENT B5, `(.L_x_1065) ;  /* 0x0000023000057945 */ /* 0x000fe20003800200 */
[----:B--2--5:R-:W-:Y:S01]  /*44c0*/  FADD R27, R22, -R27 ;  /* 0x8000001b161b7221 */ /* 0x024fe20000000000 */
[----:B---3--:R-:W-:-:S03]  /*44d0*/  FADD R0, R21, -R0 ;  /* 0x8000000015007221 */ /* 0x008fc60000000000 */
[----:B0-----:R-:W-:Y:S01]  /*44e0*/  FADD R27, |R27|, -UR6 ;  /* 0x800000061b1b7e21 */ /* 0x001fe20008000200 */
[----:B----4-:R-:W-:Y:S01]  /*44f0*/  FADD R6, R23, -R6 ;  /* 0x8000000617067221 */ /* 0x010fe20000000000 */
[----:B------:R-:W-:Y:S02]  /*4500*/  FFMA R0, RZ, -UR6, |R0| ;  /* 0x80000006ff007c23 */ /* 0x000fe40008000400 */
[----:B------:R-:W-:Y:S01]  /*4510*/  FMUL R27, R27, R27 ;  /* 0x0000001b1b1b7220 */ /* 0x000fe20000400000 */
[----:B------:R-:W-:-:S03]  /*4520*/  FADD R6, |R6|, -UR6 ;  /* 0x8000000606067e21 */ /* 0x000fc60008000200 */
        /* <DEDUP_REMOVED lines=14> */
.L_x_1068:
[----:B------:R-:W-:Y:S01]  /*4610*/  FMUL.FTZ R0, R27, R6 ;  /* 0x000000061b007220 */ /* 0x000fe20000410000 */
[----:B------:R-:W-:-:S03]  /*4620*/  FMUL.FTZ R6, R6, 0.5 ;  /* 0x3f00000006067820 */ /* 0x000fc60000410000 */
[----:B------:R-:W-:-:S04]  /*4630*/  FFMA R27, -R0, R0, R27 ;  /* 0x00000000001b7223 */ /* 0x000fc8000000011b */
[----:B------:R-:W-:-:S07]  /*4640*/  FFMA R0, R27, R6, R0 ;  /* 0x000000061b007223 */ /* 0x000fce0000000000 */
.L_x_1069:
[----:B------:R-:W-:Y:S05]  /*4650*/  BSYNC.RECONVERGENT B6 ;  /* 0x0000000000067941 */ /* 0x000fea0003800200 */
.L_x_1067:
[----:B------:R-:W0:Y:S01]  /*4660*/  LDCU UR6, c[0x0][0x398] ;  /* 0x00007300ff0677ac */ /* 0x000e220008000800 */
[----:B------:R-:W2:Y:S01]  /*4670*/  LDC.64 R30, c[0x0][0x380] ;  /* 0x0000e000ff1e7b82 */ /* 0x000ea20000000a00 */
[----:B------:R-:W-:Y:S02]  /*4680*/  IMAD.MOV.U32 R35, RZ, RZ, 0x40000000 ;  /* 0x40000000ff237424 */ /* 0x000fe400078e00ff */
[----:B0-----:R-:W-:-:S04]  /*4690*/  FMUL R0, R0, UR6 ;  /* 0x0000000600007c20 */ /* 0x001fc80008400000 */
[----:B------:R-:W2:Y:S02]  /*46a0*/  F2I.TRUNC.NTZ R27, R0 ;  /* 0x00000000001b7305 */ /* 0x000ea4000020f100 */
[----:B--2---:R-:W-:-:S05]  /*46b0*/  IMAD.WIDE R30, R27, 0x4, R30 ;  /* 0x000000041b1e7825 */ /* 0x004fca00078e021e */
[----:B------:R0:W-:Y:S04]  /*46c0*/  REDG.E.ADD.F32.FTZ.RN.STRONG.GPU desc[UR4][R30.64], R35 ;  /* 0x000000231e0079a6 */ /* 0x0001e8000c12f304 */
[----:B------:R0:W5:Y:S02]  /*46d0*/  LDG.E.64 R32, desc[UR4][R28.64] ;  /* 0x000000041c207981 */ /* 0x000164000c1e1b00 */
.L_x_1066:
[----:B------:R-:W-:Y:S05]  /*46e0*/  BSYNC.RECONVERGENT B5 ;  /* 0x0000000000057941 */ /* 0x000fea0003800200 */
.L_x_1065:
[----:B0----5:R-:W-:-:S06]  /*46f0*/  IMAD.WIDE R34, R17, 0x8, R32 ;  /* 0x0000000811227825 */ /* 0x021fcc00078e0220 */
[----:B------:R-:W2:Y:S02]  /*4700*/  LD.E.64 R34, desc[UR4][R34.64] ;  /* 0x0000000422227980 */ /* 0x000ea4000c101b00 */
[----:B--2---:R-:W-:-:S06]  /*4710*/  IMAD.WIDE R30, R14, 0x10, R34 ;  /* 0x000000100e1e7825 */ /* 0x004fcc00078e0222 */
[----:B------:R-:W2:Y:S01]  /*4720*/  LD.E R31, desc[UR4][R30.64] ;  /* 0x000000041e1f7980 */ /* 0x000ea2000c101900 */
[----:B------:R-:W-:Y:S02]  /*4730*/  IADD3 R24, PT, PT, R24, 0x1, RZ ;  /* 0x0000000118187810 */ /* 0x000fe40007ffe0ff */
[----:B------:R-:W-:-:S05]  /*4740*/  IADD3 R25, P1, PT, R25, 0x10, RZ ;  /* 0x0000001019197810 */ /* 0x000fca0007f3e0ff */
[----:B------:R-:W-:Y:S01]  /*4750*/  IMAD.X R26, RZ, RZ, R26, P1 ;  /* 0x000000ffff1a7224 */ /* 0x000fe200008e061a */
[----:B--2---:R-:W-:-:S13]  /*4760*/  ISETP.GE.AND P0, PT, R24, R31, PT ;  /* 0x0000001f1800720c */ /* 0x004fda0003f06270 */
[----:B------:R-:W-:Y:S05]  /*4770*/  @!P0 BRA `(.L_x_1070) ;  /* 0xfffffffc00288947 */ /* 0x000fea000383ffff */
[----:B------:R-:W-:Y:S05]  /*4780*/  BSYNC B4 ;  /* 0x0000000000047941 */ /* 0x000fea0003800000 */
.L_x_1064:
[----:B------:R2:W5:Y:S02]  /*4790*/  LDG.E.64 R30, desc[UR4][R18.64] ;  /* 0x00000004121e7981 */ /* 0x000564000c1e1b00 */
.L_x_1063:
[----:B------:R-:W-:Y:S05]  /*47a0*/  BSYNC B3 ;  /* 0x0000000000037941 */ /* 0x000fea0003800000 */
.L_x_1062:
[----:B-----5:R-:W-:-:S06]  /*47b0*/  IMAD.WIDE R24, R2, 0x8, R30 ;  /* 0x0000000802187825 */ /* 0x020fcc00078e021e */
[----:B------:R-:W3:Y:S02]  /*47c0*/  LD.E.64 R24, desc[UR4][R24.64] ;  /* 0x0000000418187980 */ /* 0x000ee4000c101b00 */
[----:B---3--:R-:W-:-:S06]  /*47d0*/  IMAD.WIDE R22, R4, 0x10, R24 ;  /* 0x0000001004167825 */ /* 0x008fcc00078e0218 */
[----:B------:R-:W3:Y:S01]  /*47e0*/  LD.E R22, desc[UR4][R22.64] ;  /* 0x0000000416167980 */ /* 0x000ee2000c101900 */
[----:B------:R-:W-:-:S05]  /*47f0*/  VIADD R5, R5, 0x1 ;  /* 0x0000000105057836 */ /* 0x000fca0000000000 */
[----:B---3--:R-:W-:-:S13]  /*4800*/  ISETP.GE.AND P0, PT, R5, R22, PT ;  /* 0x000000160500720c */ /* 0x008fda0003f06270 */
[----:B------:R-:W-:Y:S05]  /*4810*/  @!P0 BRA `(.L_x_1071) ;  /* 0xfffffff800c08947 */ /* 0x000fea000383ffff */
.L_x_1061:
[----:B------:R-:W-:Y:S05]  /*4820*/  BSYNC B2 ;  /* 0x0000000000027941 */ /* 0x000fea0003800000 */
.L_x_1060:
[C---:B------:R-:W-:Y:S02]  /*4830*/  ISETP.NE.AND P0, PT, R14.reuse, R11, PT ;  /* 0x0000000b0e00720c */ /* 0x040fe40003f05270 */
[----:B------:R-:W-:-:S11]  /*4840*/  IADD3 R14, PT, PT, R14, 0x1, RZ ;  /* 0x000000010e0e7810 */ /* 0x000fd60007ffe0ff */
[----:B------:R-:W-:Y:S05]  /*4850*/  @P0 BRA `(.L_x_1072) ;  /* 0xfffffff8007c0947 */ /* 0x000fea000383ffff */
.L_x_1059:
[----:B------:R-:W-:Y:S05]  /*4860*/  BSYNC B1 ;  /* 0x0000000000017941 */ /* 0x000fea0003800000 */
.L_x_1058:
[C---:B------:R-:W-:Y:S01]  /*4870*/  ISETP.NE.AND P0, PT, R17.reuse, R16, PT ;  /* 0x000000101100720c */ /* 0x040fe20003f05270 */
[----:B------:R-:W-:-:S12]  /*4880*/  VIADD R17, R17, 0x1 ;  /* 0x0000000111117836 */ /* 0x000fd80000000000 */
[----:B------:R-:W-:Y:S05]  /*4890*/  @P0 BRA `(.L_x_1073) ;  /* 0xfffffff800540947 */ /* 0x000fea000383ffff */
.L_x_1057:
[----:B------:R-:W-:Y:S05]  /*48a0*/  BSYNC B0 ;  /* 0x0000000000007941 */ /* 0x000fea0003800000 */
.L_x_1056:
[C---:B------:R-:W-:Y:S01]  /*48b0*/  ISETP.GE.AND P0, PT, R10.reuse, R9, PT ;  /* 0x000000090a00720c */ /* 0x040fe20003f06270 */
[----:B------:R-:W-:-:S12]  /*48c0*/  VIADD R10, R10, 0x1 ;  /* 0x000000010a0a7836 */ /* 0x000fd80000000000 */
[----:B------:R-:W-:Y:S05]  /*48d0*/  @!P0 BRA `(.L_x_1074) ;  /* 0xfffffff800288947 */ /* 0x000fea000383ffff */
[----:B------:R-:W-:Y:S05]  /*48e0*/  EXIT ;  /* 0x000000000000794d */ /* 0x000fea0003800000 */
        .weak           $__internal_7_$__cuda_sm20_div_rn_f64_full
        .type           $__internal_7_$__cuda_sm20_div_rn_f64_full,@function
        .size           $__internal_7_$__cuda_sm20_div_rn_f64_full,($__internal_8_$__cuda_sm20_sqrt_rn_f32_slowpath - $__internal_7_$__cuda_sm20_div_rn_f64_full)
$__internal_7_$__cuda_sm20_div_rn_f64_full:
[C---:B------:R-:W-:Y:S01]  /*48f0*/  FSETP.GEU.AND P0, PT, |R9|.reuse, 1.469367938527859385e-39, PT ;  /* 0x001000000900780b */ /* 0x040fe20003f0e200 */
[----:B------:R-:W-:Y:S01]  /*4900*/  IMAD.MOV.U32 R10, RZ, RZ, 0x1 ;  /* 0x00000001ff0a7424 */ /* 0x000fe200078e00ff */
[C---:B------:R-:W-:Y:S01]  /*4910*/  LOP3.LUT R6, R9.reuse, 0x800fffff, RZ, 0xc0, !PT ;  /* 0x800fffff09067812 */ /* 0x040fe200078ec0ff */
[----:B------:R-:W-:Y:S01]  /*4920*/  IMAD.MOV.U32 R16, RZ, RZ, 0x1ca00000 ;  /* 0x1ca00000ff107424 */ /* 0x000fe200078e00ff */
[----:B------:R-:W-:Y:S02]  /*4930*/  LOP3.LUT R20, R9, 0x7ff00000, RZ, 0xc0, !PT ;  /* 0x7ff0000009147812 */ /* 0x000fe400078ec0ff */
[----:B------:R-:W-:Y:S02]  /*4940*/  LOP3.LUT R7, R6, 0x3ff00000, RZ, 0xfc, !PT ;  /* 0x3ff0000006077812 */ /* 0x000fe400078efcff */
[----:B------:R-:W-:Y:S02]  /*4950*/  MOV R6, R8 ;  /* 0x0000000800067202 */ /* 0x000fe40000000f00 */
[----:B------:R-:W-:-:S03]  /*4960*/  LOP3.LUT R17, R13, 0x7ff00000, RZ, 0xc0, !PT ;  /* 0x7ff000000d117812 */ /* 0x000fc600078ec0ff */
[----:B------:R-:W-:Y:S01]  /*4970*/  @!P0 DMUL R6, R8, 8.98846567431157953865e+307 ;  /* 0x7fe0000008068828 */ /* 0x000fe20000000000 */
[----:B------:R-:W-:Y:S02]  /*4980*/  ISETP.GE.U32.AND P1, PT, R17, R20, PT ;  /* 0x000000141100720c */ /* 0x000fe40003f26070 */
[----:B------:R-:W-:-:S03]  /*4990*/  MOV R23, R17 ;  /* 0x0000001100177202 */ /* 0x000fc60000000f00 */
[----:B------:R-:W0:Y:S02]  /*49a0*/  MUFU.RCP64H R11, R7 ;  /* 0x00000007000b7308 */ /* 0x000e240000001800 */
[----:B0-----:R-:W-:-:S08]  /*49b0*/  DFMA R14, R10, -R6, 1 ;  /* 0x3ff000000a0e742b */ /* 0x001fd00000000806 */
[----:B------:R-:W-:-:S08]  /*49c0*/  DFMA R14, R14, R14, R14 ;  /* 0x0000000e0e0e722b */ /* 0x000fd0000000000e */
[----:B------:R-:W-:Y:S01]  /*49d0*/  DFMA R14, R10, R14, R10 ;  /* 0x0000000e0a0e722b */ /* 0x000fe2000000000a */
[----:B------:R-:W-:Y:S01]  /*49e0*/  SEL R11, R16, 0x63400000, !P1 ;  /* 0x63400000100b7807 */ /* 0x000fe20004800000 */
[----:B------:R-:W-:Y:S01]  /*49f0*/  IMAD.MOV.U32 R10, RZ, RZ, R12 ;  /* 0x000000ffff0a7224 */ /* 0x000fe200078e000c */
[----:B------:R-:W-:Y:S02]  /*4a00*/  FSETP.GEU.AND P1, PT, |R13|, 1.469367938527859385e-39, PT ;  /* 0x001000000d00780b */ /* 0x000fe40003f2e200 */
[----:B------:R-:W-:-:S03]  /*4a10*/  LOP3.LUT R11, R11, 0x800fffff, R13, 0xf8, !PT ;  /* 0x800fffff0b0b7812 */ /* 0x000fc600078ef80d */
[----:B------:R-:W-:-:S08]  /*4a20*/  DFMA R18, R14, -R6, 1 ;  /* 0x3ff000000e12742b */ /* 0x000fd00000000806 */
[----:B------:R-:W-:Y:S01]  /*4a30*/  DFMA R14, R14, R18, R14 ;  /* 0x000000120e0e722b */ /* 0x000fe2000000000e */
[----:B------:R-:W-:Y:S10]  /*4a40*/  @P1 BRA `(.L_x_1075) ;  /* 0x0000000000201947 */ /* 0x000ff40003800000 */
[----:B------:R-:W-:-:S04]  /*4a50*/  LOP3.LUT R18, R9, 0x7ff00000, RZ, 0xc0, !PT ;  /* 0x7ff0000009127812 */ /* 0x000fc800078ec0ff */
[----:B------:R-:W-:Y:S01]  /*4a60*/  ISETP.GE.U32.AND P1, PT, R17, R18, PT ;  /* 0x000000121100720c */ /* 0x000fe20003f26070 */
[----:B------:R-:W-:-:S03]  /*4a70*/  IMAD.MOV.U32 R18, RZ, RZ, RZ ;  /* 0x000000ffff127224 */ /* 0x000fc600078e00ff */
[----:B------:R-:W-:-:S04]  /*4a80*/  SEL R19, R16, 0x63400000, !P1 ;  /* 0x6340000010137807 */ /* 0x000fc80004800000 */
[----:B------:R-:W-:-:S04]  /*4a90*/  LOP3.LUT R19, R19, 0x80000000, R13, 0xf8, !PT ;  /* 0x8000000013137812 */ /* 0x000fc800078ef80d */
[----:B------:R-:W-:-:S06]  /*4aa0*/  LOP3.LUT R19, R19, 0x100000, RZ, 0xfc, !PT ;  /* 0x0010000013137812 */ /* 0x000fcc00078efcff */
[----:B------:R-:W-:-:S10]  /*4ab0*/  DFMA R10, R10, 2, -R18 ;  /* 0x400000000a0a782b */ /* 0x000fd40000000812 */
[----:B------:R-:W-:-:S07]  /*4ac0*/  LOP3.LUT R23, R11, 0x7ff00000, RZ, 0xc0, !PT ;  /* 0x7ff000000b177812 */ /* 0x000fce00078ec0ff */
.L_x_1075:
[----:B------:R-:W-:Y:S01]  /*4ad0*/  MOV R22, R20 ;  /* 0x0000001400167202 */ /* 0x000fe20000000f00 */
[----:B------:R-:W-:Y:S01]  /*4ae0*/  VIADD R24, R23, 0xffffffff ;  /* 0xffffffff17187836 */ /* 0x000fe20000000000 */
[----:B------:R-:W-:Y:S01]  /*4af0*/  @!P0 LOP3.LUT R22, R7, 0x7ff00000, RZ, 0xc0, !PT ;  /* 0x7ff0000007168812 */ /* 0x000fe200078ec0ff */
[----:B------:R-:W-:-:S03]  /*4b00*/  DMUL R18, R14, R10 ;  /* 0x0000000a0e127228 */ /* 0x000fc60000000000 */
[----:B------:R-:W-:Y:S01]  /*4b10*/  ISETP.GT.U32.AND P0, PT, R24, 0x7feffffe, PT ;  /* 0x7feffffe1800780c */ /* 0x000fe20003f04070 */
[----:B------:R-:W-:-:S04]  /*4b20*/  VIADD R25, R22, 0xffffffff ;  /* 0xffffffff16197836 */ /* 0x000fc80000000000 */
[----:B------:R-:W-:Y:S01]  /*4b30*/  DFMA R20, R18, -R6, R10 ;  /* 0x800000061214722b */ /* 0x000fe2000000000a */
[----:B------:R-:W-:-:S07]  /*4b40*/  ISETP.GT.U32.OR P0, PT, R25, 0x7feffffe, P0 ;  /* 0x7feffffe1900780c */ /* 0x000fce0000704470 */
[----:B------:R-:W-:-:S06]  /*4b50*/  DFMA R14, R14, R20, R18 ;  /* 0x000000140e0e722b */ /* 0x000fcc0000000012 */
[----:B------:R-:W-:Y:S05]  /*4b60*/  @P0 BRA `(.L_x_1076) ;  /* 0x00000000006c0947 */ /* 0x000fea0003800000 */
[----:B------:R-:W-:-:S04]  /*4b70*/  LOP3.LUT R18, R9, 0x7ff00000, RZ, 0xc0, !PT ;  /* 0x7ff0000009127812 */ /* 0x000fc800078ec0ff */
[CC--:B------:R-:W-:Y:S02]  /*4b80*/  VIADDMNMX R12, R17.reuse, -R18.reuse, 0xb9600000, !PT ;  /* 0xb9600000110c7446 */ /* 0x0c0fe40007800912 */
[----:B------:R-:W-:Y:S02]  /*4b90*/  ISETP.GE.U32.AND P0, PT, R17, R18, PT ;  /* 0x000000121100720c */ /* 0x000fe40003f06070 */
[----:B------:R-:W-:Y:S02]  /*4ba0*/  VIMNMX R12, PT, PT, R12, 0x46a00000, PT ;  /* 0x46a000000c0c7848 */ /* 0x000fe40003fe0100 */
[----:B------:R-:W-:-:S04]  /*4bb0*/  SEL R13, R16, 0x63400000, !P0 ;  /* 0x63400000100d7807 */ /* 0x000fc80004000000 */
[----:B------:R-:W-:Y:S01]  /*4bc0*/  IADD3 R18, PT, PT, -R13, R12, RZ ;  /* 0x0000000c0d127210 */ /* 0x000fe20007ffe1ff */
[----:B------:R-:W-:-:S04]  /*4bd0*/  IMAD.MOV.U32 R12, RZ, RZ, RZ ;  /* 0x000000ffff0c7224 */ /* 0x000fc800078e00ff */
[----:B------:R-:W-:-:S06]  /*4be0*/  VIADD R13, R18, 0x7fe00000 ;  /* 0x7fe00000120d7836 */ /* 0x000fcc0000000000 */
        /* <DEDUP_REMOVED lines=9> */
[----:B------:R-:W-:Y:S01]  /*4c80*/  IMAD.MOV R7, RZ, RZ, -R18 ;  /* 0x000000ffff077224 */ /* 0x000fe200078e0a12 */
[----:B------:R-:W-:Y:S01]  /*4c90*/  DMUL.RP R12, R14, R12 ;  /* 0x0000000c0e0c7228 */ /* 0x000fe20000008000 */
[----:B------:R-:W-:-:S06]  /*4ca0*/  IMAD.MOV.U32 R6, RZ, RZ, RZ ;  /* 0x000000ffff067224 */ /* 0x000fcc00078e00ff */
[----:B------:R-:W-:-:S03]  /*4cb0*/  DFMA R6, R16, -R6, R14 ;  /* 0x800000061006722b */ /* 0x000fc6000000000e */
[----:B------:R-:W-:-:S03]  /*4cc0*/  LOP3.LUT R9, R13, R9, RZ, 0x3c, !PT ;  /* 0x000000090d097212 */ /* 0x000fc600078e3cff */
[----:B------:R-:W-:-:S04]  /*4cd0*/  IADD3 R6, PT, PT, -R18, -0x43300000, RZ ;  /* 0xbcd0000012067810 */ /* 0x000fc80007ffe1ff */
[----:B------:R-:W-:-:S04]  /*4ce0*/  FSETP.NEU.AND P0, PT, |R7|, R6, PT ;  /* 0x000000060700720b */ /* 0x000fc80003f0d200 */
[----:B------:R-:W-:Y:S02]  /*4cf0*/  FSEL R16, R12, R16, !P0 ;  /* 0x000000100c107208 */ /* 0x000fe40004000000 */
[----:B------:R-:W-:Y:S01]  /*4d00*/  FSEL R17, R9, R17, !P0 ;  /* 0x0000001109117208 */ /* 0x000fe20004000000 */
[----:B------:R-:W-:Y:S06]  /*4d10*/  BRA `(.L_x_1077) ;  /* 0x0000000000547947 */ /* 0x000fec0003800000 */
.L_x_1076:
[----:B------:R-:W-:-:S14]  /*4d20*/  DSETP.NAN.AND P0, PT, R12, R12, PT ;  /* 0x0000000c0c00722a */ /* 0x000fdc0003f08000 */
[----:B------:R-:W-:Y:S05]  /*4d30*/  @P0 BRA `(.L_x_1078) ;  /* 0x0000000000440947 */ /* 0x000fea0003800000 */
[----:B------:R-:W-:-:S14]  /*4d40*/  DSETP.NAN.AND P0, PT, R8, R8, PT ;  /* 0x000000080800722a */ /* 0x000fdc0003f08000 */
[----:B------:R-:W-:Y:S05]  /*4d50*/  @P0 BRA `(.L_x_1079) ;  /* 0x0000000000300947 */ /* 0x000fea0003800000 */
[----:B------:R-:W-:Y:S01]  /*4d60*/  ISETP.NE.AND P0, PT, R23, R22, PT ;  /* 0x000000161700720c */ /* 0x000fe20003f05270 */
[----:B------:R-:W-:Y:S01]  /*4d70*/  IMAD.MOV.U32 R17, RZ, RZ, -0x80000 ;  /* 0xfff80000ff117424 */ /* 0x000fe200078e00ff */
[----:B------:R-:W-:-:S11]  /*4d80*/  MOV R16, 0x0 ;  /* 0x0000000000107802 */ /* 0x000fd60000000f00 */
[----:B------:R-:W-:Y:S05]  /*4d90*/  @!P0 BRA `(.L_x_1077) ;  /* 0x0000000000348947 */ /* 0x000fea0003800000 */
[----:B------:R-:W-:Y:S02]  /*4da0*/  ISETP.NE.AND P0, PT, R23, 0x7ff00000, PT ;  /* 0x7ff000001700780c */ /* 0x000fe40003f05270 */
[----:B------:R-:W-:Y:S02]  /*4db0*/  LOP3.LUT R17, R13, 0x80000000, R9, 0x48, !PT ;  /* 0x800000000d117812 */ /* 0x000fe400078e4809 */
[----:B------:R-:W-:-:S13]  /*4dc0*/  ISETP.EQ.OR P0, PT, R22, RZ, !P0 ;  /* 0x000000ff1600720c */ /* 0x000fda0004702670 */
[----:B------:R-:W-:Y:S01]  /*4dd0*/  @P0 LOP3.LUT R6, R17, 0x7ff00000, RZ, 0xfc, !PT ;  /* 0x7ff0000011060812 */ /* 0x000fe200078efcff */
[----:B------:R-:W-:Y:S01]  /*4de0*/  @!P0 IMAD.MOV.U32 R16, RZ, RZ, RZ ;  /* 0x000000ffff108224 */ /* 0x000fe200078e00ff */
[----:B------:R-:W-:-:S03]  /*4df0*/  @P0 MOV R16, RZ ;  /* 0x000000ff00100202 */ /* 0x000fc60000000f00 */
[----:B------:R-:W-:Y:S01]  /*4e00*/  @P0 IMAD.MOV.U32 R17, RZ, RZ, R6 ;  /* 0x000000ffff110224 */ /* 0x000fe200078e0006 */
[----:B------:R-:W-:Y:S06]  /*4e10*/  BRA `(.L_x_1077) ;  /* 0x0000000000147947 */ /* 0x000fec0003800000 */
.L_x_1079:
[----:B------:R-:W-:Y:S02]  /*4e20*/  LOP3.LUT R17, R9, 0x80000, RZ, 0xfc, !PT ;  /* 0x0008000009117812 */ /* 0x000fe400078efcff */
[----:B------:R-:W-:Y:S01]  /*4e30*/  MOV R16, R8 ;  /* 0x0000000800107202 */ /* 0x000fe20000000f00 */
[----:B------:R-:W-:Y:S06]  /*4e40*/  BRA `(.L_x_1077) ;  /* 0x0000000000087947 */ /* 0x000fec0003800000 */
.L_x_1078:
[----:B------:R-:W-:Y:S01]  /*4e50*/  LOP3.LUT R17, R13, 0x80000, RZ, 0xfc, !PT ;  /* 0x000800000d117812 */ /* 0x000fe200078efcff */
[----:B------:R-:W-:-:S07]  /*4e60*/  IMAD.MOV.U32 R16, RZ, RZ, R12 ;  /* 0x000000ffff107224 */ /* 0x000fce00078e000c */
.L_x_1077:
[----:B------:R-:W-:Y:S01]  /*4e70*/  MOV R6, R0 ;  /* 0x0000000000067202 */ /* 0x000fe20000000f00 */
[----:B------:R-:W-:-:S04]  /*4e80*/  IMAD.MOV.U32 R7, RZ, RZ, 0x0 ;  /* 0x00000000ff077424 */ /* 0x000fc800078e00ff */
[----:B------:R-:W-:Y:S05]  /*4e90*/  RET.REL.NODEC R6 `(_Z6BPC_XXPfS_PPP4Nodeffff) ;  /* 0xffffffb006587950 */ /* 0x000fea0003c3ffff */
        .weak           $__internal_8_$__cuda_sm20_sqrt_rn_f32_slowpath
        .type           $__internal_8_$__cuda_sm20_sqrt_rn_f32_slowpath,@function
        .size           $__internal_8_$__cuda_sm20_sqrt_rn_f32_slowpath,($__internal_9_$__cuda_sm3x_div_rn_noftz_f32_slowpath - $__internal_8_$__cuda_sm20_sqrt_rn_f32_slowpath)
$__internal_8_$__cuda_sm20_sqrt_rn_f32_slowpath:
[----:B------:R-:W-:-:S13]  /*4ea0*/  LOP3.LUT P4, RZ, R0, 0x7fffffff, RZ, 0xc0, !PT ;  /* 0x7fffffff00ff7812 */ /* 0x000fda000788c0ff */
[----:B------:R-:W-:Y:S01]  /*4eb0*/  @!P4 MOV R30, R0 ;  /* 0x00000000001ec202 */ /* 0x000fe20000000f00 */
[----:B------:R-:W-:Y:S06]  /*4ec0*/  @!P4 BRA `(.L_x_1080) ;  /* 0x000000000040c947 */ /* 0x000fec0003800000 */
[----:B------:R-:W-:-:S13]  /*4ed0*/  FSETP.GEU.FTZ.AND P4, PT, R0, RZ, PT ;  /* 0x000000ff0000720b */ /* 0x000fda0003f9e000 */
[----:B------:R-:W-:Y:S01]  /*4ee0*/  @!P4 IMAD.MOV.U32 R30, RZ, RZ, 0x7fffffff ;  /* 0x7fffffffff1ec424 */ /* 0x000fe200078e00ff */
        /* <DEDUP_REMOVED lines=10> */
[----:B------:R-:W-:-:S04]  /*4f90*/  @P4 FFMA R35, R30, R32, R33 ;  /* 0x000000201e234223 */ /* 0x000fc80000000021 */
[----:B------:R-:W-:Y:S01]  /*4fa0*/  @P4 FFMA R31, R35, R31, R30 ;  /* 0x0000001f231f4223 */ /* 0x000fe2000000001e */
[----:B------:R-:W-:-:S03]  /*4fb0*/  @!P4 MOV R30, R0 ;  /* 0x00000000001ec202 */ /* 0x000fc60000000f00 */
[----:B------:R-:W-:-:S07]  /*4fc0*/  @P4 FMUL.FTZ R30, R31, 2.3283064365386962891e-10 ;  /* 0x2f8000001f1e4820 */ /* 0x000fce0000410000 */
.L_x_1080:
[----:B------:R-:W-:Y:S02]  /*4fd0*/  HFMA2 R33, -RZ, RZ, 0, 0 ;  /* 0x00000000ff217431 */ /* 0x000fe400000001ff */
[----:B------:R-:W-:-:S04]  /*4fe0*/  IMAD.MOV.U32 R32, RZ, RZ, R6 ;  /* 0x000000ffff207224 */ /* 0x000fc800078e0006 */
[----:B------:R-:W-:Y:S05]  /*4ff0*/  RET.REL.NODEC R32 `(_Z6BPC_XXPfS_PPP4Nodeffff) ;  /* 0xffffffb020007950 */ /* 0x000fea0003c3ffff */
        .weak           $__internal_9_$__cuda_sm3x_div_rn_noftz_f32_slowpath
        .type           $__internal_9_$__cuda_sm3x_div_rn_noftz_f32_slowpath,@function
        .size           $__internal_9_$__cuda_sm3x_div_rn_noftz_f32_slowpath,(.L_x_1099 - $__internal_9_$__cuda_sm3x_div_rn_noftz_f32_slowpath)
$__internal_9_$__cuda_sm3x_div_rn_noftz_f32_slowpath:
        /* <DEDUP_REMOVED lines=32> */
[----:B------:R-:W-:Y:S02]  /*5200*/  @!P0 IMAD.MOV.U32 R8, RZ, RZ, -0x40 ;  /* 0xffffffc0ff088424 */ /* 0x000fe400078e00ff */
[----:B------:R-:W-:Y:S01]  /*5210*/  @!P0 FFMA R6, R3, 1.84467440737095516160e+19, RZ ;  /* 0x5f80000003068823 */ /* 0x000fe200000000ff */
[----:B------:R-:W-:Y:S02]  /*5220*/  @!P1 FFMA R7, R2, 1.84467440737095516160e+19, RZ ;  /* 0x5f80000002079823 */ /* 0x000fe400000000ff */
[----:B------:R-:W-:-:S07]  /*5230*/  @!P1 IADD3 R8, PT, PT, R8, 0x40, RZ ;  /* 0x0000004008089810 */ /* 0x000fce0007ffe0ff */
.L_x_1081:
[----:B------:R-:W-:-:S05]  /*5240*/  LEA R2, R5, 0xc0800000, 0x17 ;  /* 0xc080000005027811 */ /* 0x000fca00078eb8ff */
[----:B------:R-:W-:Y:S01]  /*5250*/  IMAD.IADD R7, R7, 0x1, -R2 ;  /* 0x0000000107077824 */ /* 0x000fe200078e0a02 */
[----:B------:R-:W-:-:S03]  /*5260*/  IADD3 R2, PT, PT, R0, -0x7f, RZ ;  /* 0xffffff8100027810 */ /* 0x000fc60007ffe0ff */
[----:B------:R-:W0:Y:S01]  /*5270*/  MUFU.RCP R3, R7 ;  /* 0x0000000700037308 */ /* 0x000e220000001000 */
[----:B------:R-:W-:Y:S01]  /*5280*/  FADD.FTZ R9, -R7, -RZ ;  /* 0x800000ff07097221 */ /* 0x000fe20000010100 */
[C---:B------:R-:W-:Y:S01]  /*5290*/  IMAD R0, R2.reuse, -0x800000, R6 ;  /* 0xff80000002007824 */ /* 0x040fe200078e0206 */
[----:B------:R-:W-:-:S05]  /*52a0*/  IADD3 R5, PT, PT, R2, 0x7f, -R5 ;  /* 0x0000007f02057810 */ /* 0x000fca0007ffe805 */
[----:B------:R-:W-:Y:S02]  /*52b0*/  IMAD.IADD R5, R5, 0x1, R8 ;  /* 0x0000000105057824 */ /* 0x000fe400078e0208 */
        /* <DEDUP_REMOVED lines=20> */
[-CC-:B------:R-:W-:Y:S01]  /*5400*/  FFMA.RZ R0, R12, R6.reuse, R11.reuse ;  /* 0x000000060c007223 */ /* 0x180fe2000000c00b */
[----:B------:R-:W-:Y:S01]  /*5410*/  IADD3 R7, PT, PT, R8, 0x20, RZ ;  /* 0x0000002008077810 */ /* 0x000fe20007ffe0ff */
[-CC-:B------:R-:W-:Y:S01]  /*5420*/  FFMA.RM R5, R12, R6.reuse, R11.reuse ;  /* 0x000000060c057223 */ /* 0x180fe2000000400b */
[----:B------:R-:W-:Y:S02]  /*5430*/  ISETP.NE.AND P2, PT, R8, RZ, PT ;  /* 0x000000ff0800720c */ /* 0x000fe40003f45270 */
[----:B------:R-:W-:Y:S01]  /*5440*/  LOP3.LUT R2, R0, 0x7fffff, RZ, 0xc0, !PT ;  /* 0x007fffff00027812 */ /* 0x000fe200078ec0ff */
[----:B------:R-:W-:Y:S01]  /*5450*/  FFMA.RP R0, R12, R6, R11 ;  /* 0x000000060c007223 */ /* 0x000fe2000000800b */
[----:B------:R-:W-:Y:S01]  /*5460*/  IMAD.MOV R6, RZ, RZ, -R8 ;  /* 0x000000ffff067224 */ /* 0x000fe200078e0a08 */
[----:B------:R-:W-:Y:S02]  /*5470*/  ISETP.NE.AND P1, PT, R8, RZ, PT ;  /* 0x000000ff0800720c */ /* 0x000fe40003f25270 */
[----:B------:R-:W-:-:S02]  /*5480*/  LOP3.LUT R2, R2, 0x800000, RZ, 0xfc, !PT ;  /* 0x0080000002027812 */ /* 0x000fc400078efcff */
[----:B------:R-:W-:Y:S02]  /*5490*/  FSETP.NEU.FTZ.AND P0, PT, R0, R5, PT ;  /* 0x000000050000720b */ /* 0x000fe40003f1d000 */
[----:B------:R-:W-:Y:S02]  /*54a0*/  SHF.L.U32 R7, R2, R7, RZ ;  /* 0x0000000702077219 */ /* 0x000fe400000006ff */
        /* <DEDUP_REMOVED lines=11> */
.L_x_1087:
[----:B------:R-:W-:-:S04]  /*5560*/  LOP3.LUT R3, R3, 0x80000000, RZ, 0xc0, !PT ;  /* 0x8000000003037812 */ /* 0x000fc800078ec0ff */
[----:B------:R-:W-:Y:S01]  /*5570*/  LOP3.LUT R3, R3, 0x7f800000, RZ, 0xfc, !PT ;  /* 0x7f80000003037812 */ /* 0x000fe200078efcff */
[----:B------:R-:W-:Y:S06]  /*5580*/  BRA `(.L_x_1088) ;  /* 0x0000000000287947 */ /* 0x000fec0003800000 */
.L_x_1086:
[----:B------:R-:W-:Y:S01]  /*5590*/  IMAD R3, R5, 0x800000, R3 ;  /* 0x0080000005037824 */ /* 0x000fe200078e0203 */
[----:B------:R-:W-:Y:S06]  /*55a0*/  BRA `(.L_x_1088) ;  /* 0x0000000000207947 */ /* 0x000fec0003800000 */
.L_x_1085:
[----:B------:R-:W-:-:S04]  /*55b0*/  LOP3.LUT R3, R7, 0x80000000, R6, 0x48, !PT ;  /* 0x8000000007037812 */ /* 0x000fc800078e4806 */
[----:B------:R-:W-:Y:S01]  /*55c0*/  LOP3.LUT R3, R3, 0x7f800000, RZ, 0xfc, !PT ;  /* 0x7f80000003037812 */ /* 0x000fe200078efcff */
[----:B------:R-:W-:Y:S06]  /*55d0*/  BRA `(.L_x_1088) ;  /* 0x0000000000147947 */ /* 0x000fec0003800000 */
.L_x_1084:
[----:B------:R-:W-:Y:S01]  /*55e0*/  LOP3.LUT R3, R7, 0x80000000, R6, 0x48, !PT ;  /* 0x8000000007037812 */ /* 0x000fe200078e4806 */
[----:B------:R-:W-:Y:S06]  /*55f0*/  BRA `(.L_x_1088) ;  /* 0x00000000000c7947 */ /* 0x000fec0003800000 */
.L_x_1083:
[----:B------:R-:W0:Y:S01]  /*5600*/  MUFU.RSQ R3, -QNAN ;  /* 0xffc0000000037908 */ /* 0x000e220000001400 */
[----:B------:R-:W-:Y:S05]  /*5610*/  BRA `(.L_x_1088) ;  /* 0x0000000000047947 */ /* 0x000fea0003800000 */
.L_x_1082:
[----:B------:R-:W-:-:S07]  /*5620*/  FADD.FTZ R3, R3, R2 ;  /* 0x0000000203037221 */ /* 0x000fce0000010000 */
.L_x_1088:
[----:B------:R-:W-:-:S04]  /*5630*/  HFMA2 R5, -RZ, RZ, 0, 0 ;  /* 0x00000000ff057431 */ /* 0x000fc800000001ff */
[----:B0-----:R-:W-:Y:S05]  /*5640*/  RET.REL.NODEC R4 `(_Z6BPC_XXPfS_PPP4Nodeffff) ;  /* 0xffffffa8046c7950 */ /* 0x001fea0003c3ffff */
.L_x_1089:
        /* <DEDUP_REMOVED lines=11> */
.L_x_1099:


//--------------------- .nv.shared.reserved.0     --------------------------
	.section	.nv.shared.reserved.0,"aw",@nobits
	.weak		__nv_reservedSMEM_offset_0_alias
	.size		__nv_reservedSMEM_offset_0_alias, 0, 64
	.other		__nv_reservedSMEM_offset_0_alias,@"STO_CUDA_RESERVED_SHARED STV_DEFAULT"
__nv_reservedSMEM_offset_0_alias:
	.zero		0
	.zero		64


//--------------------- .nv.constant0._Z15make_analyticRRPffifi --------------------------
	.section	.nv.constant0._Z15make_analyticRRPffifi,"a",@progbits
	.sectionflags	@""
	.align	4
.nv.constant0._Z15make_analyticRRPffifi:
	.zero		920


//--------------------- .nv.constant0._Z12make_histoXYPfS_PPP4NodeS3_ffff --------------------------
	.section	.nv.constant0._Z12make_histoXYPfS_PPP4NodeS3_ffff,"a",@progbits
	.sectionflags	@""
	.align	4
.nv.constant0._Z12make_histoXYPfS_PPP4NodeS3_ffff:
	.zero		944


//--------------------- .nv.constant0._Z12make_histoXXPfS_PPP4Nodeffff --------------------------
	.section	.nv.constant0._Z12make_histoXXPfS_PPP4Nodeffff,"a",@progbits
	.sectionflags	@""
	.align	4
.nv.constant0._Z12make_histoXXPfS_PPP4Nodeffff:
	.zero		936


//--------------------- .nv.constant0._Z6BPC_XXPfS_PPP4Nodeffff --------------------------
	.section	.nv.constant0._Z6BPC_XXPfS_PPP4Nodeffff,"a",@progbits
	.sectionflags	@""
	.align	4
.nv.constant0._Z6BPC_XXPfS_PPP4Nodeffff:
	.zero		936


//--------------------- SYMBOLS --------------------------

	.type		.nv.reservedSmem.offset0,@object
	.size		.nv.reservedSmem.offset0,0x4
